	.target	sm_80

	.elftype	@"ET_EXEC"


//--------------------- .note.nv.tkinfo           --------------------------
	.section	.note.nv.tkinfo,"",@"SHT_NOTE"
	.sectionflags	@"SHF_NOTE_NV_TKINFO"
	.tkinfo
        /*0018*/ 	.word	0x00000002
        /*0030*/ 	.string	""
        /*0030*/ 	.string	"ptxas"
        /*0030*/ 	.string	"Cuda compilation tools, release 13.0, V13.0.88"
        /*0030*/ 	.string	"Build cuda_13.0.r13.0/compiler.36424714_0"
        /*0030*/ 	.string	"-arch sm_80 -m 64 "



//--------------------- .note.nv.cuinfo           --------------------------
	.section	.note.nv.cuinfo,"",@"SHT_NOTE"
	.sectionflags	@"SHF_NOTE_NV_CUINFO"
        /*0018*/ 	.short	0x0002
        /*001a*/ 	.short	0x0050
        /*001c*/ 	.short	0x0082
	.zero		2


//--------------------- .nv.info                  --------------------------
	.section	.nv.info,"",@"SHT_CUDA_INFO"
	.align	4


	//----- nvinfo : EIATTR_REGCOUNT
	.align		4
        /*0000*/ 	.byte	0x04, 0x2f
        /*0002*/ 	.short	(.L_12 - .L_11)
	.align		4
.L_11:
        /*0004*/ 	.word	index@(_ZN7cutlass13device_kernelIN5flash19enable_sm80_to_sm89INS1_16FlashAttnFwdSm80INS1_25CollectiveMainloopFwdSm80ILi4ELi1ELb0EN4cute5tupleIJNS5_1CILi128EEENS7_ILi64EEENS7_ILi96EEEEEELi96ENS_10bfloat16_tEfNS_4arch4Sm80ELb1ELb0ELb0ELb1ELb0ELb1ELb1ELb0EEENS1_21CollectiveEpilogueFwdINS6_IJS8_SA_S9_EEENS6_IJNS7_ILi1EEESI_SI_EEESC_SE_Li128ELb1ELb1ELb0ELb0EEENS1_19SingleTileSchedulerILb1ELb0ELb1ELi128EEEEEEEEEvNT_6ParamsE)
        /*0008*/ 	.word	0x000000ff


	//----- nvinfo : EIATTR_FRAME_SIZE
	.align		4
.L_12:
        /*000c*/ 	.byte	0x04, 0x11
        /*000e*/ 	.short	(.L_14 - .L_13)
	.align		4
.L_13:
        /*0010*/ 	.word	index@(_ZN7cutlass13device_kernelIN5flash19enable_sm80_to_sm89INS1_16FlashAttnFwdSm80INS1_25CollectiveMainloopFwdSm80ILi4ELi1ELb0EN4cute5tupleIJNS5_1CILi128EEENS7_ILi64EEENS7_ILi96EEEEEELi96ENS_10bfloat16_tEfNS_4arch4Sm80ELb1ELb0ELb0ELb1ELb0ELb1ELb1ELb0EEENS1_21CollectiveEpilogueFwdINS6_IJS8_SA_S9_EEENS6_IJNS7_ILi1EEESI_SI_EEESC_SE_Li128ELb1ELb1ELb0ELb0EEENS1_19SingleTileSchedulerILb1ELb0ELb1ELi128EEEEEEEEEvNT_6ParamsE)
        /*0014*/ 	.word	0x00000080


	//----- nvinfo : EIATTR_REGCOUNT
	.align		4
.L_14:
        /*0018*/ 	.byte	0x04, 0x2f
        /*001a*/ 	.short	(.L_16 - .L_15)
	.align		4
.L_15:
        /*001c*/ 	.word	index@(_ZN7cutlass13device_kernelIN5flash19enable_sm80_to_sm89INS1_16FlashAttnFwdSm80INS1_25CollectiveMainloopFwdSm80ILi4ELi1ELb0EN4cute5tupleIJNS5_1CILi128EEENS7_ILi64EEENS7_ILi96EEEEEELi96ENS_10bfloat16_tEfNS_4arch4Sm80ELb1ELb0ELb0ELb1ELb0ELb0ELb1ELb0EEENS1_21CollectiveEpilogueFwdINS6_IJS8_SA_S9_EEENS6_IJNS7_ILi1EEESI_SI_EEESC_SE_Li128ELb1ELb1ELb0ELb0EEENS1_19SingleTileSchedulerILb1ELb0ELb1ELi128EEEEEEEEEvNT_6ParamsE)
        /*0020*/ 	.word	0x000000ff


	//----- nvinfo : EIATTR_FRAME_SIZE
	.align		4
.L_16:
        /*0024*/ 	.byte	0x04, 0x11
        /*0026*/ 	.short	(.L_18 - .L_17)
	.align		4
.L_17:
        /*0028*/ 	.word	index@(_ZN7cutlass13device_kernelIN5flash19enable_sm80_to_sm89INS1_16FlashAttnFwdSm80INS1_25CollectiveMainloopFwdSm80ILi4ELi1ELb0EN4cute5tupleIJNS5_1CILi128EEENS7_ILi64EEENS7_ILi96EEEEEELi96ENS_10bfloat16_tEfNS_4arch4Sm80ELb1ELb0ELb0ELb1ELb0ELb0ELb1ELb0EEENS1_21CollectiveEpilogueFwdINS6_IJS8_SA_S9_EEENS6_IJNS7_ILi1EEESI_SI_EEESC_SE_Li128ELb1ELb1ELb0ELb0EEENS1_19SingleTileSchedulerILb1ELb0ELb1ELi128EEEEEEEEEvNT_6ParamsE)
        /*002c*/ 	.word	0x00000070


	//----- nvinfo : EIATTR_REGCOUNT
	.align		4
.L_18:
        /*0030*/ 	.byte	0x04, 0x2f
        /*0032*/ 	.short	(.L_20 - .L_19)
	.align		4
.L_19:
        /*0034*/ 	.word	index@(_ZN7cutlass13device_kernelIN5flash19enable_sm80_to_sm89INS1_16FlashAttnFwdSm80INS1_25CollectiveMainloopFwdSm80ILi4ELi1ELb0EN4cute5tupleIJNS5_1CILi128EEENS7_ILi64EEENS7_ILi96EEEEEELi96ENS_10bfloat16_tEfNS_4arch4Sm80ELb1ELb0ELb0ELb0ELb0ELb0ELb1ELb0EEENS1_21CollectiveEpilogueFwdINS6_IJS8_SA_S9_EEENS6_IJNS7_ILi1EEESI_SI_EEESC_SE_Li128ELb0ELb1ELb0ELb0EEENS1_30DynamicPersistentTileSchedulerILi128ELi128ELb0ELb1ELb0EEEEEEEEEvNT_6ParamsE)
        /*0038*/ 	.word	0x000000ff


	//----- nvinfo : EIATTR_FRAME_SIZE
	.align		4
.L_20:
        /*003c*/ 	.byte	0x04, 0x11
        /*003e*/ 	.short	(.L_22 - .L_21)
	.align		4
.L_21:
        /*0040*/ 	.word	index@($__internal_1_$__cuda_sm70_shflsync_idx_p)
        /*0044*/ 	.word	0x00000000


	//----- nvinfo : EIATTR_FRAME_SIZE
	.align		4
.L_22:
        /*0048*/ 	.byte	0x04, 0x11
        /*004a*/ 	.short	(.L_24 - .L_23)
	.align		4
.L_23:
        /*004c*/ 	.word	index@($__internal_0_$__cuda_sm70_shflsync_bfly_p)
        /*0050*/ 	.word	0x00000000


	//----- nvinfo : EIATTR_FRAME_SIZE
	.align		4
.L_24:
        /*0054*/ 	.byte	0x04, 0x11
        /*0056*/ 	.short	(.L_26 - .L_25)
	.align		4
.L_25:
        /*0058*/ 	.word	index@(_ZN7cutlass13device_kernelIN5flash19enable_sm80_to_sm89INS1_16FlashAttnFwdSm80INS1_25CollectiveMainloopFwdSm80ILi4ELi1ELb0EN4cute5tupleIJNS5_1CILi128EEENS7_ILi64EEENS7_ILi96EEEEEELi96ENS_10bfloat16_tEfNS_4arch4Sm80ELb1ELb0ELb0ELb0ELb0ELb0ELb1ELb0EEENS1_21CollectiveEpilogueFwdINS6_IJS8_SA_S9_EEENS6_IJNS7_ILi1EEESI_SI_EEESC_SE_Li128ELb0ELb1ELb0ELb0EEENS1_30DynamicPersistentTileSchedulerILi128ELi128ELb0ELb1ELb0EEEEEEEEEvNT_6ParamsE)
        /*005c*/ 	.word	0x00000080


	//----- nvinfo : EIATTR_REGCOUNT
	.align		4
.L_26:
        /*0060*/ 	.byte	0x04, 0x2f
        /*0062*/ 	.short	(.L_28 - .L_27)
	.align		4
.L_27:
        /*0064*/ 	.word	index@(_ZN7cutlass13device_kernelIN5flash19enable_sm80_to_sm89INS1_16FlashAttnFwdSm80INS1_25CollectiveMainloopFwdSm80ILi4ELi1ELb0EN4cute5tupleIJNS5_1CILi128EEENS7_ILi48EEENS7_ILi96EEEEEELi96ENS_10bfloat16_tEfNS_4arch4Sm80ELb0ELb1ELb0ELb1ELb0ELb1ELb1ELb0EEENS1_21CollectiveEpilogueFwdINS6_IJS8_SA_S9_EEENS6_IJNS7_ILi1EEESI_SI_EEESC_SE_Li128ELb1ELb1ELb0ELb0EEENS1_19SingleTileSchedulerILb1ELb0ELb1ELi128EEEEEEEEEvNT_6ParamsE)
        /*0068*/ 	.word	0x000000ff


	//----- nvinfo : EIATTR_FRAME_SIZE
	.align		4
.L_28:
        /*006c*/ 	.byte	0x04, 0x11
        /*006e*/ 	.short	(.L_30 - .L_29)
	.align		4
.L_29:
        /*0070*/ 	.word	index@(_ZN7cutlass13device_kernelIN5flash19enable_sm80_to_sm89INS1_16FlashAttnFwdSm80INS1_25CollectiveMainloopFwdSm80ILi4ELi1ELb0EN4cute5tupleIJNS5_1CILi128EEENS7_ILi48EEENS7_ILi96EEEEEELi96ENS_10bfloat16_tEfNS_4arch4Sm80ELb0ELb1ELb0ELb1ELb0ELb1ELb1ELb0EEENS1_21CollectiveEpilogueFwdINS6_IJS8_SA_S9_EEENS6_IJNS7_ILi1EEESI_SI_EEESC_SE_Li128ELb1ELb1ELb0ELb0EEENS1_19SingleTileSchedulerILb1ELb0ELb1ELi128EEEEEEEEEvNT_6ParamsE)
        /*0074*/ 	.word	0x00000000


	//----- nvinfo : EIATTR_REGCOUNT
	.align		4
.L_30:
        /*0078*/ 	.byte	0x04, 0x2f
        /*007a*/ 	.short	(.L_32 - .L_31)
	.align		4
.L_31:
        /*007c*/ 	.word	index@(_ZN7cutlass13device_kernelIN5flash19enable_sm80_to_sm89INS1_16FlashAttnFwdSm80INS1_25CollectiveMainloopFwdSm80ILi4ELi1ELb0EN4cute5tupleIJNS5_1CILi128EEENS7_ILi48EEENS7_ILi96EEEEEELi96ENS_10bfloat16_tEfNS_4arch4Sm80ELb0ELb1ELb0ELb1ELb0ELb0ELb1ELb0EEENS1_21CollectiveEpilogueFwdINS6_IJS8_SA_S9_EEENS6_IJNS7_ILi1EEESI_SI_EEESC_SE_Li128ELb1ELb1ELb0ELb0EEENS1_19SingleTileSchedulerILb1ELb0ELb1ELi128EEEEEEEEEvNT_6ParamsE)
        /*0080*/ 	.word	0x000000ff


	//----- nvinfo : EIATTR_FRAME_SIZE
	.align		4
.L_32:
        /*0084*/ 	.byte	0x04, 0x11
        /*0086*/ 	.short	(.L_34 - .L_33)
	.align		4
.L_33:
        /*0088*/ 	.word	index@(_ZN7cutlass13device_kernelIN5flash19enable_sm80_to_sm89INS1_16FlashAttnFwdSm80INS1_25CollectiveMainloopFwdSm80ILi4ELi1ELb0EN4cute5tupleIJNS5_1CILi128EEENS7_ILi48EEENS7_ILi96EEEEEELi96ENS_10bfloat16_tEfNS_4arch4Sm80ELb0ELb1ELb0ELb1ELb0ELb0ELb1ELb0EEENS1_21CollectiveEpilogueFwdINS6_IJS8_SA_S9_EEENS6_IJNS7_ILi1EEESI_SI_EEESC_SE_Li128ELb1ELb1ELb0ELb0EEENS1_19SingleTileSchedulerILb1ELb0ELb1ELi128EEEEEEEEEvNT_6ParamsE)
        /*008c*/ 	.word	0x00000000


	//----- nvinfo : EIATTR_REGCOUNT
	.align		4
.L_34:
        /*0090*/ 	.byte	0x04, 0x2f
        /*0092*/ 	.short	(.L_36 - .L_35)
	.align		4
.L_35:
        /*0094*/ 	.word	index@(_ZN7cutlass13device_kernelIN5flash19enable_sm80_to_sm89INS1_16FlashAttnFwdSm80INS1_25CollectiveMainloopFwdSm80ILi4ELi1ELb0EN4cute5tupleIJNS5_1CILi128EEENS7_ILi48EEENS7_ILi96EEEEEELi96ENS_10bfloat16_tEfNS_4arch4Sm80ELb0ELb1ELb0ELb0ELb0ELb0ELb1ELb0EEENS1_21CollectiveEpilogueFwdINS6_IJS8_SA_S9_EEENS6_IJNS7_ILi1EEESI_SI_EEESC_SE_Li128ELb0ELb1ELb0ELb0EEENS1_19SingleTileSchedulerILb0ELb0ELb1ELi128EEEEEEEEEvNT_6ParamsE)
        /*0098*/ 	.word	0x000000ff


	//----- nvinfo : EIATTR_FRAME_SIZE
	.align		4
.L_36:
        /*009c*/ 	.byte	0x04, 0x11
        /*009e*/ 	.short	(.L_38 - .L_37)
	.align		4
.L_37:
        /*00a0*/ 	.word	index@(_ZN7cutlass13device_kernelIN5flash19enable_sm80_to_sm89INS1_16FlashAttnFwdSm80INS1_25CollectiveMainloopFwdSm80ILi4ELi1ELb0EN4cute5tupleIJNS5_1CILi128EEENS7_ILi48EEENS7_ILi96EEEEEELi96ENS_10bfloat16_tEfNS_4arch4Sm80ELb0ELb1ELb0ELb0ELb0ELb0ELb1ELb0EEENS1_21CollectiveEpilogueFwdINS6_IJS8_SA_S9_EEENS6_IJNS7_ILi1EEESI_SI_EEESC_SE_Li128ELb0ELb1ELb0ELb0EEENS1_19SingleTileSchedulerILb0ELb0ELb1ELi128EEEEEEEEEvNT_6ParamsE)
        /*00a4*/ 	.word	0x00000000


	//----- nvinfo : EIATTR_REGCOUNT
	.align		4
.L_38:
        /*00a8*/ 	.byte	0x04, 0x2f
        /*00aa*/ 	.short	(.L_40 - .L_39)
	.align		4
.L_39:
        /*00ac*/ 	.word	index@(_ZN7cutlass13device_kernelIN5flash19enable_sm80_to_sm89INS1_16FlashAttnFwdSm80INS1_25CollectiveMainloopFwdSm80ILi4ELi1ELb0EN4cute5tupleIJNS5_1CILi128EEENS7_ILi64EEENS7_ILi96EEEEEELi96ENS_10bfloat16_tEfNS_4arch4Sm80ELb0ELb0ELb0ELb1ELb0ELb1ELb1ELb0EEENS1_21CollectiveEpilogueFwdINS6_IJS8_SA_S9_EEENS6_IJNS7_ILi1EEESI_SI_EEESC_SE_Li128ELb1ELb1ELb0ELb0EEENS1_19SingleTileSchedulerILb1ELb0ELb1ELi128EEEEEEEEEvNT_6ParamsE)
        /*00b0*/ 	.word	0x000000ff


	//----- nvinfo : EIATTR_FRAME_SIZE
	.align		4
.L_40:
        /*00b4*/ 	.byte	0x04, 0x11
        /*00b6*/ 	.short	(.L_42 - .L_41)
	.align		4
.L_41:
        /*00b8*/ 	.word	index@(_ZN7cutlass13device_kernelIN5flash19enable_sm80_to_sm89INS1_16FlashAttnFwdSm80INS1_25CollectiveMainloopFwdSm80ILi4ELi1ELb0EN4cute5tupleIJNS5_1CILi128EEENS7_ILi64EEENS7_ILi96EEEEEELi96ENS_10bfloat16_tEfNS_4arch4Sm80ELb0ELb0ELb0ELb1ELb0ELb1ELb1ELb0EEENS1_21CollectiveEpilogueFwdINS6_IJS8_SA_S9_EEENS6_IJNS7_ILi1EEESI_SI_EEESC_SE_Li128ELb1ELb1ELb0ELb0EEENS1_19SingleTileSchedulerILb1ELb0ELb1ELi128EEEEEEEEEvNT_6ParamsE)
        /*00bc*/ 	.word	0x00000040


	//----- nvinfo : EIATTR_REGCOUNT
	.align		4
.L_42:
        /*00c0*/ 	.byte	0x04, 0x2f
        /*00c2*/ 	.short	(.L_44 - .L_43)
	.align		4
.L_43:
        /*00c4*/ 	.word	index@(_ZN7cutlass13device_kernelIN5flash19enable_sm80_to_sm89INS1_16FlashAttnFwdSm80INS1_25CollectiveMainloopFwdSm80ILi4ELi1ELb0EN4cute5tupleIJNS5_1CILi128EEENS7_ILi64EEENS7_ILi96EEEEEELi96ENS_10bfloat16_tEfNS_4arch4Sm80ELb0ELb0ELb0ELb1ELb0ELb0ELb1ELb0EEENS1_21CollectiveEpilogueFwdINS6_IJS8_SA_S9_EEENS6_IJNS7_ILi1EEESI_SI_EEESC_SE_Li128ELb1ELb1ELb0ELb0EEENS1_19SingleTileSchedulerILb1ELb0ELb1ELi128EEEEEEEEEvNT_6ParamsE)
        /*00c8*/ 	.word	0x000000ff


	//----- nvinfo : EIATTR_FRAME_SIZE
	.align		4
.L_44:
        /*00cc*/ 	.byte	0x04, 0x11
        /*00ce*/ 	.short	(.L_46 - .L_45)
	.align		4
.L_45:
        /*00d0*/ 	.word	index@(_ZN7cutlass13device_kernelIN5flash19enable_sm80_to_sm89INS1_16FlashAttnFwdSm80INS1_25CollectiveMainloopFwdSm80ILi4ELi1ELb0EN4cute5tupleIJNS5_1CILi128EEENS7_ILi64EEENS7_ILi96EEEEEELi96ENS_10bfloat16_tEfNS_4arch4Sm80ELb0ELb0ELb0ELb1ELb0ELb0ELb1ELb0EEENS1_21CollectiveEpilogueFwdINS6_IJS8_SA_S9_EEENS6_IJNS7_ILi1EEESI_SI_EEESC_SE_Li128ELb1ELb1ELb0ELb0EEENS1_19SingleTileSchedulerILb1ELb0ELb1ELi128EEEEEEEEEvNT_6ParamsE)
        /*00d4*/ 	.word	0x00000040


	//----- nvinfo : EIATTR_REGCOUNT
	.align		4
.L_46:
        /*00d8*/ 	.byte	0x04, 0x2f
        /*00da*/ 	.short	(.L_48 - .L_47)
	.align		4
.L_47:
        /*00dc*/ 	.word	index@(_ZN7cutlass13device_kernelIN5flash19enable_sm80_to_sm89INS1_16FlashAttnFwdSm80INS1_25CollectiveMainloopFwdSm80ILi4ELi1ELb0EN4cute5tupleIJNS5_1CILi128EEENS7_ILi64EEENS7_ILi96EEEEEELi96ENS_10bfloat16_tEfNS_4arch4Sm80ELb0ELb0ELb0ELb0ELb0ELb0ELb1ELb0EEENS1_21CollectiveEpilogueFwdINS6_IJS8_SA_S9_EEENS6_IJNS7_ILi1EEESI_SI_EEESC_SE_Li128ELb0ELb1ELb0ELb0EEENS1_19SingleTileSchedulerILb0ELb0ELb1ELi128EEEEEEEEEvNT_6ParamsE)
        /*00e0*/ 	.word	0x000000ff


	//----- nvinfo : EIATTR_FRAME_SIZE
	.align		4
.L_48:
        /*00e4*/ 	.byte	0x04, 0x11
        /*00e6*/ 	.short	(.L_50 - .L_49)
	.align		4
.L_49:
        /*00e8*/ 	.word	index@(_ZN7cutlass13device_kernelIN5flash19enable_sm80_to_sm89INS1_16FlashAttnFwdSm80INS1_25CollectiveMainloopFwdSm80ILi4ELi1ELb0EN4cute5tupleIJNS5_1CILi128EEENS7_ILi64EEENS7_ILi96EEEEEELi96ENS_10bfloat16_tEfNS_4arch4Sm80ELb0ELb0ELb0ELb0ELb0ELb0ELb1ELb0EEENS1_21CollectiveEpilogueFwdINS6_IJS8_SA_S9_EEENS6_IJNS7_ILi1EEESI_SI_EEESC_SE_Li128ELb0ELb1ELb0ELb0EEENS1_19SingleTileSchedulerILb0ELb0ELb1ELi128EEEEEEEEEvNT_6ParamsE)
        /*00ec*/ 	.word	0x00000030


	//----- nvinfo : EIATTR_MIN_STACK_SIZE
	.align		4
.L_50:
        /*00f0*/ 	.byte	0x04, 0x12
        /*00f2*/ 	.short	(.L_52 - .L_51)
	.align		4
.L_51:
        /*00f4*/ 	.word	index@(_ZN7cutlass13device_kernelIN5flash19enable_sm80_to_sm89INS1_16FlashAttnFwdSm80INS1_25CollectiveMainloopFwdSm80ILi4ELi1ELb0EN4cute5tupleIJNS5_1CILi128EEENS7_ILi64EEENS7_ILi96EEEEEELi96ENS_10bfloat16_tEfNS_4arch4Sm80ELb0ELb0ELb0ELb0ELb0ELb0ELb1ELb0EEENS1_21CollectiveEpilogueFwdINS6_IJS8_SA_S9_EEENS6_IJNS7_ILi1EEESI_SI_EEESC_SE_Li128ELb0ELb1ELb0ELb0EEENS1_19SingleTileSchedulerILb0ELb0ELb1ELi128EEEEEEEEEvNT_6ParamsE)
        /*00f8*/ 	.word	0x00000030


	//----- nvinfo : EIATTR_MIN_STACK_SIZE
	.align		4
.L_52:
        /*00fc*/ 	.byte	0x04, 0x12
        /*00fe*/ 	.short	(.L_54 - .L_53)
	.align		4
.L_53:
        /*0100*/ 	.word	index@(_ZN7cutlass13device_kernelIN5flash19enable_sm80_to_sm89INS1_16FlashAttnFwdSm80INS1_25CollectiveMainloopFwdSm80ILi4ELi1ELb0EN4cute5tupleIJNS5_1CILi128EEENS7_ILi64EEENS7_ILi96EEEEEELi96ENS_10bfloat16_tEfNS_4arch4Sm80ELb0ELb0ELb0ELb1ELb0ELb0ELb1ELb0EEENS1_21CollectiveEpilogueFwdINS6_IJS8_SA_S9_EEENS6_IJNS7_ILi1EEESI_SI_EEESC_SE_Li128ELb1ELb1ELb0ELb0EEENS1_19SingleTileSchedulerILb1ELb0ELb1ELi128EEEEEEEEEvNT_6ParamsE)
        /*0104*/ 	.word	0x00000040


	//----- nvinfo : EIATTR_MIN_STACK_SIZE
	.align		4
.L_54:
        /*0108*/ 	.byte	0x04, 0x12
        /*010a*/ 	.short	(.L_56 - .L_55)
	.align		4
.L_55:
        /*010c*/ 	.word	index@(_ZN7cutlass13device_kernelIN5flash19enable_sm80_to_sm89INS1_16FlashAttnFwdSm80INS1_25CollectiveMainloopFwdSm80ILi4ELi1ELb0EN4cute5tupleIJNS5_1CILi128EEENS7_ILi64EEENS7_ILi96EEEEEELi96ENS_10bfloat16_tEfNS_4arch4Sm80ELb0ELb0ELb0ELb1ELb0ELb1ELb1ELb0EEENS1_21CollectiveEpilogueFwdINS6_IJS8_SA_S9_EEENS6_IJNS7_ILi1EEESI_SI_EEESC_SE_Li128ELb1ELb1ELb0ELb0EEENS1_19SingleTileSchedulerILb1ELb0ELb1ELi128EEEEEEEEEvNT_6ParamsE)
        /*0110*/ 	.word	0x00000040


	//----- nvinfo : EIATTR_MIN_STACK_SIZE
	.align		4
.L_56:
        /*0114*/ 	.byte	0x04, 0x12
        /*0116*/ 	.short	(.L_58 - .L_57)
	.align		4
.L_57:
        /*0118*/ 	.word	index@(_ZN7cutlass13device_kernelIN5flash19enable_sm80_to_sm89INS1_16FlashAttnFwdSm80INS1_25CollectiveMainloopFwdSm80ILi4ELi1ELb0EN4cute5tupleIJNS5_1CILi128EEENS7_ILi48EEENS7_ILi96EEEEEELi96ENS_10bfloat16_tEfNS_4arch4Sm80ELb0ELb1ELb0ELb0ELb0ELb0ELb1ELb0EEENS1_21CollectiveEpilogueFwdINS6_IJS8_SA_S9_EEENS6_IJNS7_ILi1EEESI_SI_EEESC_SE_Li128ELb0ELb1ELb0ELb0EEENS1_19SingleTileSchedulerILb0ELb0ELb1ELi128EEEEEEEEEvNT_6ParamsE)
        /*011c*/ 	.word	0x00000000


	//----- nvinfo : EIATTR_MIN_STACK_SIZE
	.align		4
.L_58:
        /*0120*/ 	.byte	0x04, 0x12
        /*0122*/ 	.short	(.L_60 - .L_59)
	.align		4
.L_59:
        /*0124*/ 	.word	index@(_ZN7cutlass13device_kernelIN5flash19enable_sm80_to_sm89INS1_16FlashAttnFwdSm80INS1_25CollectiveMainloopFwdSm80ILi4ELi1ELb0EN4cute5tupleIJNS5_1CILi128EEENS7_ILi48EEENS7_ILi96EEEEEELi96ENS_10bfloat16_tEfNS_4arch4Sm80ELb0ELb1ELb0ELb1ELb0ELb0ELb1ELb0EEENS1_21CollectiveEpilogueFwdINS6_IJS8_SA_S9_EEENS6_IJNS7_ILi1EEESI_SI_EEESC_SE_Li128ELb1ELb1ELb0ELb0EEENS1_19SingleTileSchedulerILb1ELb0ELb1ELi128EEEEEEEEEvNT_6ParamsE)
        /*0128*/ 	.word	0x00000000


	//----- nvinfo : EIATTR_MIN_STACK_SIZE
	.align		4
.L_60:
        /*012c*/ 	.byte	0x04, 0x12
        /*012e*/ 	.short	(.L_62 - .L_61)
	.align		4
.L_61:
        /*0130*/ 	.word	index@(_ZN7cutlass13device_kernelIN5flash19enable_sm80_to_sm89INS1_16FlashAttnFwdSm80INS1_25CollectiveMainloopFwdSm80ILi4ELi1ELb0EN4cute5tupleIJNS5_1CILi128EEENS7_ILi48EEENS7_ILi96EEEEEELi96ENS_10bfloat16_tEfNS_4arch4Sm80ELb0ELb1ELb0ELb1ELb0ELb1ELb1ELb0EEENS1_21CollectiveEpilogueFwdINS6_IJS8_SA_S9_EEENS6_IJNS7_ILi1EEESI_SI_EEESC_SE_Li128ELb1ELb1ELb0ELb0EEENS1_19SingleTileSchedulerILb1ELb0ELb1ELi128EEEEEEEEEvNT_6ParamsE)
        /*0134*/ 	.word	0x00000000


	//----- nvinfo : EIATTR_MIN_STACK_SIZE
	.align		4
.L_62:
        /*0138*/ 	.byte	0x04, 0x12
        /*013a*/ 	.short	(.L_64 - .L_63)
	.align		4
.L_63:
        /*013c*/ 	.word	index@(_ZN7cutlass13device_kernelIN5flash19enable_sm80_to_sm89INS1_16FlashAttnFwdSm80INS1_25CollectiveMainloopFwdSm80ILi4ELi1ELb0EN4cute5tupleIJNS5_1CILi128EEENS7_ILi64EEENS7_ILi96EEEEEELi96ENS_10bfloat16_tEfNS_4arch4Sm80ELb1ELb0ELb0ELb0ELb0ELb0ELb1ELb0EEENS1_21CollectiveEpilogueFwdINS6_IJS8_SA_S9_EEENS6_IJNS7_ILi1EEESI_SI_EEESC_SE_Li128ELb0ELb1ELb0ELb0EEENS1_30DynamicPersistentTileSchedulerILi128ELi128ELb0ELb1ELb0EEEEEEEEEvNT_6ParamsE)
        /*0140*/ 	.word	0x00000080


	//----- nvinfo : EIATTR_MIN_STACK_SIZE
	.align		4
.L_64:
        /*0144*/ 	.byte	0x04, 0x12
        /*0146*/ 	.short	(.L_66 - .L_65)
	.align		4
.L_65:
        /*0148*/ 	.word	index@(_ZN7cutlass13device_kernelIN5flash19enable_sm80_to_sm89INS1_16FlashAttnFwdSm80INS1_25CollectiveMainloopFwdSm80ILi4ELi1ELb0EN4cute5tupleIJNS5_1CILi128EEENS7_ILi64EEENS7_ILi96EEEEEELi96ENS_10bfloat16_tEfNS_4arch4Sm80ELb1ELb0ELb0ELb1ELb0ELb0ELb1ELb0EEENS1_21CollectiveEpilogueFwdINS6_IJS8_SA_S9_EEENS6_IJNS7_ILi1EEESI_SI_EEESC_SE_Li128ELb1ELb1ELb0ELb0EEENS1_19SingleTileSchedulerILb1ELb0ELb1ELi128EEEEEEEEEvNT_6ParamsE)
        /*014c*/ 	.word	0x00000070


	//----- nvinfo : EIATTR_MIN_STACK_SIZE
	.align		4
.L_66:
        /*0150*/ 	.byte	0x04, 0x12
        /*0152*/ 	.short	(.L_68 - .L_67)
	.align		4
.L_67:
        /*0154*/ 	.word	index@(_ZN7cutlass13device_kernelIN5flash19enable_sm80_to_sm89INS1_16FlashAttnFwdSm80INS1_25CollectiveMainloopFwdSm80ILi4ELi1ELb0EN4cute5tupleIJNS5_1CILi128EEENS7_ILi64EEENS7_ILi96EEEEEELi96ENS_10bfloat16_tEfNS_4arch4Sm80ELb1ELb0ELb0ELb1ELb0ELb1ELb1ELb0EEENS1_21CollectiveEpilogueFwdINS6_IJS8_SA_S9_EEENS6_IJNS7_ILi1EEESI_SI_EEESC_SE_Li128ELb1ELb1ELb0ELb0EEENS1_19SingleTileSchedulerILb1ELb0ELb1ELi128EEEEEEEEEvNT_6ParamsE)
        /*0158*/ 	.word	0x00000080
.L_68:


//--------------------- .nv.info._ZN7cutlass13device_kernelIN5flash19enable_sm80_to_sm89INS1_16FlashAttnFwdSm80INS1_25CollectiveMainloopFwdSm80ILi4ELi1ELb0EN4cute5tupleIJNS5_1CILi128EEENS7_ILi64EEENS7_ILi96EEEEEELi96ENS_10bfloat16_tEfNS_4arch4Sm80ELb0ELb0ELb0ELb0ELb0ELb0ELb1ELb0EEENS1_21CollectiveEpilogueFwdINS6_IJS8_SA_S9_EEENS6_IJNS7_ILi1EEESI_SI_EEESC_SE_Li128ELb0ELb1ELb0ELb0EEENS1_19SingleTileSchedulerILb0ELb0ELb1ELi128EEEEEEEEEvNT_6ParamsE --------------------------
	.section	.nv.info._ZN7cutlass13device_kernelIN5flash19enable_sm80_to_sm89INS1_16FlashAttnFwdSm80INS1_25CollectiveMainloopFwdSm80ILi4ELi1ELb0EN4cute5tupleIJNS5_1CILi128EEENS7_ILi64EEENS7_ILi96EEEEEELi96ENS_10bfloat16_tEfNS_4arch4Sm80ELb0ELb0ELb0ELb0ELb0ELb0ELb1ELb0EEENS1_21CollectiveEpilogueFwdINS6_IJS8_SA_S9_EEENS6_IJNS7_ILi1EEESI_SI_EEESC_SE_Li128ELb0ELb1ELb0ELb0EEENS1_19SingleTileSchedulerILb0ELb0ELb1ELi128EEEEEEEEEvNT_6ParamsE,"",@"SHT_CUDA_INFO"
	.sectionflags	@""
	.align	4


	//----- nvinfo : EIATTR_CUDA_API_VERSION
	.align		4
        /*0000*/ 	.byte	0x04, 0x37
        /*0002*/ 	.short	(.L_70 - .L_69)
.L_69:
        /*0004*/ 	.word	0x00000082


	//----- nvinfo : EIATTR_SW2861232_WAR
	.align		4
.L_70:
        /*0008*/ 	.byte	0x01, 0x35
	.zero		2


	//----- nvinfo : EIATTR_PARAM_CBANK
	.align		4
        /*000c*/ 	.byte	0x04, 0x0a
        /*000e*/ 	.short	(.L_72 - .L_71)
	.align		4
.L_71:
        /*0010*/ 	.word	index@(.nv.constant0._ZN7cutlass13device_kernelIN5flash19enable_sm80_to_sm89INS1_16FlashAttnFwdSm80INS1_25CollectiveMainloopFwdSm80ILi4ELi1ELb0EN4cute5tupleIJNS5_1CILi128EEENS7_ILi64EEENS7_ILi96EEEEEELi96ENS_10bfloat16_tEfNS_4arch4Sm80ELb0ELb0ELb0ELb0ELb0ELb0ELb1ELb0EEENS1_21CollectiveEpilogueFwdINS6_IJS8_SA_S9_EEENS6_IJNS7_ILi1EEESI_SI_EEESC_SE_Li128ELb0ELb1ELb0ELb0EEENS1_19SingleTileSchedulerILb0ELb0ELb1ELi128EEEEEEEEEvNT_6ParamsE)
        /*0014*/ 	.short	0x0160
        /*0016*/ 	.short	0x0418


	//----- nvinfo : EIATTR_CBANK_PARAM_SIZE
	.align		4
.L_72:
        /*0018*/ 	.byte	0x03, 0x19
        /*001a*/ 	.short	0x0418


	//----- nvinfo : EIATTR_KPARAM_INFO
	.align		4
        /*001c*/ 	.byte	0x04, 0x17
        /*001e*/ 	.short	(.L_74 - .L_73)
.L_73:
        /*0020*/ 	.word	0x00000000
        /*0024*/ 	.short	0x0000
        /*0026*/ 	.short	0x0000
        /*0028*/ 	.byte	0x00, 0xf0, 0x61, 0x10


	//----- nvinfo : EIATTR_MAXREG_COUNT
	.align		4
.L_74:
        /*002c*/ 	.byte	0x03, 0x1b
        /*002e*/ 	.short	0x00ff


	//----- nvinfo : EIATTR_NUM_BARRIERS
	.align		4
        /*0030*/ 	.byte	0x02, 0x4c
        /*0032*/ 	.byte	0x02
	.zero		1


	//----- nvinfo : EIATTR_ANNOTATIONS
	.align		4
        /*0034*/ 	.byte	0x04, 0x55
        /*0036*/ 	.short	(.L_76 - .L_75)


	//   ....[0]....
.L_75:
        /*0038*/ 	.word	0x00000001
        /*003c*/ 	.byte	0x00, 0x03, 0x00, 0x00, 0x01, 0x00, 0x00, 0x00, 0x90, 0x05, 0x00, 0x00, 0x01, 0x00, 0x00, 0x00
        /* <DEDUP_REMOVED lines=9> */
        /*00dc*/ 	.byte	0x50, 0x7e, 0x00, 0x00


	//----- nvinfo : EIATTR_MERCURY_ISA_VERSION
	.align		4
.L_76:
        /*00e0*/ 	.byte	0x03, 0x5f
        /*00e2*/ 	.short	0x0000


	//----- nvinfo : EIATTR_COOP_GROUP_MASK_REGIDS
	.align		4
        /*00e4*/ 	.byte	0x04, 0x29
        /*00e6*/ 	.short	(.L_78 - .L_77)


	//   ....[0]....
.L_77:
        /*00e8*/ 	.word	0xffffffff


	//   ....[1]....
        /*00ec*/ 	.word	0xffffffff


	//   ....[2]....
        /*00f0*/ 	.word	0xffffffff


	//   ....[3]....
        /*00f4*/ 	.word	0xffffffff


	//   ....[4]....
        /*00f8*/ 	.word	0xffffffff


	//   ....[5]....
        /*00fc*/ 	.word	0xffffffff


	//   ....[6]....
        /*0100*/ 	.word	0xffffffff


	//   ....[7]....
        /*0104*/ 	.word	0xffffffff


	//   ....[8]....
        /*0108*/ 	.word	0xffffffff


	//   ....[9]....
        /*010c*/ 	.word	0xffffffff


	//   ....[10]....
        /*0110*/ 	.word	0xffffffff


	//   ....[11]....
        /*0114*/ 	.word	0xffffffff


	//   ....[12]....
        /*0118*/ 	.word	0xffffffff


	//   ....[13]....
        /*011c*/ 	.word	0xffffffff


	//   ....[14]....
        /*0120*/ 	.word	0xffffffff


	//   ....[15]....
        /*0124*/ 	.word	0xffffffff


	//   ....[16]....
        /*0128*/ 	.word	0xffffffff


	//   ....[17]....
        /*012c*/ 	.word	0xffffffff


	//   ....[18]....
        /*0130*/ 	.word	0xffffffff


	//   ....[19]....
        /*0134*/ 	.word	0xffffffff


	//   ....[20]....
        /*0138*/ 	.word	0xffffffff


	//   ....[21]....
        /*013c*/ 	.word	0xffffffff


	//   ....[22]....
        /*0140*/ 	.word	0xffffffff


	//   ....[23]....
        /*0144*/ 	.word	0xffffffff


	//   ....[24]....
        /*0148*/ 	.word	0xffffffff


	//   ....[25]....
        /*014c*/ 	.word	0xffffffff


	//   ....[26]....
        /*0150*/ 	.word	0xffffffff


	//   ....[27]....
        /*0154*/ 	.word	0xffffffff


	//   ....[28]....
        /*0158*/ 	.word	0xffffffff


	//   ....[29]....
        /*015c*/ 	.word	0xffffffff


	//   ....[30]....
        /*0160*/ 	.word	0xffffffff


	//   ....[31]....
        /*0164*/ 	.word	0xffffffff


	//   ....[32]....
        /*0168*/ 	.word	0xffffffff


	//   ....[33]....
        /*016c*/ 	.word	0xffffffff


	//   ....[34]....
        /*0170*/ 	.word	0xffffffff


	//   ....[35]....
        /*0174*/ 	.word	0xffffffff


	//   ....[36]....
        /*0178*/ 	.word	0xffffffff


	//   ....[37]....
        /*017c*/ 	.word	0xffffffff


	//   ....[38]....
        /*0180*/ 	.word	0xffffffff


	//   ....[39]....
        /*0184*/ 	.word	0xffffffff


	//   ....[40]....
        /*0188*/ 	.word	0xffffffff


	//   ....[41]....
        /*018c*/ 	.word	0xffffffff


	//   ....[42]....
        /*0190*/ 	.word	0xffffffff


	//   ....[43]....
        /*0194*/ 	.word	0xffffffff


	//   ....[44]....
        /*0198*/ 	.word	0xffffffff


	//   ....[45]....
        /*019c*/ 	.word	0xffffffff


	//   ....[46]....
        /*01a0*/ 	.word	0xffffffff


	//   ....[47]....
        /*01a4*/ 	.word	0xffffffff


	//----- nvinfo : EIATTR_COOP_GROUP_INSTR_OFFSETS
	.align		4
.L_78:
        /*01a8*/ 	.byte	0x04, 0x28
        /*01aa*/ 	.short	(.L_80 - .L_79)


	//   ....[0]....
.L_79:
        /*01ac*/ 	.word	0x00000630


	//   ....[1]....
        /*01b0*/ 	.word	0x00000660


	//   ....[2]....
        /*01b4*/ 	.word	0x000006c0


	//   ....[3]....
        /*01b8*/ 	.word	0x00000710


	//   ....[4]....
        /*01bc*/ 	.word	0x00000900


	//   ....[5]....
        /*01c0*/ 	.word	0x00000920


	//   ....[6]....
        /*01c4*/ 	.word	0x000009c0


	//   ....[7]....
        /*01c8*/ 	.word	0x00000b10


	//   ....[8]....
        /*01cc*/ 	.word	0x000025e0


	//   ....[9]....
        /*01d0*/ 	.word	0x00002730


	//   ....[10]....
        /*01d4*/ 	.word	0x00002760


	//   ....[11]....
        /*01d8*/ 	.word	0x00002810


	//   ....[12]....
        /*01dc*/ 	.word	0x00002890


	//   ....[13]....
        /*01e0*/ 	.word	0x00002980


	//   ....[14]....
        /*01e4*/ 	.word	0x000029d0


	//   ....[15]....
        /*01e8*/ 	.word	0x00002ac0


	//   ....[16]....
        /*01ec*/ 	.word	0x00005280


	//   ....[17]....
        /*01f0*/ 	.word	0x000052d0


	//   ....[18]....
        /*01f4*/ 	.word	0x00005390


	//   ....[19]....
        /*01f8*/ 	.word	0x000053e0


	//   ....[20]....
        /*01fc*/ 	.word	0x00005420


	//   ....[21]....
        /*0200*/ 	.word	0x00005510


	//   ....[22]....
        /*0204*/ 	.word	0x00005670


	//   ....[23]....
        /*0208*/ 	.word	0x00005bc0


	//   ....[24]....
        /*020c*/ 	.word	0x00007400


	//   ....[25]....
        /*0210*/ 	.word	0x00007410


	//   ....[26]....
        /*0214*/ 	.word	0x00007420


	//   ....[27]....
        /*0218*/ 	.word	0x00007470


	//   ....[28]....
        /*021c*/ 	.word	0x00007490


	//   ....[29]....
        /*0220*/ 	.word	0x000077b0


	//   ....[30]....
        /*0224*/ 	.word	0x00007820


	//   ....[31]....
        /*0228*/ 	.word	0x00007830


	//   ....[32]....
        /*022c*/ 	.word	0x00008a70


	//   ....[33]....
        /*0230*/ 	.word	0x00008a80


	//   ....[34]....
        /*0234*/ 	.word	0x00008aa0


	//   ....[35]....
        /*0238*/ 	.word	0x00008ab0


	//   ....[36]....
        /*023c*/ 	.word	0x00008ac0


	//   ....[37]....
        /*0240*/ 	.word	0x00008ad0


	//   ....[38]....
        /*0244*/ 	.word	0x00008ae0


	//   ....[39]....
        /*0248*/ 	.word	0x00008af0


	//   ....[40]....
        /*024c*/ 	.word	0x00008c20


	//   ....[41]....
        /*0250*/ 	.word	0x00008c40


	//   ....[42]....
        /*0254*/ 	.word	0x00008dc0


	//   ....[43]....
        /*0258*/ 	.word	0x00008df0


	//   ....[44]....
        /*025c*/ 	.word	0x00008f20


	//   ....[45]....
        /*0260*/ 	.word	0x00008f50


	//   ....[46]....
        /*0264*/ 	.word	0x00009080


	//   ....[47]....
        /*0268*/ 	.word	0x000090a0


	//----- nvinfo : EIATTR_EXIT_INSTR_OFFSETS
	.align		4
.L_80:
        /*026c*/ 	.byte	0x04, 0x1c
        /*026e*/ 	.short	(.L_82 - .L_81)


	//   ....[0]....
.L_81:
        /*0270*/ 	.word	0x00000040


	//   ....[1]....
        /*0274*/ 	.word	0x000090b0


	//   ....[2]....
        /*0278*/ 	.word	0x00009160


	//   ....[3]....
        /*027c*/ 	.word	0x000091c0


	//----- nvinfo : EIATTR_CTAIDZ_USED
	.align		4
.L_82:
        /*0280*/ 	.byte	0x01, 0x04
	.zero		2


	//----- nvinfo : EIATTR_MAX_THREADS
	.align		4
        /*0284*/ 	.byte	0x04, 0x05
        /*0286*/ 	.short	(.L_84 - .L_83)
.L_83:
        /*0288*/ 	.word	0x00000080
        /*028c*/ 	.word	0x00000001
        /*0290*/ 	.word	0x00000001


	//----- nvinfo : EIATTR_CRS_STACK_SIZE
	.align		4
.L_84:
        /*0294*/ 	.byte	0x04, 0x1e
        /*0296*/ 	.short	(.L_86 - .L_85)
.L_85:
        /*0298*/ 	.word	0x00000000
.L_86:


//--------------------- .nv.info._ZN7cutlass13device_kernelIN5flash19enable_sm80_to_sm89INS1_16FlashAttnFwdSm80INS1_25CollectiveMainloopFwdSm80ILi4ELi1ELb0EN4cute5tupleIJNS5_1CILi128EEENS7_ILi64EEENS7_ILi96EEEEEELi96ENS_10bfloat16_tEfNS_4arch4Sm80ELb0ELb0ELb0ELb1ELb0ELb0ELb1ELb0EEENS1_21CollectiveEpilogueFwdINS6_IJS8_SA_S9_EEENS6_IJNS7_ILi1EEESI_SI_EEESC_SE_Li128ELb1ELb1ELb0ELb0EEENS1_19SingleTileSchedulerILb1ELb0ELb1ELi128EEEEEEEEEvNT_6ParamsE --------------------------
	.section	.nv.info._ZN7cutlass13device_kernelIN5flash19enable_sm80_to_sm89INS1_16FlashAttnFwdSm80INS1_25CollectiveMainloopFwdSm80ILi4ELi1ELb0EN4cute5tupleIJNS5_1CILi128EEENS7_ILi64EEENS7_ILi96EEEEEELi96ENS_10bfloat16_tEfNS_4arch4Sm80ELb0ELb0ELb0ELb1ELb0ELb0ELb1ELb0EEENS1_21CollectiveEpilogueFwdINS6_IJS8_SA_S9_EEENS6_IJNS7_ILi1EEESI_SI_EEESC_SE_Li128ELb1ELb1ELb0ELb0EEENS1_19SingleTileSchedulerILb1ELb0ELb1ELi128EEEEEEEEEvNT_6ParamsE,"",@"SHT_CUDA_INFO"
	.sectionflags	@""
	.align	4


	//----- nvinfo : EIATTR_CUDA_API_VERSION
	.align		4
        /*0000*/ 	.byte	0x04, 0x37
        /*0002*/ 	.short	(.L_88 - .L_87)
.L_87:
        /*0004*/ 	.word	0x00000082


	//----- nvinfo : EIATTR_SW2861232_WAR
	.align		4
.L_88:
        /*0008*/ 	.byte	0x01, 0x35
	.zero		2


	//----- nvinfo : EIATTR_PARAM_CBANK
	.align		4
        /*000c*/ 	.byte	0x04, 0x0a
        /*000e*/ 	.short	(.L_90 - .L_89)
	.align		4
.L_89:
        /*0010*/ 	.word	index@(.nv.constant0._ZN7cutlass13device_kernelIN5flash19enable_sm80_to_sm89INS1_16FlashAttnFwdSm80INS1_25CollectiveMainloopFwdSm80ILi4ELi1ELb0EN4cute5tupleIJNS5_1CILi128EEENS7_ILi64EEENS7_ILi96EEEEEELi96ENS_10bfloat16_tEfNS_4arch4Sm80ELb0ELb0ELb0ELb1ELb0ELb0ELb1ELb0EEENS1_21CollectiveEpilogueFwdINS6_IJS8_SA_S9_EEENS6_IJNS7_ILi1EEESI_SI_EEESC_SE_Li128ELb1ELb1ELb0ELb0EEENS1_19SingleTileSchedulerILb1ELb0ELb1ELi128EEEEEEEEEvNT_6ParamsE)
        /*0014*/ 	.short	0x0160
        /*0016*/ 	.short	0x0418


	//----- nvinfo : EIATTR_CBANK_PARAM_SIZE
	.align		4
.L_90:
        /*0018*/ 	.byte	0x03, 0x19
        /*001a*/ 	.short	0x0418


	//----- nvinfo : EIATTR_KPARAM_INFO
	.align		4
        /*001c*/ 	.byte	0x04, 0x17
        /*001e*/ 	.short	(.L_92 - .L_91)
.L_91:
        /*0020*/ 	.word	0x00000000
        /*0024*/ 	.short	0x0000
        /*0026*/ 	.short	0x0000
        /*0028*/ 	.byte	0x00, 0xf0, 0x61, 0x10


	//----- nvinfo : EIATTR_MAXREG_COUNT
	.align		4
.L_92:
        /*002c*/ 	.byte	0x03, 0x1b
        /*002e*/ 	.short	0x00ff


	//----- nvinfo : EIATTR_NUM_BARRIERS
	.align		4
        /*0030*/ 	.byte	0x02, 0x4c
        /*0032*/ 	.byte	0x02
	.zero		1


	//----- nvinfo : EIATTR_ANNOTATIONS
	.align		4
        /*0034*/ 	.byte	0x04, 0x55
        /*0036*/ 	.short	(.L_94 - .L_93)


	//   ....[0]....
.L_93:
        /* <DEDUP_REMOVED lines=17> */


	//----- nvinfo : EIATTR_MERCURY_ISA_VERSION
	.align		4
.L_94:
        /*0130*/ 	.byte	0x03, 0x5f
        /*0132*/ 	.short	0x0000


	//----- nvinfo : EIATTR_COOP_GROUP_MASK_REGIDS
	.align		4
        /*0134*/ 	.byte	0x04, 0x29
        /*0136*/ 	.short	(.L_96 - .L_95)


	//   ....[0]....
.L_95:
        /*0138*/ 	.word	0xffffffff


	//   ....[1]....
        /*013c*/ 	.word	0xffffffff


	//   ....[2]....
        /*0140*/ 	.word	0xffffffff


	//   ....[3]....
        /*0144*/ 	.word	0xffffffff


	//   ....[4]....
        /*0148*/ 	.word	0xffffffff


	//   ....[5]....
        /*014c*/ 	.word	0xffffffff


	//   ....[6]....
        /*0150*/ 	.word	0xffffffff


	//   ....[7]....
        /*0154*/ 	.word	0xffffffff


	//   ....[8]....
        /*0158*/ 	.word	0xffffffff


	//   ....[9]....
        /*015c*/ 	.word	0xffffffff


	//   ....[10]....
        /*0160*/ 	.word	0xffffffff


	//   ....[11]....
        /*0164*/ 	.word	0xffffffff


	//   ....[12]....
        /*0168*/ 	.word	0xffffffff


	//   ....[13]....
        /*016c*/ 	.word	0xffffffff


	//   ....[14]....
        /*0170*/ 	.word	0xffffffff


	//   ....[15]....
        /*0174*/ 	.word	0xffffffff


	//   ....[16]....
        /*0178*/ 	.word	0xffffffff


	//   ....[17]....
        /*017c*/ 	.word	0xffffffff


	//   ....[18]....
        /*0180*/ 	.word	0xffffffff


	//   ....[19]....
        /*0184*/ 	.word	0xffffffff


	//   ....[20]....
        /*0188*/ 	.word	0xffffffff


	//   ....[21]....
        /*018c*/ 	.word	0xffffffff


	//   ....[22]....
        /*0190*/ 	.word	0xffffffff


	//   ....[23]....
        /*0194*/ 	.word	0xffffffff


	//   ....[24]....
        /*0198*/ 	.word	0xffffffff


	//   ....[25]....
        /*019c*/ 	.word	0xffffffff


	//   ....[26]....
        /*01a0*/ 	.word	0xffffffff


	//   ....[27]....
        /*01a4*/ 	.word	0xffffffff


	//   ....[28]....
        /*01a8*/ 	.word	0xffffffff


	//   ....[29]....
        /*01ac*/ 	.word	0xffffffff


	//   ....[30]....
        /*01b0*/ 	.word	0xffffffff


	//   ....[31]....
        /*01b4*/ 	.word	0xffffffff


	//   ....[32]....
        /*01b8*/ 	.word	0xffffffff


	//   ....[33]....
        /*01bc*/ 	.word	0xffffffff


	//   ....[34]....
        /*01c0*/ 	.word	0xffffffff


	//   ....[35]....
        /*01c4*/ 	.word	0xffffffff


	//   ....[36]....
        /*01c8*/ 	.word	0xffffffff


	//   ....[37]....
        /*01cc*/ 	.word	0xffffffff


	//   ....[38]....
        /*01d0*/ 	.word	0xffffffff


	//   ....[39]....
        /*01d4*/ 	.word	0xffffffff


	//   ....[40]....
        /*01d8*/ 	.word	0xffffffff


	//   ....[41]....
        /*01dc*/ 	.word	0xffffffff


	//   ....[42]....
        /*01e0*/ 	.word	0xffffffff


	//   ....[43]....
        /*01e4*/ 	.word	0xffffffff


	//   ....[44]....
        /*01e8*/ 	.word	0xffffffff


	//   ....[45]....
        /*01ec*/ 	.word	0xffffffff


	//   ....[46]....
        /*01f0*/ 	.word	0xffffffff


	//   ....[47]....
        /*01f4*/ 	.word	0xffffffff


	//   ....[48]....
        /*01f8*/ 	.word	0xffffffff


	//   ....[49]....
        /*01fc*/ 	.word	0xffffffff


	//   ....[50]....
        /*0200*/ 	.word	0xffffffff


	//   ....[51]....
        /*0204*/ 	.word	0xffffffff


	//   ....[52]....
        /*0208*/ 	.word	0xffffffff


	//   ....[53]....
        /*020c*/ 	.word	0xffffffff


	//   ....[54]....
        /*0210*/ 	.word	0xffffffff


	//   ....[55]....
        /*0214*/ 	.word	0xffffffff


	//   ....[56]....
        /*0218*/ 	.word	0xffffffff


	//----- nvinfo : EIATTR_COOP_GROUP_INSTR_OFFSETS
	.align		4
.L_96:
        /*021c*/ 	.byte	0x04, 0x28
        /*021e*/ 	.short	(.L_98 - .L_97)


	//   ....[0]....
.L_97:
        /*0220*/ 	.word	0x00000090


	//   ....[1]....
        /*0224*/ 	.word	0x00001460


	//   ....[2]....
        /*0228*/ 	.word	0x00001490


	//   ....[3]....
        /*022c*/ 	.word	0x00001660


	//   ....[4]....
        /*0230*/ 	.word	0x00001690


	//   ....[5]....
        /*0234*/ 	.word	0x000017d0


	//   ....[6]....
        /*0238*/ 	.word	0x00001800


	//   ....[7]....
        /*023c*/ 	.word	0x00001930


	//   ....[8]....
        /*0240*/ 	.word	0x00001970


	//   ....[9]....
        /*0244*/ 	.word	0x00002ea0


	//   ....[10]....
        /*0248*/ 	.word	0x00003000


	//   ....[11]....
        /*024c*/ 	.word	0x00003030


	//   ....[12]....
        /*0250*/ 	.word	0x00003160


	//   ....[13]....
        /*0254*/ 	.word	0x000031f0


	//   ....[14]....
        /*0258*/ 	.word	0x000032e0


	//   ....[15]....
        /*025c*/ 	.word	0x00003390


	//   ....[16]....
        /*0260*/ 	.word	0x00003540


	//   ....[17]....
        /*0264*/ 	.word	0x00005b50


	//   ....[18]....
        /*0268*/ 	.word	0x00005ba0


	//   ....[19]....
        /*026c*/ 	.word	0x00005c60


	//   ....[20]....
        /*0270*/ 	.word	0x00005cb0


	//   ....[21]....
        /*0274*/ 	.word	0x00005cf0


	//   ....[22]....
        /*0278*/ 	.word	0x00005e00


	//   ....[23]....
        /*027c*/ 	.word	0x00006060


	//   ....[24]....
        /*0280*/ 	.word	0x00006260


	//   ....[25]....
        /*0284*/ 	.word	0x00007d60


	//   ....[26]....
        /*0288*/ 	.word	0x00007d90


	//   ....[27]....
        /*028c*/ 	.word	0x00007dc0


	//   ....[28]....
        /*0290*/ 	.word	0x00007de0


	//   ....[29]....
        /*0294*/ 	.word	0x00007e10


	//   ....[30]....
        /*0298*/ 	.word	0x00007e30


	//   ....[31]....
        /*029c*/ 	.word	0x00007e50


	//   ....[32]....
        /*02a0*/ 	.word	0x00007e60


	//   ....[33]....
        /*02a4*/ 	.word	0x00009560


	//   ....[34]....
        /*02a8*/ 	.word	0x00009590


	//   ....[35]....
        /*02ac*/ 	.word	0x000095b0


	//   ....[36]....
        /*02b0*/ 	.word	0x000095d0


	//   ....[37]....
        /*02b4*/ 	.word	0x000095e0


	//   ....[38]....
        /*02b8*/ 	.word	0x000095f0


	//   ....[39]....
        /*02bc*/ 	.word	0x00009600


	//   ....[40]....
        /*02c0*/ 	.word	0x00009610


	//   ....[41]....
        /*02c4*/ 	.word	0x00009830


	//   ....[42]....
        /*02c8*/ 	.word	0x00009840


	//   ....[43]....
        /*02cc*/ 	.word	0x000099c0


	//   ....[44]....
        /*02d0*/ 	.word	0x000099f0


	//   ....[45]....
        /*02d4*/ 	.word	0x00009b40


	//   ....[46]....
        /*02d8*/ 	.word	0x00009b70


	//   ....[47]....
        /*02dc*/ 	.word	0x00009cc0


	//   ....[48]....
        /*02e0*/ 	.word	0x00009ce0


	//   ....[49]....
        /*02e4*/ 	.word	0x0000a4e0


	//   ....[50]....
        /*02e8*/ 	.word	0x0000a500


	//   ....[51]....
        /*02ec*/ 	.word	0x0000a650


	//   ....[52]....
        /*02f0*/ 	.word	0x0000a680


	//   ....[53]....
        /*02f4*/ 	.word	0x0000a7b0


	//   ....[54]....
        /*02f8*/ 	.word	0x0000a7e0


	//   ....[55]....
        /*02fc*/ 	.word	0x0000a910


	//   ....[56]....
        /*0300*/ 	.word	0x0000a930


	//----- nvinfo : EIATTR_EXIT_INSTR_OFFSETS
	.align		4
.L_98:
        /*0304*/ 	.byte	0x04, 0x1c
        /*0306*/ 	.short	(.L_100 - .L_99)


	//   ....[0]....
.L_99:
        /*0308*/ 	.word	0x00000350


	//   ....[1]....
        /*030c*/ 	.word	0x00009cf0


	//   ....[2]....
        /*0310*/ 	.word	0x00009dc0


	//   ....[3]....
        /*0314*/ 	.word	0x00009e20


	//   ....[4]....
        /*0318*/ 	.word	0x0000a940


	//   ....[5]....
        /*031c*/ 	.word	0x0000a9f0


	//   ....[6]....
        /*0320*/ 	.word	0x0000aa50


	//----- nvinfo : EIATTR_CTAIDZ_USED
	.align		4
.L_100:
        /*0324*/ 	.byte	0x01, 0x04
	.zero		2


	//----- nvinfo : EIATTR_MAX_THREADS
	.align		4
        /*0328*/ 	.byte	0x04, 0x05
        /*032a*/ 	.short	(.L_102 - .L_101)
.L_101:
        /*032c*/ 	.word	0x00000080
        /*0330*/ 	.word	0x00000001
        /*0334*/ 	.word	0x00000001


	//----- nvinfo : EIATTR_CRS_STACK_SIZE
	.align		4
.L_102:
        /*0338*/ 	.byte	0x04, 0x1e
        /*033a*/ 	.short	(.L_104 - .L_103)
.L_103:
        /*033c*/ 	.word	0x00000000
.L_104:


//--------------------- .nv.info._ZN7cutlass13device_kernelIN5flash19enable_sm80_to_sm89INS1_16FlashAttnFwdSm80INS1_25CollectiveMainloopFwdSm80ILi4ELi1ELb0EN4cute5tupleIJNS5_1CILi128EEENS7_ILi64EEENS7_ILi96EEEEEELi96ENS_10bfloat16_tEfNS_4arch4Sm80ELb0ELb0ELb0ELb1ELb0ELb1ELb1ELb0EEENS1_21CollectiveEpilogueFwdINS6_IJS8_SA_S9_EEENS6_IJNS7_ILi1EEESI_SI_EEESC_SE_Li128ELb1ELb1ELb0ELb0EEENS1_19SingleTileSchedulerILb1ELb0ELb1ELi128EEEEEEEEEvNT_6ParamsE --------------------------
	.section	.nv.info._ZN7cutlass13device_kernelIN5flash19enable_sm80_to_sm89INS1_16FlashAttnFwdSm80INS1_25CollectiveMainloopFwdSm80ILi4ELi1ELb0EN4cute5tupleIJNS5_1CILi128EEENS7_ILi64EEENS7_ILi96EEEEEELi96ENS_10bfloat16_tEfNS_4arch4Sm80ELb0ELb0ELb0ELb1ELb0ELb1ELb1ELb0EEENS1_21CollectiveEpilogueFwdINS6_IJS8_SA_S9_EEENS6_IJNS7_ILi1EEESI_SI_EEESC_SE_Li128ELb1ELb1ELb0ELb0EEENS1_19SingleTileSchedulerILb1ELb0ELb1ELi128EEEEEEEEEvNT_6ParamsE,"",@"SHT_CUDA_INFO"
	.sectionflags	@""
	.align	4


	//----- nvinfo : EIATTR_CUDA_API_VERSION
	.align		4
        /*0000*/ 	.byte	0x04, 0x37
        /*0002*/ 	.short	(.L_106 - .L_105)
.L_105:
        /*0004*/ 	.word	0x00000082


	//----- nvinfo : EIATTR_SW2861232_WAR
	.align		4
.L_106:
        /*0008*/ 	.byte	0x01, 0x35
	.zero		2


	//----- nvinfo : EIATTR_PARAM_CBANK
	.align		4
        /*000c*/ 	.byte	0x04, 0x0a
        /*000e*/ 	.short	(.L_108 - .L_107)
	.align		4
.L_107:
        /*0010*/ 	.word	index@(.nv.constant0._ZN7cutlass13device_kernelIN5flash19enable_sm80_to_sm89INS1_16FlashAttnFwdSm80INS1_25CollectiveMainloopFwdSm80ILi4ELi1ELb0EN4cute5tupleIJNS5_1CILi128EEENS7_ILi64EEENS7_ILi96EEEEEELi96ENS_10bfloat16_tEfNS_4arch4Sm80ELb0ELb0ELb0ELb1ELb0ELb1ELb1ELb0EEENS1_21CollectiveEpilogueFwdINS6_IJS8_SA_S9_EEENS6_IJNS7_ILi1EEESI_SI_EEESC_SE_Li128ELb1ELb1ELb0ELb0EEENS1_19SingleTileSchedulerILb1ELb0ELb1ELi128EEEEEEEEEvNT_6ParamsE)
        /*0014*/ 	.short	0x0160
        /*0016*/ 	.short	0x0418


	//----- nvinfo : EIATTR_CBANK_PARAM_SIZE
	.align		4
.L_108:
        /*0018*/ 	.byte	0x03, 0x19
        /*001a*/ 	.short	0x0418


	//----- nvinfo : EIATTR_KPARAM_INFO
	.align		4
        /*001c*/ 	.byte	0x04, 0x17
        /*001e*/ 	.short	(.L_110 - .L_109)
.L_109:
        /*0020*/ 	.word	0x00000000
        /*0024*/ 	.short	0x0000
        /*0026*/ 	.short	0x0000
        /*0028*/ 	.byte	0x00, 0xf0, 0x61, 0x10


	//----- nvinfo : EIATTR_MAXREG_COUNT
	.align		4
.L_110:
        /*002c*/ 	.byte	0x03, 0x1b
        /*002e*/ 	.short	0x00ff


	//----- nvinfo : EIATTR_NUM_BARRIERS
	.align		4
        /*0030*/ 	.byte	0x02, 0x4c
        /*0032*/ 	.byte	0x02
	.zero		1


	//----- nvinfo : EIATTR_ANNOTATIONS
	.align		4
        /*0034*/ 	.byte	0x04, 0x55
        /*0036*/ 	.short	(.L_112 - .L_111)


	//   ....[0]....
.L_111:
        /* <DEDUP_REMOVED lines=18> */


	//----- nvinfo : EIATTR_MERCURY_ISA_VERSION
	.align		4
.L_112:
        /*0140*/ 	.byte	0x03, 0x5f
        /*0142*/ 	.short	0x0000


	//----- nvinfo : EIATTR_COOP_GROUP_MASK_REGIDS
	.align		4
        /*0144*/ 	.byte	0x04, 0x29
        /*0146*/ 	.short	(.L_114 - .L_113)


	//   ....[0]....
.L_113:
        /*0148*/ 	.word	0xffffffff


	//   ....[1]....
        /*014c*/ 	.word	0xffffffff


	//   ....[2]....
        /*0150*/ 	.word	0xffffffff


	//   ....[3]....
        /*0154*/ 	.word	0xffffffff


	//   ....[4]....
        /*0158*/ 	.word	0xffffffff


	//   ....[5]....
        /*015c*/ 	.word	0xffffffff


	//   ....[6]....
        /*0160*/ 	.word	0xffffffff


	//   ....[7]....
        /*0164*/ 	.word	0xffffffff


	//   ....[8]....
        /*0168*/ 	.word	0xffffffff


	//   ....[9]....
        /*016c*/ 	.word	0xffffffff


	//   ....[10]....
        /*0170*/ 	.word	0xffffffff


	//   ....[11]....
        /*0174*/ 	.word	0xffffffff


	//   ....[12]....
        /*0178*/ 	.word	0xffffffff


	//   ....[13]....
        /*017c*/ 	.word	0xffffffff


	//   ....[14]....
        /*0180*/ 	.word	0xffffffff


	//   ....[15]....
        /*0184*/ 	.word	0xffffffff


	//   ....[16]....
        /*0188*/ 	.word	0xffffffff


	//   ....[17]....
        /*018c*/ 	.word	0xffffffff


	//   ....[18]....
        /*0190*/ 	.word	0xffffffff


	//   ....[19]....
        /*0194*/ 	.word	0xffffffff


	//   ....[20]....
        /*0198*/ 	.word	0xffffffff


	//   ....[21]....
        /*019c*/ 	.word	0xffffffff


	//   ....[22]....
        /*01a0*/ 	.word	0xffffffff


	//   ....[23]....
        /*01a4*/ 	.word	0xffffffff


	//   ....[24]....
        /*01a8*/ 	.word	0xffffffff


	//   ....[25]....
        /*01ac*/ 	.word	0xffffffff


	//   ....[26]....
        /*01b0*/ 	.word	0xffffffff


	//   ....[27]....
        /*01b4*/ 	.word	0xffffffff


	//   ....[28]....
        /*01b8*/ 	.word	0xffffffff


	//   ....[29]....
        /*01bc*/ 	.word	0xffffffff


	//   ....[30]....
        /*01c0*/ 	.word	0xffffffff


	//   ....[31]....
        /*01c4*/ 	.word	0xffffffff


	//   ....[32]....
        /*01c8*/ 	.word	0xffffffff


	//   ....[33]....
        /*01cc*/ 	.word	0xffffffff


	//   ....[34]....
        /*01d0*/ 	.word	0xffffffff


	//   ....[35]....
        /*01d4*/ 	.word	0xffffffff


	//   ....[36]....
        /*01d8*/ 	.word	0xffffffff


	//   ....[37]....
        /*01dc*/ 	.word	0xffffffff


	//   ....[38]....
        /*01e0*/ 	.word	0xffffffff


	//   ....[39]....
        /*01e4*/ 	.word	0xffffffff


	//   ....[40]....
        /*01e8*/ 	.word	0xffffffff


	//   ....[41]....
        /*01ec*/ 	.word	0xffffffff


	//   ....[42]....
        /*01f0*/ 	.word	0xffffffff


	//   ....[43]....
        /*01f4*/ 	.word	0xffffffff


	//   ....[44]....
        /*01f8*/ 	.word	0xffffffff


	//   ....[45]....
        /*01fc*/ 	.word	0xffffffff


	//   ....[46]....
        /*0200*/ 	.word	0xffffffff


	//   ....[47]....
        /*0204*/ 	.word	0xffffffff


	//   ....[48]....
        /*0208*/ 	.word	0xffffffff


	//   ....[49]....
        /*020c*/ 	.word	0xffffffff


	//   ....[50]....
        /*0210*/ 	.word	0xffffffff


	//   ....[51]....
        /*0214*/ 	.word	0xffffffff


	//   ....[52]....
        /*0218*/ 	.word	0xffffffff


	//   ....[53]....
        /*021c*/ 	.word	0xffffffff


	//   ....[54]....
        /*0220*/ 	.word	0xffffffff


	//   ....[55]....
        /*0224*/ 	.word	0xffffffff


	//   ....[56]....
        /*0228*/ 	.word	0xffffffff


	//----- nvinfo : EIATTR_COOP_GROUP_INSTR_OFFSETS
	.align		4
.L_114:
        /*022c*/ 	.byte	0x04, 0x28
        /*022e*/ 	.short	(.L_116 - .L_115)


	//   ....[0]....
.L_115:
        /*0230*/ 	.word	0x00000090


	//   ....[1]....
        /*0234*/ 	.word	0x00006820


	//   ....[2]....
        /*0238*/ 	.word	0x00006850


	//   ....[3]....
        /*023c*/ 	.word	0x00006b00


	//   ....[4]....
        /*0240*/ 	.word	0x00006b30


	//   ....[5]....
        /*0244*/ 	.word	0x00006c70


	//   ....[6]....
        /*0248*/ 	.word	0x00006ca0


	//   ....[7]....
        /*024c*/ 	.word	0x00006e00


	//   ....[8]....
        /*0250*/ 	.word	0x00006e30


	//   ....[9]....
        /*0254*/ 	.word	0x0000e190


	//   ....[10]....
        /*0258*/ 	.word	0x0000e2f0


	//   ....[11]....
        /*025c*/ 	.word	0x0000e320


	//   ....[12]....
        /*0260*/ 	.word	0x0000e450


	//   ....[13]....
        /*0264*/ 	.word	0x0000e4e0


	//   ....[14]....
        /*0268*/ 	.word	0x0000e5d0


	//   ....[15]....
        /*026c*/ 	.word	0x0000e680


	//   ....[16]....
        /*0270*/ 	.word	0x0000e830


	//   ....[17]....
        /*0274*/ 	.word	0x00010e00


	//   ....[18]....
        /*0278*/ 	.word	0x00010e50


	//   ....[19]....
        /*027c*/ 	.word	0x00010f10


	//   ....[20]....
        /*0280*/ 	.word	0x00010f60


	//   ....[21]....
        /*0284*/ 	.word	0x00010fa0


	//   ....[22]....
        /*0288*/ 	.word	0x000110a0


	//   ....[23]....
        /*028c*/ 	.word	0x00011310


	//   ....[24]....
        /*0290*/ 	.word	0x00011470


	//   ....[25]....
        /*0294*/ 	.word	0x00013020


	//   ....[26]....
        /*0298*/ 	.word	0x00013050


	//   ....[27]....
        /*029c*/ 	.word	0x00013080


	//   ....[28]....
        /*02a0*/ 	.word	0x000130a0


	//   ....[29]....
        /*02a4*/ 	.word	0x000130d0


	//   ....[30]....
        /*02a8*/ 	.word	0x000130f0


	//   ....[31]....
        /*02ac*/ 	.word	0x00013110


	//   ....[32]....
        /*02b0*/ 	.word	0x00013120


	//   ....[33]....
        /*02b4*/ 	.word	0x000147f0


	//   ....[34]....
        /*02b8*/ 	.word	0x00014820


	//   ....[35]....
        /*02bc*/ 	.word	0x00014850


	//   ....[36]....
        /*02c0*/ 	.word	0x00014870


	//   ....[37]....
        /*02c4*/ 	.word	0x00014880


	//   ....[38]....
        /*02c8*/ 	.word	0x00014890


	//   ....[39]....
        /*02cc*/ 	.word	0x000148a0


	//   ....[40]....
        /*02d0*/ 	.word	0x000148b0


	//   ....[41]....
        /*02d4*/ 	.word	0x00014ad0


	//   ....[42]....
        /*02d8*/ 	.word	0x00014ae0


	//   ....[43]....
        /*02dc*/ 	.word	0x00014c60


	//   ....[44]....
        /*02e0*/ 	.word	0x00014c90


	//   ....[45]....
        /*02e4*/ 	.word	0x00014de0


	//   ....[46]....
        /*02e8*/ 	.word	0x00014e10


	//   ....[47]....
        /*02ec*/ 	.word	0x00014f60


	//   ....[48]....
        /*02f0*/ 	.word	0x00014f80


	//   ....[49]....
        /*02f4*/ 	.word	0x00015740


	//   ....[50]....
        /*02f8*/ 	.word	0x00015760


	//   ....[51]....
        /*02fc*/ 	.word	0x000158b0


	//   ....[52]....
        /*0300*/ 	.word	0x000158e0


	//   ....[53]....
        /*0304*/ 	.word	0x00015a10


	//   ....[54]....
        /*0308*/ 	.word	0x00015a40


	//   ....[55]....
        /*030c*/ 	.word	0x00015b70


	//   ....[56]....
        /*0310*/ 	.word	0x00015b90


	//----- nvinfo : EIATTR_EXIT_INSTR_OFFSETS
	.align		4
.L_116:
        /*0314*/ 	.byte	0x04, 0x1c
        /*0316*/ 	.short	(.L_118 - .L_117)


	//   ....[0]....
.L_117:
        /*0318*/ 	.word	0x00000350


	//   ....[1]....
        /*031c*/ 	.word	0x00014f90


	//   ....[2]....
        /*0320*/ 	.word	0x00015060


	//   ....[3]....
        /*0324*/ 	.word	0x000150c0


	//   ....[4]....
        /*0328*/ 	.word	0x00015ba0


	//   ....[5]....
        /*032c*/ 	.word	0x00015c50


	//   ....[6]....
        /*0330*/ 	.word	0x00015cb0


	//----- nvinfo : EIATTR_CTAIDZ_USED
	.align		4
.L_118:
        /*0334*/ 	.byte	0x01, 0x04
	.zero		2


	//----- nvinfo : EIATTR_MAX_THREADS
	.align		4
        /*0338*/ 	.byte	0x04, 0x05
        /*033a*/ 	.short	(.L_120 - .L_119)
.L_119:
        /*033c*/ 	.word	0x00000080
        /*0340*/ 	.word	0x00000001
        /*0344*/ 	.word	0x00000001


	//----- nvinfo : EIATTR_CRS_STACK_SIZE
	.align		4
.L_120:
        /*0348*/ 	.byte	0x04, 0x1e
        /*034a*/ 	.short	(.L_122 - .L_121)
.L_121:
        /*034c*/ 	.word	0x00000000
.L_122:


//--------------------- .nv.info._ZN7cutlass13device_kernelIN5flash19enable_sm80_to_sm89INS1_16FlashAttnFwdSm80INS1_25CollectiveMainloopFwdSm80ILi4ELi1ELb0EN4cute5tupleIJNS5_1CILi128EEENS7_ILi48EEENS7_ILi96EEEEEELi96ENS_10bfloat16_tEfNS_4arch4Sm80ELb0ELb1ELb0ELb0ELb0ELb0ELb1ELb0EEENS1_21CollectiveEpilogueFwdINS6_IJS8_SA_S9_EEENS6_IJNS7_ILi1EEESI_SI_EEESC_SE_Li128ELb0ELb1ELb0ELb0EEENS1_19SingleTileSchedulerILb0ELb0ELb1ELi128EEEEEEEEEvNT_6ParamsE --------------------------
	.section	.nv.info._ZN7cutlass13device_kernelIN5flash19enable_sm80_to_sm89INS1_16FlashAttnFwdSm80INS1_25CollectiveMainloopFwdSm80ILi4ELi1ELb0EN4cute5tupleIJNS5_1CILi128EEENS7_ILi48EEENS7_ILi96EEEEEELi96ENS_10bfloat16_tEfNS_4arch4Sm80ELb0ELb1ELb0ELb0ELb0ELb0ELb1ELb0EEENS1_21CollectiveEpilogueFwdINS6_IJS8_SA_S9_EEENS6_IJNS7_ILi1EEESI_SI_EEESC_SE_Li128ELb0ELb1ELb0ELb0EEENS1_19SingleTileSchedulerILb0ELb0ELb1ELi128EEEEEEEEEvNT_6ParamsE,"",@"SHT_CUDA_INFO"
	.sectionflags	@""
	.align	4


	//----- nvinfo : EIATTR_CUDA_API_VERSION
	.align		4
        /*0000*/ 	.byte	0x04, 0x37
        /*0002*/ 	.short	(.L_124 - .L_123)
.L_123:
        /*0004*/ 	.word	0x00000082


	//----- nvinfo : EIATTR_SW2861232_WAR
	.align		4
.L_124:
        /*0008*/ 	.byte	0x01, 0x35
	.zero		2


	//----- nvinfo : EIATTR_PARAM_CBANK
	.align		4
        /*000c*/ 	.byte	0x04, 0x0a
        /*000e*/ 	.short	(.L_126 - .L_125)
	.align		4
.L_125:
        /*0010*/ 	.word	index@(.nv.constant0._ZN7cutlass13device_kernelIN5flash19enable_sm80_to_sm89INS1_16FlashAttnFwdSm80INS1_25CollectiveMainloopFwdSm80ILi4ELi1ELb0EN4cute5tupleIJNS5_1CILi128EEENS7_ILi48EEENS7_ILi96EEEEEELi96ENS_10bfloat16_tEfNS_4arch4Sm80ELb0ELb1ELb0ELb0ELb0ELb0ELb1ELb0EEENS1_21CollectiveEpilogueFwdINS6_IJS8_SA_S9_EEENS6_IJNS7_ILi1EEESI_SI_EEESC_SE_Li128ELb0ELb1ELb0ELb0EEENS1_19SingleTileSchedulerILb0ELb0ELb1ELi128EEEEEEEEEvNT_6ParamsE)
        /*0014*/ 	.short	0x0160
        /*0016*/ 	.short	0x0418


	//----- nvinfo : EIATTR_CBANK_PARAM_SIZE
	.align		4
.L_126:
        /*0018*/ 	.byte	0x03, 0x19
        /*001a*/ 	.short	0x0418


	//----- nvinfo : EIATTR_KPARAM_INFO
	.align		4
        /*001c*/ 	.byte	0x04, 0x17
        /*001e*/ 	.short	(.L_128 - .L_127)
.L_127:
        /*0020*/ 	.word	0x00000000
        /*0024*/ 	.short	0x0000
        /*0026*/ 	.short	0x0000
        /*0028*/ 	.byte	0x00, 0xf0, 0x61, 0x10


	//----- nvinfo : EIATTR_MAXREG_COUNT
	.align		4
.L_128:
        /*002c*/ 	.byte	0x03, 0x1b
        /*002e*/ 	.short	0x00ff


	//----- nvinfo : EIATTR_NUM_BARRIERS
	.align		4
        /*0030*/ 	.byte	0x02, 0x4c
        /*0032*/ 	.byte	0x02
	.zero		1


	//----- nvinfo : EIATTR_MERCURY_ISA_VERSION
	.align		4
        /*0034*/ 	.byte	0x03, 0x5f
        /*0036*/ 	.short	0x0000


	//----- nvinfo : EIATTR_COOP_GROUP_MASK_REGIDS
	.align		4
        /*0038*/ 	.byte	0x04, 0x29
        /*003a*/ 	.short	(.L_130 - .L_129)


	//   ....[0]....
.L_129:
        /*003c*/ 	.word	0xffffffff


	//   ....[1]....
        /*0040*/ 	.word	0xffffffff


	//   ....[2]....
        /*0044*/ 	.word	0xffffffff


	//   ....[3]....
        /*0048*/ 	.word	0xffffffff


	//   ....[4]....
        /*004c*/ 	.word	0xffffffff


	//   ....[5]....
        /*0050*/ 	.word	0xffffffff


	//   ....[6]....
        /*0054*/ 	.word	0xffffffff


	//   ....[7]....
        /*0058*/ 	.word	0xffffffff


	//   ....[8]....
        /*005c*/ 	.word	0xffffffff


	//   ....[9]....
        /*0060*/ 	.word	0xffffffff


	//   ....[10]....
        /*0064*/ 	.word	0xffffffff


	//   ....[11]....
        /*0068*/ 	.word	0xffffffff


	//   ....[12]....
        /*006c*/ 	.word	0xffffffff


	//   ....[13]....
        /*0070*/ 	.word	0xffffffff


	//   ....[14]....
        /*0074*/ 	.word	0xffffffff


	//   ....[15]....
        /*0078*/ 	.word	0xffffffff


	//   ....[16]....
        /*007c*/ 	.word	0xffffffff


	//   ....[17]....
        /*0080*/ 	.word	0xffffffff


	//   ....[18]....
        /*0084*/ 	.word	0xffffffff


	//   ....[19]....
        /*0088*/ 	.word	0xffffffff


	//   ....[20]....
        /*008c*/ 	.word	0xffffffff


	//   ....[21]....
        /*0090*/ 	.word	0xffffffff


	//   ....[22]....
        /*0094*/ 	.word	0xffffffff


	//   ....[23]....
        /*0098*/ 	.word	0xffffffff


	//   ....[24]....
        /*009c*/ 	.word	0xffffffff


	//   ....[25]....
        /*00a0*/ 	.word	0xffffffff


	//   ....[26]....
        /*00a4*/ 	.word	0xffffffff


	//   ....[27]....
        /*00a8*/ 	.word	0xffffffff


	//   ....[28]....
        /*00ac*/ 	.word	0xffffffff


	//   ....[29]....
        /*00b0*/ 	.word	0xffffffff


	//   ....[30]....
        /*00b4*/ 	.word	0xffffffff


	//   ....[31]....
        /*00b8*/ 	.word	0xffffffff


	//   ....[32]....
        /*00bc*/ 	.word	0xffffffff


	//   ....[33]....
        /*00c0*/ 	.word	0xffffffff


	//   ....[34]....
        /*00c4*/ 	.word	0xffffffff


	//   ....[35]....
        /*00c8*/ 	.word	0xffffffff


	//   ....[36]....
        /*00cc*/ 	.word	0xffffffff


	//   ....[37]....
        /*00d0*/ 	.word	0xffffffff


	//   ....[38]....
        /*00d4*/ 	.word	0xffffffff


	//   ....[39]....
        /*00d8*/ 	.word	0xffffffff


	//   ....[40]....
        /*00dc*/ 	.word	0xffffffff


	//   ....[41]....
        /*00e0*/ 	.word	0xffffffff


	//   ....[42]....
        /*00e4*/ 	.word	0xffffffff


	//   ....[43]....
        /*00e8*/ 	.word	0xffffffff


	//   ....[44]....
        /*00ec*/ 	.word	0xffffffff


	//   ....[45]....
        /*00f0*/ 	.word	0xffffffff


	//   ....[46]....
        /*00f4*/ 	.word	0xffffffff


	//   ....[47]....
        /*00f8*/ 	.word	0xffffffff


	//   ....[48]....
        /*00fc*/ 	.word	0xffffffff


	//   ....[49]....
        /*0100*/ 	.word	0xffffffff


	//   ....[50]....
        /*0104*/ 	.word	0xffffffff


	//   ....[51]....
        /*0108*/ 	.word	0xffffffff


	//   ....[52]....
        /*010c*/ 	.word	0xffffffff


	//   ....[53]....
        /*0110*/ 	.word	0xffffffff


	//   ....[54]....
        /*0114*/ 	.word	0xffffffff


	//   ....[55]....
        /*0118*/ 	.word	0xffffffff


	//   ....[56]....
        /*011c*/ 	.word	0xffffffff


	//   ....[57]....
        /*0120*/ 	.word	0xffffffff


	//   ....[58]....
        /*0124*/ 	.word	0xffffffff


	//   ....[59]....
        /*0128*/ 	.word	0xffffffff


	//   ....[60]....
        /*012c*/ 	.word	0xffffffff


	//   ....[61]....
        /*0130*/ 	.word	0xffffffff


	//   ....[62]....
        /*0134*/ 	.word	0xffffffff


	//   ....[63]....
        /*0138*/ 	.word	0xffffffff


	//   ....[64]....
        /*013c*/ 	.word	0xffffffff


	//   ....[65]....
        /*0140*/ 	.word	0xffffffff


	//   ....[66]....
        /*0144*/ 	.word	0xffffffff


	//   ....[67]....
        /*0148*/ 	.word	0xffffffff


	//   ....[68]....
        /*014c*/ 	.word	0xffffffff


	//   ....[69]....
        /*0150*/ 	.word	0xffffffff


	//   ....[70]....
        /*0154*/ 	.word	0xffffffff


	//   ....[71]....
        /*0158*/ 	.word	0xffffffff


	//   ....[72]....
        /*015c*/ 	.word	0xffffffff


	//   ....[73]....
        /*0160*/ 	.word	0xffffffff


	//   ....[74]....
        /*0164*/ 	.word	0xffffffff


	//   ....[75]....
        /*0168*/ 	.word	0xffffffff


	//   ....[76]....
        /*016c*/ 	.word	0xffffffff


	//   ....[77]....
        /*0170*/ 	.word	0xffffffff


	//   ....[78]....
        /*0174*/ 	.word	0xffffffff


	//   ....[79]....
        /*0178*/ 	.word	0xffffffff


	//   ....[80]....
        /*017c*/ 	.word	0xffffffff


	//   ....[81]....
        /*0180*/ 	.word	0xffffffff


	//   ....[82]....
        /*0184*/ 	.word	0xffffffff


	//   ....[83]....
        /*0188*/ 	.word	0xffffffff


	//----- nvinfo : EIATTR_COOP_GROUP_INSTR_OFFSETS
	.align		4
.L_130:
        /*018c*/ 	.byte	0x04, 0x28
        /*018e*/ 	.short	(.L_132 - .L_131)


	//   ....[0]....
.L_131:
        /*0190*/ 	.word	0x00000d70


	//   ....[1]....
        /*0194*/ 	.word	0x00000db0


	//   ....[2]....
        /*0198*/ 	.word	0x00000de0


	//   ....[3]....
        /*019c*/ 	.word	0x00000e00


	//   ....[4]....
        /*01a0*/ 	.word	0x00000f30


	//   ....[5]....
        /*01a4*/ 	.word	0x00000fc0


	//   ....[6]....
        /*01a8*/ 	.word	0x00001100


	//   ....[7]....
        /*01ac*/ 	.word	0x00001120


	//   ....[8]....
        /*01b0*/ 	.word	0x000026c0


	//   ....[9]....
        /*01b4*/ 	.word	0x000028e0


	//   ....[10]....
        /*01b8*/ 	.word	0x00002e10


	//   ....[11]....
        /*01bc*/ 	.word	0x000035c0


	//   ....[12]....
        /*01c0*/ 	.word	0x00003c30


	//   ....[13]....
        /*01c4*/ 	.word	0x00003d00


	//   ....[14]....
        /*01c8*/ 	.word	0x00003d40


	//   ....[15]....
        /*01cc*/ 	.word	0x00003e30


	//   ....[16]....
        /*01d0*/ 	.word	0x00004160


	//   ....[17]....
        /*01d4*/ 	.word	0x00004330


	//   ....[18]....
        /*01d8*/ 	.word	0x00004350


	//   ....[19]....
        /*01dc*/ 	.word	0x00004420


	//   ....[20]....
        /*01e0*/ 	.word	0x00005f70


	//   ....[21]....
        /*01e4*/ 	.word	0x00006170


	//   ....[22]....
        /*01e8*/ 	.word	0x00006350


	//   ....[23]....
        /*01ec*/ 	.word	0x00006ba0


	//   ....[24]....
        /*01f0*/ 	.word	0x000071d0


	//   ....[25]....
        /*01f4*/ 	.word	0x000072f0


	//   ....[26]....
        /*01f8*/ 	.word	0x000073f0


	//   ....[27]....
        /*01fc*/ 	.word	0x000074d0


	//   ....[28]....
        /*0200*/ 	.word	0x00007530


	//   ....[29]....
        /*0204*/ 	.word	0x00007630


	//   ....[30]....
        /*0208*/ 	.word	0x000077c0


	//   ....[31]....
        /*020c*/ 	.word	0x00007920


	//   ....[32]....
        /*0210*/ 	.word	0x0000a210


	//   ....[33]....
        /*0214*/ 	.word	0x0000a280


	//   ....[34]....
        /*0218*/ 	.word	0x0000a2c0


	//   ....[35]....
        /*021c*/ 	.word	0x0000a310


	//   ....[36]....
        /*0220*/ 	.word	0x0000a340


	//   ....[37]....
        /*0224*/ 	.word	0x0000a370


	//   ....[38]....
        /*0228*/ 	.word	0x0000a520


	//   ....[39]....
        /*022c*/ 	.word	0x0000a650


	//   ....[40]....
        /*0230*/ 	.word	0x0000c9d0


	//   ....[41]....
        /*0234*/ 	.word	0x0000cbc0


	//   ....[42]....
        /*0238*/ 	.word	0x0000cf00


	//   ....[43]....
        /*023c*/ 	.word	0x0000d6c0


	//   ....[44]....
        /*0240*/ 	.word	0x0000def0


	//   ....[45]....
        /*0244*/ 	.word	0x0000df80


	//   ....[46]....
        /*0248*/ 	.word	0x0000e020


	//   ....[47]....
        /*024c*/ 	.word	0x0000e050


	//   ....[48]....
        /*0250*/ 	.word	0x0000e0b0


	//   ....[49]....
        /*0254*/ 	.word	0x0000e290


	//   ....[50]....
        /*0258*/ 	.word	0x0000e3c0


	//   ....[51]....
        /*025c*/ 	.word	0x0000e4e0


	//   ....[52]....
        /*0260*/ 	.word	0x0000fa30


	//   ....[53]....
        /*0264*/ 	.word	0x0000fa60


	//   ....[54]....
        /*0268*/ 	.word	0x0000fa80


	//   ....[55]....
        /*026c*/ 	.word	0x0000fa90


	//   ....[56]....
        /*0270*/ 	.word	0x0000fac0


	//   ....[57]....
        /*0274*/ 	.word	0x0000fae0


	//   ....[58]....
        /*0278*/ 	.word	0x0000fb00


	//   ....[59]....
        /*027c*/ 	.word	0x0000fb10


	//   ....[60]....
        /*0280*/ 	.word	0x000111c0


	//   ....[61]....
        /*0284*/ 	.word	0x000111d0


	//   ....[62]....
        /*0288*/ 	.word	0x00011200


	//   ....[63]....
        /*028c*/ 	.word	0x00011210


	//   ....[64]....
        /*0290*/ 	.word	0x00011230


	//   ....[65]....
        /*0294*/ 	.word	0x00011240


	//   ....[66]....
        /*0298*/ 	.word	0x00011250


	//   ....[67]....
        /*029c*/ 	.word	0x00011260


	//   ....[68]....
        /*02a0*/ 	.word	0x00011290


	//   ....[69]....
        /*02a4*/ 	.word	0x000112b0


	//   ....[70]....
        /*02a8*/ 	.word	0x000114d0


	//   ....[71]....
        /*02ac*/ 	.word	0x00011500


	//   ....[72]....
        /*02b0*/ 	.word	0x00011650


	//   ....[73]....
        /*02b4*/ 	.word	0x00011680


	//   ....[74]....
        /*02b8*/ 	.word	0x000117d0


	//   ....[75]....
        /*02bc*/ 	.word	0x000117f0


	//   ....[76]....
        /*02c0*/ 	.word	0x00011e80


	//   ....[77]....
        /*02c4*/ 	.word	0x00011ea0


	//   ....[78]....
        /*02c8*/ 	.word	0x00011fd0


	//   ....[79]....
        /*02cc*/ 	.word	0x00012000


	//   ....[80]....
        /*02d0*/ 	.word	0x00012130


	//   ....[81]....
        /*02d4*/ 	.word	0x00012160


	//   ....[82]....
        /*02d8*/ 	.word	0x00012290


	//   ....[83]....
        /*02dc*/ 	.word	0x000122b0


	//----- nvinfo : EIATTR_EXIT_INSTR_OFFSETS
	.align		4
.L_132:
        /*02e0*/ 	.byte	0x04, 0x1c
        /*02e2*/ 	.short	(.L_134 - .L_133)


	//   ....[0]....
.L_133:
        /*02e4*/ 	.word	0x00000030


	//   ....[1]....
        /*02e8*/ 	.word	0x00011800


	//   ....[2]....
        /*02ec*/ 	.word	0x000118d0


	//   ....[3]....
        /*02f0*/ 	.word	0x00011930


	//   ....[4]....
        /*02f4*/ 	.word	0x000122c0


	//   ....[5]....
        /*02f8*/ 	.word	0x00012370


	//   ....[6]....
        /*02fc*/ 	.word	0x000123d0


	//----- nvinfo : EIATTR_CTAIDZ_USED
	.align		4
.L_134:
        /*0300*/ 	.byte	0x01, 0x04
	.zero		2


	//----- nvinfo : EIATTR_MAX_THREADS
	.align		4
        /*0304*/ 	.byte	0x04, 0x05
        /*0306*/ 	.short	(.L_136 - .L_135)
.L_135:
        /*0308*/ 	.word	0x00000080
        /*030c*/ 	.word	0x00000001
        /*0310*/ 	.word	0x00000001


	//----- nvinfo : EIATTR_CRS_STACK_SIZE
	.align		4
.L_136:
        /*0314*/ 	.byte	0x04, 0x1e
        /*0316*/ 	.short	(.L_138 - .L_137)
.L_137:
        /*0318*/ 	.word	0x00000000
.L_138:


//--------------------- .nv.info._ZN7cutlass13device_kernelIN5flash19enable_sm80_to_sm89INS1_16FlashAttnFwdSm80INS1_25CollectiveMainloopFwdSm80ILi4ELi1ELb0EN4cute5tupleIJNS5_1CILi128EEENS7_ILi48EEENS7_ILi96EEEEEELi96ENS_10bfloat16_tEfNS_4arch4Sm80ELb0ELb1ELb0ELb1ELb0ELb0ELb1ELb0EEENS1_21CollectiveEpilogueFwdINS6_IJS8_SA_S9_EEENS6_IJNS7_ILi1EEESI_SI_EEESC_SE_Li128ELb1ELb1ELb0ELb0EEENS1_19SingleTileSchedulerILb1ELb0ELb1ELi128EEEEEEEEEvNT_6ParamsE --------------------------
	.section	.nv.info._ZN7cutlass13device_kernelIN5flash19enable_sm80_to_sm89INS1_16FlashAttnFwdSm80INS1_25CollectiveMainloopFwdSm80ILi4ELi1ELb0EN4cute5tupleIJNS5_1CILi128EEENS7_ILi48EEENS7_ILi96EEEEEELi96ENS_10bfloat16_tEfNS_4arch4Sm80ELb0ELb1ELb0ELb1ELb0ELb0ELb1ELb0EEENS1_21CollectiveEpilogueFwdINS6_IJS8_SA_S9_EEENS6_IJNS7_ILi1EEESI_SI_EEESC_SE_Li128ELb1ELb1ELb0ELb0EEENS1_19SingleTileSchedulerILb1ELb0ELb1ELi128EEEEEEEEEvNT_6ParamsE,"",@"SHT_CUDA_INFO"
	.sectionflags	@""
	.align	4


	//----- nvinfo : EIATTR_CUDA_API_VERSION
	.align		4
        /*0000*/ 	.byte	0x04, 0x37
        /*0002*/ 	.short	(.L_140 - .L_139)
.L_139:
        /*0004*/ 	.word	0x00000082


	//----- nvinfo : EIATTR_SW2861232_WAR
	.align		4
.L_140:
        /*0008*/ 	.byte	0x01, 0x35
	.zero		2


	//----- nvinfo : EIATTR_PARAM_CBANK
	.align		4
        /*000c*/ 	.byte	0x04, 0x0a
        /*000e*/ 	.short	(.L_142 - .L_141)
	.align		4
.L_141:
        /*0010*/ 	.word	index@(.nv.constant0._ZN7cutlass13device_kernelIN5flash19enable_sm80_to_sm89INS1_16FlashAttnFwdSm80INS1_25CollectiveMainloopFwdSm80ILi4ELi1ELb0EN4cute5tupleIJNS5_1CILi128EEENS7_ILi48EEENS7_ILi96EEEEEELi96ENS_10bfloat16_tEfNS_4arch4Sm80ELb0ELb1ELb0ELb1ELb0ELb0ELb1ELb0EEENS1_21CollectiveEpilogueFwdINS6_IJS8_SA_S9_EEENS6_IJNS7_ILi1EEESI_SI_EEESC_SE_Li128ELb1ELb1ELb0ELb0EEENS1_19SingleTileSchedulerILb1ELb0ELb1ELi128EEEEEEEEEvNT_6ParamsE)
        /*0014*/ 	.short	0x0160
        /*0016*/ 	.short	0x0418


	//----- nvinfo : EIATTR_CBANK_PARAM_SIZE
	.align		4
.L_142:
        /*0018*/ 	.byte	0x03, 0x19
        /*001a*/ 	.short	0x0418


	//----- nvinfo : EIATTR_KPARAM_INFO
	.align		4
        /*001c*/ 	.byte	0x04, 0x17
        /*001e*/ 	.short	(.L_144 - .L_143)
.L_143:
        /*0020*/ 	.word	0x00000000
        /*0024*/ 	.short	0x0000
        /*0026*/ 	.short	0x0000
        /*0028*/ 	.byte	0x00, 0xf0, 0x61, 0x10


	//----- nvinfo : EIATTR_MAXREG_COUNT
	.align		4
.L_144:
        /*002c*/ 	.byte	0x03, 0x1b
        /*002e*/ 	.short	0x00ff


	//----- nvinfo : EIATTR_NUM_BARRIERS
	.align		4
        /*0030*/ 	.byte	0x02, 0x4c
        /*0032*/ 	.byte	0x02
	.zero		1


	//----- nvinfo : EIATTR_MERCURY_ISA_VERSION
	.align		4
        /*0034*/ 	.byte	0x03, 0x5f
        /*0036*/ 	.short	0x0000


	//----- nvinfo : EIATTR_COOP_GROUP_MASK_REGIDS
	.align		4
        /*0038*/ 	.byte	0x04, 0x29
        /*003a*/ 	.short	(.L_146 - .L_145)


	//   ....[0]....
.L_145:
        /*003c*/ 	.word	0xffffffff


	//   ....[1]....
        /*0040*/ 	.word	0xffffffff


	//   ....[2]....
        /*0044*/ 	.word	0xffffffff


	//   ....[3]....
        /*0048*/ 	.word	0xffffffff


	//   ....[4]....
        /*004c*/ 	.word	0xffffffff


	//   ....[5]....
        /*0050*/ 	.word	0xffffffff


	//   ....[6]....
        /*0054*/ 	.word	0xffffffff


	//   ....[7]....
        /*0058*/ 	.word	0xffffffff


	//   ....[8]....
        /*005c*/ 	.word	0xffffffff


	//   ....[9]....
        /*0060*/ 	.word	0xffffffff


	//   ....[10]....
        /*0064*/ 	.word	0xffffffff


	//   ....[11]....
        /*0068*/ 	.word	0xffffffff


	//   ....[12]....
        /*006c*/ 	.word	0xffffffff


	//   ....[13]....
        /*0070*/ 	.word	0xffffffff


	//   ....[14]....
        /*0074*/ 	.word	0xffffffff


	//   ....[15]....
        /*0078*/ 	.word	0xffffffff


	//   ....[16]....
        /*007c*/ 	.word	0xffffffff


	//   ....[17]....
        /*0080*/ 	.word	0xffffffff


	//   ....[18]....
        /*0084*/ 	.word	0xffffffff


	//   ....[19]....
        /*0088*/ 	.word	0xffffffff


	//   ....[20]....
        /*008c*/ 	.word	0xffffffff


	//   ....[21]....
        /*0090*/ 	.word	0xffffffff


	//   ....[22]....
        /*0094*/ 	.word	0xffffffff


	//   ....[23]....
        /*0098*/ 	.word	0xffffffff


	//   ....[24]....
        /*009c*/ 	.word	0xffffffff


	//   ....[25]....
        /*00a0*/ 	.word	0xffffffff


	//   ....[26]....
        /*00a4*/ 	.word	0xffffffff


	//   ....[27]....
        /*00a8*/ 	.word	0xffffffff


	//   ....[28]....
        /*00ac*/ 	.word	0xffffffff


	//   ....[29]....
        /*00b0*/ 	.word	0xffffffff


	//   ....[30]....
        /*00b4*/ 	.word	0xffffffff


	//   ....[31]....
        /*00b8*/ 	.word	0xffffffff


	//   ....[32]....
        /*00bc*/ 	.word	0xffffffff


	//   ....[33]....
        /*00c0*/ 	.word	0xffffffff


	//   ....[34]....
        /*00c4*/ 	.word	0xffffffff


	//   ....[35]....
        /*00c8*/ 	.word	0xffffffff


	//   ....[36]....
        /*00cc*/ 	.word	0xffffffff


	//   ....[37]....
        /*00d0*/ 	.word	0xffffffff


	//   ....[38]....
        /*00d4*/ 	.word	0xffffffff


	//   ....[39]....
        /*00d8*/ 	.word	0xffffffff


	//   ....[40]....
        /*00dc*/ 	.word	0xffffffff


	//   ....[41]....
        /*00e0*/ 	.word	0xffffffff


	//   ....[42]....
        /*00e4*/ 	.word	0xffffffff


	//   ....[43]....
        /*00e8*/ 	.word	0xffffffff


	//   ....[44]....
        /*00ec*/ 	.word	0xffffffff


	//   ....[45]....
        /*00f0*/ 	.word	0xffffffff


	//   ....[46]....
        /*00f4*/ 	.word	0xffffffff


	//   ....[47]....
        /*00f8*/ 	.word	0xffffffff


	//   ....[48]....
        /*00fc*/ 	.word	0xffffffff


	//   ....[49]....
        /*0100*/ 	.word	0xffffffff


	//   ....[50]....
        /*0104*/ 	.word	0xffffffff


	//   ....[51]....
        /*0108*/ 	.word	0xffffffff


	//   ....[52]....
        /*010c*/ 	.word	0xffffffff


	//   ....[53]....
        /*0110*/ 	.word	0xffffffff


	//   ....[54]....
        /*0114*/ 	.word	0xffffffff


	//   ....[55]....
        /*0118*/ 	.word	0xffffffff


	//   ....[56]....
        /*011c*/ 	.word	0xffffffff


	//   ....[57]....
        /*0120*/ 	.word	0xffffffff


	//   ....[58]....
        /*0124*/ 	.word	0xffffffff


	//   ....[59]....
        /*0128*/ 	.word	0xffffffff


	//   ....[60]....
        /*012c*/ 	.word	0xffffffff


	//   ....[61]....
        /*0130*/ 	.word	0xffffffff


	//   ....[62]....
        /*0134*/ 	.word	0xffffffff


	//   ....[63]....
        /*0138*/ 	.word	0xffffffff


	//   ....[64]....
        /*013c*/ 	.word	0xffffffff


	//   ....[65]....
        /*0140*/ 	.word	0xffffffff


	//   ....[66]....
        /*0144*/ 	.word	0xffffffff


	//   ....[67]....
        /*0148*/ 	.word	0xffffffff


	//   ....[68]....
        /*014c*/ 	.word	0xffffffff


	//   ....[69]....
        /*0150*/ 	.word	0xffffffff


	//   ....[70]....
        /*0154*/ 	.word	0xffffffff


	//   ....[71]....
        /*0158*/ 	.word	0xffffffff


	//   ....[72]....
        /*015c*/ 	.word	0xffffffff


	//   ....[73]....
        /*0160*/ 	.word	0xffffffff


	//   ....[74]....
        /*0164*/ 	.word	0xffffffff


	//   ....[75]....
        /*0168*/ 	.word	0xffffffff


	//   ....[76]....
        /*016c*/ 	.word	0xffffffff


	//   ....[77]....
        /*0170*/ 	.word	0xffffffff


	//   ....[78]....
        /*0174*/ 	.word	0xffffffff


	//   ....[79]....
        /*0178*/ 	.word	0xffffffff


	//   ....[80]....
        /*017c*/ 	.word	0xffffffff


	//   ....[81]....
        /*0180*/ 	.word	0xffffffff


	//   ....[82]....
        /*0184*/ 	.word	0xffffffff


	//   ....[83]....
        /*0188*/ 	.word	0xffffffff


	//   ....[84]....
        /*018c*/ 	.word	0xffffffff


	//----- nvinfo : EIATTR_COOP_GROUP_INSTR_OFFSETS
	.align		4
.L_146:
        /*0190*/ 	.byte	0x04, 0x28
        /*0192*/ 	.short	(.L_148 - .L_147)


	//   ....[0]....
.L_147:
        /*0194*/ 	.word	0x00000080


	//   ....[1]....
        /*0198*/ 	.word	0x000014c0


	//   ....[2]....
        /*019c*/ 	.word	0x000014e0


	//   ....[3]....
        /*01a0*/ 	.word	0x00001630


	//   ....[4]....
        /*01a4*/ 	.word	0x00001660


	//   ....[5]....
        /*01a8*/ 	.word	0x000017a0


	//   ....[6]....
        /*01ac*/ 	.word	0x000017d0


	//   ....[7]....
        /*01b0*/ 	.word	0x00001910


	//   ....[8]....
        /*01b4*/ 	.word	0x00001950


	//   ....[9]....
        /*01b8*/ 	.word	0x00002ce0


	//   ....[10]....
        /*01bc*/ 	.word	0x00002ef0


	//   ....[11]....
        /*01c0*/ 	.word	0x00003240


	//   ....[12]....
        /*01c4*/ 	.word	0x00003a30


	//   ....[13]....
        /*01c8*/ 	.word	0x00003ff0


	//   ....[14]....
        /*01cc*/ 	.word	0x000040f0


	//   ....[15]....
        /*01d0*/ 	.word	0x00004260


	//   ....[16]....
        /*01d4*/ 	.word	0x00004330


	//   ....[17]....
        /*01d8*/ 	.word	0x000043d0


	//   ....[18]....
        /*01dc*/ 	.word	0x00004610


	//   ....[19]....
        /*01e0*/ 	.word	0x00004670


	//   ....[20]....
        /*01e4*/ 	.word	0x00004760


	//   ....[21]....
        /*01e8*/ 	.word	0x000063c0


	//   ....[22]....
        /*01ec*/ 	.word	0x00006580


	//   ....[23]....
        /*01f0*/ 	.word	0x00006740


	//   ....[24]....
        /*01f4*/ 	.word	0x00006d60


	//   ....[25]....
        /*01f8*/ 	.word	0x00007500


	//   ....[26]....
        /*01fc*/ 	.word	0x00007660


	//   ....[27]....
        /*0200*/ 	.word	0x000076b0


	//   ....[28]....
        /*0204*/ 	.word	0x000077f0


	//   ....[29]....
        /*0208*/ 	.word	0x00007840


	//   ....[30]....
        /*020c*/ 	.word	0x000079d0


	//   ....[31]....
        /*0210*/ 	.word	0x00007b10


	//   ....[32]....
        /*0214*/ 	.word	0x00007c90


	//   ....[33]....
        /*0218*/ 	.word	0x0000a550


	//   ....[34]....
        /*021c*/ 	.word	0x0000a5c0


	//   ....[35]....
        /*0220*/ 	.word	0x0000a600


	//   ....[36]....
        /*0224*/ 	.word	0x0000a650


	//   ....[37]....
        /*0228*/ 	.word	0x0000a680


	//   ....[38]....
        /*022c*/ 	.word	0x0000a6b0


	//   ....[39]....
        /*0230*/ 	.word	0x0000a860


	//   ....[40]....
        /*0234*/ 	.word	0x0000a990


	//   ....[41]....
        /*0238*/ 	.word	0x0000cd50


	//   ....[42]....
        /*023c*/ 	.word	0x0000cf00


	//   ....[43]....
        /*0240*/ 	.word	0x0000d2d0


	//   ....[44]....
        /*0244*/ 	.word	0x0000d7f0


	//   ....[45]....
        /*0248*/ 	.word	0x0000e040


	//   ....[46]....
        /*024c*/ 	.word	0x0000e090


	//   ....[47]....
        /*0250*/ 	.word	0x0000e190


	//   ....[48]....
        /*0254*/ 	.word	0x0000e260


	//   ....[49]....
        /*0258*/ 	.word	0x0000e2c0


	//   ....[50]....
        /*025c*/ 	.word	0x0000e490


	//   ....[51]....
        /*0260*/ 	.word	0x0000e590


	//   ....[52]....
        /*0264*/ 	.word	0x0000e6b0


	//   ....[53]....
        /*0268*/ 	.word	0x0000fbf0


	//   ....[54]....
        /*026c*/ 	.word	0x0000fc20


	//   ....[55]....
        /*0270*/ 	.word	0x0000fc30


	//   ....[56]....
        /*0274*/ 	.word	0x0000fc40


	//   ....[57]....
        /*0278*/ 	.word	0x0000fc70


	//   ....[58]....
        /*027c*/ 	.word	0x0000fc90


	//   ....[59]....
        /*0280*/ 	.word	0x0000fcb0


	//   ....[60]....
        /*0284*/ 	.word	0x0000fcc0


	//   ....[61]....
        /*0288*/ 	.word	0x000113a0


	//   ....[62]....
        /*028c*/ 	.word	0x000113e0


	//   ....[63]....
        /*0290*/ 	.word	0x00011410


	//   ....[64]....
        /*0294*/ 	.word	0x00011440


	//   ....[65]....
        /*0298*/ 	.word	0x00011480


	//   ....[66]....
        /*029c*/ 	.word	0x000114c0


	//   ....[67]....
        /*02a0*/ 	.word	0x00011500


	//   ....[68]....
        /*02a4*/ 	.word	0x00011540


	//   ....[69]....
        /*02a8*/ 	.word	0x00011690


	//   ....[70]....
        /*02ac*/ 	.word	0x000116a0


	//   ....[71]....
        /*02b0*/ 	.word	0x00011820


	//   ....[72]....
        /*02b4*/ 	.word	0x00011850


	//   ....[73]....
        /*02b8*/ 	.word	0x000119a0


	//   ....[74]....
        /*02bc*/ 	.word	0x000119d0


	//   ....[75]....
        /*02c0*/ 	.word	0x00011b20


	//   ....[76]....
        /*02c4*/ 	.word	0x00011b40


	//   ....[77]....
        /*02c8*/ 	.word	0x00012350


	//   ....[78]....
        /*02cc*/ 	.word	0x00012370


	//   ....[79]....
        /*02d0*/ 	.word	0x000124a0


	//   ....[80]....
        /*02d4*/ 	.word	0x000124d0


	//   ....[81]....
        /*02d8*/ 	.word	0x00012600


	//   ....[82]....
        /*02dc*/ 	.word	0x00012630


	//   ....[83]....
        /*02e0*/ 	.word	0x00012760


	//   ....[84]....
        /*02e4*/ 	.word	0x00012780


	//----- nvinfo : EIATTR_EXIT_INSTR_OFFSETS
	.align		4
.L_148:
        /*02e8*/ 	.byte	0x04, 0x1c
        /*02ea*/ 	.short	(.L_150 - .L_149)


	//   ....[0]....
.L_149:
        /*02ec*/ 	.word	0x00000330


	//   ....[1]....
        /*02f0*/ 	.word	0x00011b50


	//   ....[2]....
        /*02f4*/ 	.word	0x00011c20


	//   ....[3]....
        /*02f8*/ 	.word	0x00011c80


	//   ....[4]....
        /*02fc*/ 	.word	0x00012790


	//   ....[5]....
        /*0300*/ 	.word	0x00012840


	//   ....[6]....
        /*0304*/ 	.word	0x000128a0


	//----- nvinfo : EIATTR_CTAIDZ_USED
	.align		4
.L_150:
        /*0308*/ 	.byte	0x01, 0x04
	.zero		2


	//----- nvinfo : EIATTR_MAX_THREADS
	.align		4
        /*030c*/ 	.byte	0x04, 0x05
        /*030e*/ 	.short	(.L_152 - .L_151)
.L_151:
        /*0310*/ 	.word	0x00000080
        /*0314*/ 	.word	0x00000001
        /*0318*/ 	.word	0x00000001


	//----- nvinfo : EIATTR_CRS_STACK_SIZE
	.align		4
.L_152:
        /*031c*/ 	.byte	0x04, 0x1e
        /*031e*/ 	.short	(.L_154 - .L_153)
.L_153:
        /*0320*/ 	.word	0x00000000
.L_154:


//--------------------- .nv.info._ZN7cutlass13device_kernelIN5flash19enable_sm80_to_sm89INS1_16FlashAttnFwdSm80INS1_25CollectiveMainloopFwdSm80ILi4ELi1ELb0EN4cute5tupleIJNS5_1CILi128EEENS7_ILi48EEENS7_ILi96EEEEEELi96ENS_10bfloat16_tEfNS_4arch4Sm80ELb0ELb1ELb0ELb1ELb0ELb1ELb1ELb0EEENS1_21CollectiveEpilogueFwdINS6_IJS8_SA_S9_EEENS6_IJNS7_ILi1EEESI_SI_EEESC_SE_Li128ELb1ELb1ELb0ELb0EEENS1_19SingleTileSchedulerILb1ELb0ELb1ELi128EEEEEEEEEvNT_6ParamsE --------------------------
	.section	.nv.info._ZN7cutlass13device_kernelIN5flash19enable_sm80_to_sm89INS1_16FlashAttnFwdSm80INS1_25CollectiveMainloopFwdSm80ILi4ELi1ELb0EN4cute5tupleIJNS5_1CILi128EEENS7_ILi48EEENS7_ILi96EEEEEELi96ENS_10bfloat16_tEfNS_4arch4Sm80ELb0ELb1ELb0ELb1ELb0ELb1ELb1ELb0EEENS1_21CollectiveEpilogueFwdINS6_IJS8_SA_S9_EEENS6_IJNS7_ILi1EEESI_SI_EEESC_SE_Li128ELb1ELb1ELb0ELb0EEENS1_19SingleTileSchedulerILb1ELb0ELb1ELi128EEEEEEEEEvNT_6ParamsE,"",@"SHT_CUDA_INFO"
	.sectionflags	@""
	.align	4


	//----- nvinfo : EIATTR_CUDA_API_VERSION
	.align		4
        /*0000*/ 	.byte	0x04, 0x37
        /*0002*/ 	.short	(.L_156 - .L_155)
.L_155:
        /*0004*/ 	.word	0x00000082


	//----- nvinfo : EIATTR_SW2861232_WAR
	.align		4
.L_156:
        /*0008*/ 	.byte	0x01, 0x35
	.zero		2


	//----- nvinfo : EIATTR_PARAM_CBANK
	.align		4
        /*000c*/ 	.byte	0x04, 0x0a
        /*000e*/ 	.short	(.L_158 - .L_157)
	.align		4
.L_157:
        /*0010*/ 	.word	index@(.nv.constant0._ZN7cutlass13device_kernelIN5flash19enable_sm80_to_sm89INS1_16FlashAttnFwdSm80INS1_25CollectiveMainloopFwdSm80ILi4ELi1ELb0EN4cute5tupleIJNS5_1CILi128EEENS7_ILi48EEENS7_ILi96EEEEEELi96ENS_10bfloat16_tEfNS_4arch4Sm80ELb0ELb1ELb0ELb1ELb0ELb1ELb1ELb0EEENS1_21CollectiveEpilogueFwdINS6_IJS8_SA_S9_EEENS6_IJNS7_ILi1EEESI_SI_EEESC_SE_Li128ELb1ELb1ELb0ELb0EEENS1_19SingleTileSchedulerILb1ELb0ELb1ELi128EEEEEEEEEvNT_6ParamsE)
        /*0014*/ 	.short	0x0160
        /*0016*/ 	.short	0x0418


	//----- nvinfo : EIATTR_CBANK_PARAM_SIZE
	.align		4
.L_158:
        /*0018*/ 	.byte	0x03, 0x19
        /*001a*/ 	.short	0x0418


	//----- nvinfo : EIATTR_KPARAM_INFO
	.align		4
        /*001c*/ 	.byte	0x04, 0x17
        /*001e*/ 	.short	(.L_160 - .L_159)
.L_159:
        /*0020*/ 	.word	0x00000000
        /*0024*/ 	.short	0x0000
        /*0026*/ 	.short	0x0000
        /*0028*/ 	.byte	0x00, 0xf0, 0x61, 0x10


	//----- nvinfo : EIATTR_MAXREG_COUNT
	.align		4
.L_160:
        /*002c*/ 	.byte	0x03, 0x1b
        /*002e*/ 	.short	0x00ff


	//----- nvinfo : EIATTR_NUM_BARRIERS
	.align		4
        /*0030*/ 	.byte	0x02, 0x4c
        /*0032*/ 	.byte	0x02
	.zero		1


	//----- nvinfo : EIATTR_MERCURY_ISA_VERSION
	.align		4
        /*0034*/ 	.byte	0x03, 0x5f
        /*0036*/ 	.short	0x0000


	//----- nvinfo : EIATTR_COOP_GROUP_MASK_REGIDS
	.align		4
        /*0038*/ 	.byte	0x04, 0x29
        /*003a*/ 	.short	(.L_162 - .L_161)


	//   ....[0]....
.L_161:
        /*003c*/ 	.word	0xffffffff


	//   ....[1]....
        /*0040*/ 	.word	0xffffffff


	//   ....[2]....
        /*0044*/ 	.word	0xffffffff


	//   ....[3]....
        /*0048*/ 	.word	0xffffffff


	//   ....[4]....
        /*004c*/ 	.word	0xffffffff


	//   ....[5]....
        /*0050*/ 	.word	0xffffffff


	//   ....[6]....
        /*0054*/ 	.word	0xffffffff


	//   ....[7]....
        /*0058*/ 	.word	0xffffffff


	//   ....[8]....
        /*005c*/ 	.word	0xffffffff


	//   ....[9]....
        /*0060*/ 	.word	0xffffffff


	//   ....[10]....
        /*0064*/ 	.word	0xffffffff


	//   ....[11]....
        /*0068*/ 	.word	0xffffffff


	//   ....[12]....
        /*006c*/ 	.word	0xffffffff


	//   ....[13]....
        /*0070*/ 	.word	0xffffffff


	//   ....[14]....
        /*0074*/ 	.word	0xffffffff


	//   ....[15]....
        /*0078*/ 	.word	0xffffffff


	//   ....[16]....
        /*007c*/ 	.word	0xffffffff


	//   ....[17]....
        /*0080*/ 	.word	0xffffffff


	//   ....[18]....
        /*0084*/ 	.word	0xffffffff


	//   ....[19]....
        /*0088*/ 	.word	0xffffffff


	//   ....[20]....
        /*008c*/ 	.word	0xffffffff


	//   ....[21]....
        /*0090*/ 	.word	0xffffffff


	//   ....[22]....
        /*0094*/ 	.word	0xffffffff


	//   ....[23]....
        /*0098*/ 	.word	0xffffffff


	//   ....[24]....
        /*009c*/ 	.word	0xffffffff


	//   ....[25]....
        /*00a0*/ 	.word	0xffffffff


	//   ....[26]....
        /*00a4*/ 	.word	0xffffffff


	//   ....[27]....
        /*00a8*/ 	.word	0xffffffff


	//   ....[28]....
        /*00ac*/ 	.word	0xffffffff


	//   ....[29]....
        /*00b0*/ 	.word	0xffffffff


	//   ....[30]....
        /*00b4*/ 	.word	0xffffffff


	//   ....[31]....
        /*00b8*/ 	.word	0xffffffff


	//   ....[32]....
        /*00bc*/ 	.word	0xffffffff


	//   ....[33]....
        /*00c0*/ 	.word	0xffffffff


	//   ....[34]....
        /*00c4*/ 	.word	0xffffffff


	//   ....[35]....
        /*00c8*/ 	.word	0xffffffff


	//   ....[36]....
        /*00cc*/ 	.word	0xffffffff


	//   ....[37]....
        /*00d0*/ 	.word	0xffffffff


	//   ....[38]....
        /*00d4*/ 	.word	0xffffffff


	//   ....[39]....
        /*00d8*/ 	.word	0xffffffff


	//   ....[40]....
        /*00dc*/ 	.word	0xffffffff


	//   ....[41]....
        /*00e0*/ 	.word	0xffffffff


	//   ....[42]....
        /*00e4*/ 	.word	0xffffffff


	//   ....[43]....
        /*00e8*/ 	.word	0xffffffff


	//   ....[44]....
        /*00ec*/ 	.word	0xffffffff


	//   ....[45]....
        /*00f0*/ 	.word	0xffffffff


	//   ....[46]....
        /*00f4*/ 	.word	0xffffffff


	//   ....[47]....
        /*00f8*/ 	.word	0xffffffff


	//   ....[48]....
        /*00fc*/ 	.word	0xffffffff


	//   ....[49]....
        /*0100*/ 	.word	0xffffffff


	//   ....[50]....
        /*0104*/ 	.word	0xffffffff


	//   ....[51]....
        /*0108*/ 	.word	0xffffffff


	//   ....[52]....
        /*010c*/ 	.word	0xffffffff


	//   ....[53]....
        /*0110*/ 	.word	0xffffffff


	//   ....[54]....
        /*0114*/ 	.word	0xffffffff


	//   ....[55]....
        /*0118*/ 	.word	0xffffffff


	//   ....[56]....
        /*011c*/ 	.word	0xffffffff


	//   ....[57]....
        /*0120*/ 	.word	0xffffffff


	//   ....[58]....
        /*0124*/ 	.word	0xffffffff


	//   ....[59]....
        /*0128*/ 	.word	0xffffffff


	//   ....[60]....
        /*012c*/ 	.word	0xffffffff


	//   ....[61]....
        /*0130*/ 	.word	0xffffffff


	//   ....[62]....
        /*0134*/ 	.word	0xffffffff


	//   ....[63]....
        /*0138*/ 	.word	0xffffffff


	//   ....[64]....
        /*013c*/ 	.word	0xffffffff


	//   ....[65]....
        /*0140*/ 	.word	0xffffffff


	//   ....[66]....
        /*0144*/ 	.word	0xffffffff


	//   ....[67]....
        /*0148*/ 	.word	0xffffffff


	//   ....[68]....
        /*014c*/ 	.word	0xffffffff


	//   ....[69]....
        /*0150*/ 	.word	0xffffffff


	//   ....[70]....
        /*0154*/ 	.word	0xffffffff


	//   ....[71]....
        /*0158*/ 	.word	0xffffffff


	//   ....[72]....
        /*015c*/ 	.word	0xffffffff


	//   ....[73]....
        /*0160*/ 	.word	0xffffffff


	//   ....[74]....
        /*0164*/ 	.word	0xffffffff


	//   ....[75]....
        /*0168*/ 	.word	0xffffffff


	//   ....[76]....
        /*016c*/ 	.word	0xffffffff


	//   ....[77]....
        /*0170*/ 	.word	0xffffffff


	//   ....[78]....
        /*0174*/ 	.word	0xffffffff


	//   ....[79]....
        /*0178*/ 	.word	0xffffffff


	//   ....[80]....
        /*017c*/ 	.word	0xffffffff


	//   ....[81]....
        /*0180*/ 	.word	0xffffffff


	//   ....[82]....
        /*0184*/ 	.word	0xffffffff


	//   ....[83]....
        /*0188*/ 	.word	0xffffffff


	//   ....[84]....
        /*018c*/ 	.word	0xffffffff


	//   ....[85]....
        /*0190*/ 	.word	0xffffffff


	//   ....[86]....
        /*0194*/ 	.word	0xffffffff


	//   ....[87]....
        /*0198*/ 	.word	0xffffffff


	//   ....[88]....
        /*019c*/ 	.word	0xffffffff


	//   ....[89]....
        /*01a0*/ 	.word	0xffffffff


	//   ....[90]....
        /*01a4*/ 	.word	0xffffffff


	//   ....[91]....
        /*01a8*/ 	.word	0xffffffff


	//   ....[92]....
        /*01ac*/ 	.word	0xffffffff


	//   ....[93]....
        /*01b0*/ 	.word	0xffffffff


	//   ....[94]....
        /*01b4*/ 	.word	0xffffffff


	//   ....[95]....
        /*01b8*/ 	.word	0xffffffff


	//   ....[96]....
        /*01bc*/ 	.word	0xffffffff


	//   ....[97]....
        /*01c0*/ 	.word	0xffffffff


	//   ....[98]....
        /*01c4*/ 	.word	0xffffffff


	//   ....[99]....
        /*01c8*/ 	.word	0xffffffff


	//   ....[100]....
        /*01cc*/ 	.word	0xffffffff


	//----- nvinfo : EIATTR_COOP_GROUP_INSTR_OFFSETS
	.align		4
.L_162:
        /*01d0*/ 	.byte	0x04, 0x28
        /*01d2*/ 	.short	(.L_164 - .L_163)


	//   ....[0]....
.L_163:
        /*01d4*/ 	.word	0x00000080


	//   ....[1]....
        /*01d8*/ 	.word	0x00006d20


	//   ....[2]....
        /*01dc*/ 	.word	0x00006de0


	//   ....[3]....
        /*01e0*/ 	.word	0x00006fc0


	//   ....[4]....
        /*01e4*/ 	.word	0x00006ff0


	//   ....[5]....
        /*01e8*/ 	.word	0x00007130


	//   ....[6]....
        /*01ec*/ 	.word	0x00007160


	//   ....[7]....
        /*01f0*/ 	.word	0x00007290


	//   ....[8]....
        /*01f4*/ 	.word	0x000072d0


	//   ....[9]....
        /*01f8*/ 	.word	0x00007a20


	//   ....[10]....
        /*01fc*/ 	.word	0x00007a60


	//   ....[11]....
        /*0200*/ 	.word	0x00007a80


	//   ....[12]....
        /*0204*/ 	.word	0x00007a90


	//   ....[13]....
        /*0208*/ 	.word	0x00007ec0


	//   ....[14]....
        /*020c*/ 	.word	0x00007f00


	//   ....[15]....
        /*0210*/ 	.word	0x00007f40


	//   ....[16]....
        /*0214*/ 	.word	0x00007fb0


	//   ....[17]....
        /*0218*/ 	.word	0x0000b280


	//   ....[18]....
        /*021c*/ 	.word	0x0000b2b0


	//   ....[19]....
        /*0220*/ 	.word	0x0000b2e0


	//   ....[20]....
        /*0224*/ 	.word	0x0000b2f0


	//   ....[21]....
        /*0228*/ 	.word	0x0000b570


	//   ....[22]....
        /*022c*/ 	.word	0x0000b5b0


	//   ....[23]....
        /*0230*/ 	.word	0x0000b7d0


	//   ....[24]....
        /*0234*/ 	.word	0x0000b820


	//   ....[25]....
        /*0238*/ 	.word	0x0000fd60


	//   ....[26]....
        /*023c*/ 	.word	0x0000ff10


	//   ....[27]....
        /*0240*/ 	.word	0x000103f0


	//   ....[28]....
        /*0244*/ 	.word	0x000105b0


	//   ....[29]....
        /*0248*/ 	.word	0x000110e0


	//   ....[30]....
        /*024c*/ 	.word	0x000111d0


	//   ....[31]....
        /*0250*/ 	.word	0x000111f0


	//   ....[32]....
        /*0254*/ 	.word	0x00011390


	//   ....[33]....
        /*0258*/ 	.word	0x00011410


	//   ....[34]....
        /*025c*/ 	.word	0x00011500


	//   ....[35]....
        /*0260*/ 	.word	0x00011700


	//   ....[36]....
        /*0264*/ 	.word	0x00011890


	//   ....[37]....
        /*0268*/ 	.word	0x000133e0


	//   ....[38]....
        /*026c*/ 	.word	0x000135a0


	//   ....[39]....
        /*0270*/ 	.word	0x00013760


	//   ....[40]....
        /*0274*/ 	.word	0x00013e10


	//   ....[41]....
        /*0278*/ 	.word	0x000145d0


	//   ....[42]....
        /*027c*/ 	.word	0x00014700


	//   ....[43]....
        /*0280*/ 	.word	0x00014750


	//   ....[44]....
        /*0284*/ 	.word	0x00014860


	//   ....[45]....
        /*0288*/ 	.word	0x000148c0


	//   ....[46]....
        /*028c*/ 	.word	0x00014a10


	//   ....[47]....
        /*0290*/ 	.word	0x00014bf0


	//   ....[48]....
        /*0294*/ 	.word	0x00014d40


	//   ....[49]....
        /*0298*/ 	.word	0x000175d0


	//   ....[50]....
        /*029c*/ 	.word	0x00017650


	//   ....[51]....
        /*02a0*/ 	.word	0x00017670


	//   ....[52]....
        /*02a4*/ 	.word	0x000176c0


	//   ....[53]....
        /*02a8*/ 	.word	0x000176f0


	//   ....[54]....
        /*02ac*/ 	.word	0x00017720


	//   ....[55]....
        /*02b0*/ 	.word	0x000178a0


	//   ....[56]....
        /*02b4*/ 	.word	0x000179d0


	//   ....[57]....
        /*02b8*/ 	.word	0x00019dc0


	//   ....[58]....
        /*02bc*/ 	.word	0x00019f70


	//   ....[59]....
        /*02c0*/ 	.word	0x0001a3b0


	//   ....[60]....
        /*02c4*/ 	.word	0x0001a890


	//   ....[61]....
        /*02c8*/ 	.word	0x0001afc0


	//   ....[62]....
        /*02cc*/ 	.word	0x0001b100


	//   ....[63]....
        /*02d0*/ 	.word	0x0001b180


	//   ....[64]....
        /*02d4*/ 	.word	0x0001b2f0


	//   ....[65]....
        /*02d8*/ 	.word	0x0001b360


	//   ....[66]....
        /*02dc*/ 	.word	0x0001b480


	//   ....[67]....
        /*02e0*/ 	.word	0x0001b620


	//   ....[68]....
        /*02e4*/ 	.word	0x0001b760


	//   ....[69]....
        /*02e8*/ 	.word	0x0001cc60


	//   ....[70]....
        /*02ec*/ 	.word	0x0001cc90


	//   ....[71]....
        /*02f0*/ 	.word	0x0001ccc0


	//   ....[72]....
        /*02f4*/ 	.word	0x0001cce0


	//   ....[73]....
        /*02f8*/ 	.word	0x0001cd10


	//   ....[74]....
        /*02fc*/ 	.word	0x0001cd30


	//   ....[75]....
        /*0300*/ 	.word	0x0001cd50


	//   ....[76]....
        /*0304*/ 	.word	0x0001cd60


	//   ....[77]....
        /*0308*/ 	.word	0x0001e3d0


	//   ....[78]....
        /*030c*/ 	.word	0x0001e410


	//   ....[79]....
        /*0310*/ 	.word	0x0001e450


	//   ....[80]....
        /*0314*/ 	.word	0x0001e4a0


	//   ....[81]....
        /*0318*/ 	.word	0x0001e4d0


	//   ....[82]....
        /*031c*/ 	.word	0x0001e510


	//   ....[83]....
        /*0320*/ 	.word	0x0001e530


	//   ....[84]....
        /*0324*/ 	.word	0x0001e550


	//   ....[85]....
        /*0328*/ 	.word	0x0001e700


	//   ....[86]....
        /*032c*/ 	.word	0x0001e710


	//   ....[87]....
        /*0330*/ 	.word	0x0001e890


	//   ....[88]....
        /*0334*/ 	.word	0x0001e8c0


	//   ....[89]....
        /*0338*/ 	.word	0x0001ea10


	//   ....[90]....
        /*033c*/ 	.word	0x0001ea40


	//   ....[91]....
        /*0340*/ 	.word	0x0001eb90


	//   ....[92]....
        /*0344*/ 	.word	0x0001ebb0


	//   ....[93]....
        /*0348*/ 	.word	0x0001f3c0


	//   ....[94]....
        /*034c*/ 	.word	0x0001f3d0


	//   ....[95]....
        /*0350*/ 	.word	0x0001f500


	//   ....[96]....
        /*0354*/ 	.word	0x0001f530


	//   ....[97]....
        /*0358*/ 	.word	0x0001f660


	//   ....[98]....
        /*035c*/ 	.word	0x0001f690


	//   ....[99]....
        /*0360*/ 	.word	0x0001f7c0


	//   ....[100]....
        /*0364*/ 	.word	0x0001f7e0


	//----- nvinfo : EIATTR_EXIT_INSTR_OFFSETS
	.align		4
.L_164:
        /*0368*/ 	.byte	0x04, 0x1c
        /*036a*/ 	.short	(.L_166 - .L_165)


	//   ....[0]....
.L_165:
        /*036c*/ 	.word	0x00000330


	//   ....[1]....
        /*0370*/ 	.word	0x0001ebc0


	//   ....[2]....
        /*0374*/ 	.word	0x0001ec90


	//   ....[3]....
        /*0378*/ 	.word	0x0001ecf0


	//   ....[4]....
        /*037c*/ 	.word	0x0001f7f0


	//   ....[5]....
        /*0380*/ 	.word	0x0001f8a0


	//   ....[6]....
        /*0384*/ 	.word	0x0001f900


	//----- nvinfo : EIATTR_CTAIDZ_USED
	.align		4
.L_166:
        /*0388*/ 	.byte	0x01, 0x04
	.zero		2


	//----- nvinfo : EIATTR_MAX_THREADS
	.align		4
        /*038c*/ 	.byte	0x04, 0x05
        /*038e*/ 	.short	(.L_168 - .L_167)
.L_167:
        /*0390*/ 	.word	0x00000080
        /*0394*/ 	.word	0x00000001
        /*0398*/ 	.word	0x00000001


	//----- nvinfo : EIATTR_CRS_STACK_SIZE
	.align		4
.L_168:
        /*039c*/ 	.byte	0x04, 0x1e
        /*039e*/ 	.short	(.L_170 - .L_169)
.L_169:
        /*03a0*/ 	.word	0x00000000
.L_170:


//--------------------- .nv.info._ZN7cutlass13device_kernelIN5flash19enable_sm80_to_sm89INS1_16FlashAttnFwdSm80INS1_25CollectiveMainloopFwdSm80ILi4ELi1ELb0EN4cute5tupleIJNS5_1CILi128EEENS7_ILi64EEENS7_ILi96EEEEEELi96ENS_10bfloat16_tEfNS_4arch4Sm80ELb1ELb0ELb0ELb0ELb0ELb0ELb1ELb0EEENS1_21CollectiveEpilogueFwdINS6_IJS8_SA_S9_EEENS6_IJNS7_ILi1EEESI_SI_EEESC_SE_Li128ELb0ELb1ELb0ELb0EEENS1_30DynamicPersistentTileSchedulerILi128ELi128ELb0ELb1ELb0EEEEEEEEEvNT_6ParamsE --------------------------
	.section	.nv.info._ZN7cutlass13device_kernelIN5flash19enable_sm80_to_sm89INS1_16FlashAttnFwdSm80INS1_25CollectiveMainloopFwdSm80ILi4ELi1ELb0EN4cute5tupleIJNS5_1CILi128EEENS7_ILi64EEENS7_ILi96EEEEEELi96ENS_10bfloat16_tEfNS_4arch4Sm80ELb1ELb0ELb0ELb0ELb0ELb0ELb1ELb0EEENS1_21CollectiveEpilogueFwdINS6_IJS8_SA_S9_EEENS6_IJNS7_ILi1EEESI_SI_EEESC_SE_Li128ELb0ELb1ELb0ELb0EEENS1_30DynamicPersistentTileSchedulerILi128ELi128ELb0ELb1ELb0EEEEEEEEEvNT_6ParamsE,"",@"SHT_CUDA_INFO"
	.sectionflags	@""
	.align	4


	//----- nvinfo : EIATTR_CUDA_API_VERSION
	.align		4
        /*0000*/ 	.byte	0x04, 0x37
        /*0002*/ 	.short	(.L_172 - .L_171)
.L_171:
        /*0004*/ 	.word	0x00000082


	//----- nvinfo : EIATTR_SW2861232_WAR
	.align		4
.L_172:
        /*0008*/ 	.byte	0x01, 0x35
	.zero		2


	//----- nvinfo : EIATTR_PARAM_CBANK
	.align		4
        /*000c*/ 	.byte	0x04, 0x0a
        /*000e*/ 	.short	(.L_174 - .L_173)
	.align		4
.L_173:
        /*0010*/ 	.word	index@(.nv.constant0._ZN7cutlass13device_kernelIN5flash19enable_sm80_to_sm89INS1_16FlashAttnFwdSm80INS1_25CollectiveMainloopFwdSm80ILi4ELi1ELb0EN4cute5tupleIJNS5_1CILi128EEENS7_ILi64EEENS7_ILi96EEEEEELi96ENS_10bfloat16_tEfNS_4arch4Sm80ELb1ELb0ELb0ELb0ELb0ELb0ELb1ELb0EEENS1_21CollectiveEpilogueFwdINS6_IJS8_SA_S9_EEENS6_IJNS7_ILi1EEESI_SI_EEESC_SE_Li128ELb0ELb1ELb0ELb0EEENS1_30DynamicPersistentTileSchedulerILi128ELi128ELb0ELb1ELb0EEEEEEEEEvNT_6ParamsE)
        /*0014*/ 	.short	0x0160
        /*0016*/ 	.short	0x0428


	//----- nvinfo : EIATTR_CBANK_PARAM_SIZE
	.align		4
.L_174:
        /*0018*/ 	.byte	0x03, 0x19
        /*001a*/ 	.short	0x0428


	//----- nvinfo : EIATTR_KPARAM_INFO
	.align		4
        /*001c*/ 	.byte	0x04, 0x17
        /*001e*/ 	.short	(.L_176 - .L_175)
.L_175:
        /*0020*/ 	.word	0x00000000
        /*0024*/ 	.short	0x0000
        /*0026*/ 	.short	0x0000
        /*0028*/ 	.byte	0x00, 0xf0, 0xa1, 0x10


	//----- nvinfo : EIATTR_MAXREG_COUNT
	.align		4
.L_176:
        /*002c*/ 	.byte	0x03, 0x1b
        /*002e*/ 	.short	0x00ff


	//----- nvinfo : EIATTR_NUM_BARRIERS
	.align		4
        /*0030*/ 	.byte	0x02, 0x4c
        /*0032*/ 	.byte	0x06
	.zero		1


	//----- nvinfo : EIATTR_ANNOTATIONS
	.align		4
        /*0034*/ 	.byte	0x04, 0x55
        /*0036*/ 	.short	(.L_178 - .L_177)


	//   ....[0]....
.L_177:
        /* <DEDUP_REMOVED lines=76> */
        /*04ec*/ 	.byte	0x00, 0xf7, 0x00, 0x00, 0x01, 0x00, 0x00, 0x00, 0x50, 0xf7, 0x00, 0x00


	//----- nvinfo : EIATTR_MERCURY_ISA_VERSION
	.align		4
.L_178:
        /*04f8*/ 	.byte	0x03, 0x5f
        /*04fa*/ 	.short	0x0000


	//----- nvinfo : EIATTR_INT_WARP_WIDE_INSTR_OFFSETS
	.align		4
        /*04fc*/ 	.byte	0x04, 0x31
        /*04fe*/ 	.short	(.L_180 - .L_179)


	//   ....[0]....
.L_179:
        /*0500*/ 	.word	0x0000d1a0


	//   ....[1]....
        /*0504*/ 	.word	0x0000d220


	//----- nvinfo : EIATTR_COOP_GROUP_MASK_REGIDS
	.align		4
.L_180:
        /*0508*/ 	.byte	0x04, 0x29
        /*050a*/ 	.short	(.L_182 - .L_181)


	//   ....[0]....
.L_181:
        /*050c*/ 	.word	0xffffffff


	//   ....[1]....
        /*0510*/ 	.word	0xffffffff


	//   ....[2]....
        /*0514*/ 	.word	0xffffffff


	//   ....[3]....
        /*0518*/ 	.word	0xffffffff


	//   ....[4]....
        /*051c*/ 	.word	0xffffffff


	//   ....[5]....
        /*0520*/ 	.word	0xffffffff


	//   ....[6]....
        /*0524*/ 	.word	0xffffffff


	//   ....[7]....
        /*0528*/ 	.word	0xffffffff


	//   ....[8]....
        /*052c*/ 	.word	0xffffffff


	//   ....[9]....
        /*0530*/ 	.word	0xffffffff


	//   ....[10]....
        /*0534*/ 	.word	0xffffffff


	//   ....[11]....
        /*0538*/ 	.word	0xffffffff


	//   ....[12]....
        /*053c*/ 	.word	0xffffffff


	//   ....[13]....
        /*0540*/ 	.word	0xffffffff


	//   ....[14]....
        /*0544*/ 	.word	0xffffffff


	//   ....[15]....
        /*0548*/ 	.word	0xffffffff


	//   ....[16]....
        /*054c*/ 	.word	0xffffffff


	//   ....[17]....
        /*0550*/ 	.word	0xffffffff


	//   ....[18]....
        /*0554*/ 	.word	0xffffffff


	//   ....[19]....
        /*0558*/ 	.word	0xffffffff


	//   ....[20]....
        /*055c*/ 	.word	0xffffffff


	//   ....[21]....
        /*0560*/ 	.word	0xffffffff


	//   ....[22]....
        /*0564*/ 	.word	0xffffffff


	//   ....[23]....
        /*0568*/ 	.word	0xffffffff


	//   ....[24]....
        /*056c*/ 	.word	0xffffffff


	//   ....[25]....
        /*0570*/ 	.word	0xffffffff


	//   ....[26]....
        /*0574*/ 	.word	0xffffffff


	//   ....[27]....
        /*0578*/ 	.word	0xffffffff


	//   ....[28]....
        /*057c*/ 	.word	0xffffffff


	//   ....[29]....
        /*0580*/ 	.word	0xffffffff


	//   ....[30]....
        /*0584*/ 	.word	0xffffffff


	//   ....[31]....
        /*0588*/ 	.word	0xffffffff


	//   ....[32]....
        /*058c*/ 	.word	0xffffffff


	//   ....[33]....
        /*0590*/ 	.word	0xffffffff


	//   ....[34]....
        /*0594*/ 	.word	0xffffffff


	//   ....[35]....
        /*0598*/ 	.word	0xffffffff


	//   ....[36]....
        /*059c*/ 	.word	0xffffffff


	//   ....[37]....
        /*05a0*/ 	.word	0xffffffff


	//   ....[38]....
        /*05a4*/ 	.word	0xffffffff


	//   ....[39]....
        /*05a8*/ 	.word	0xffffffff


	//   ....[40]....
        /*05ac*/ 	.word	0xffffffff


	//   ....[41]....
        /*05b0*/ 	.word	0xffffffff


	//   ....[42]....
        /*05b4*/ 	.word	0xffffffff


	//   ....[43]....
        /*05b8*/ 	.word	0xffffffff


	//   ....[44]....
        /*05bc*/ 	.word	0xffffffff


	//   ....[45]....
        /*05c0*/ 	.word	0xffffffff


	//   ....[46]....
        /*05c4*/ 	.word	0xffffffff


	//   ....[47]....
        /*05c8*/ 	.word	0xffffffff


	//   ....[48]....
        /*05cc*/ 	.word	0xffffffff


	//   ....[49]....
        /*05d0*/ 	.word	0xffffffff


	//   ....[50]....
        /*05d4*/ 	.word	0xffffffff


	//   ....[51]....
        /*05d8*/ 	.word	0xffffffff


	//   ....[52]....
        /*05dc*/ 	.word	0xffffffff


	//   ....[53]....
        /*05e0*/ 	.word	0xffffffff


	//   ....[54]....
        /*05e4*/ 	.word	0xffffffff


	//   ....[55]....
        /*05e8*/ 	.word	0xffffffff


	//   ....[56]....
        /*05ec*/ 	.word	0xffffffff


	//   ....[57]....
        /*05f0*/ 	.word	0xffffffff


	//   ....[58]....
        /*05f4*/ 	.word	0xffffffff


	//   ....[59]....
        /*05f8*/ 	.word	0xffffffff


	//   ....[60]....
        /*05fc*/ 	.word	0xffffffff


	//   ....[61]....
        /*0600*/ 	.word	0xffffffff


	//   ....[62]....
        /*0604*/ 	.word	0xffffffff


	//   ....[63]....
        /*0608*/ 	.word	0xffffffff


	//   ....[64]....
        /*060c*/ 	.word	0xffffffff


	//   ....[65]....
        /*0610*/ 	.word	0xffffffff


	//   ....[66]....
        /*0614*/ 	.word	0xffffffff


	//   ....[67]....
        /*0618*/ 	.word	0xffffffff


	//   ....[68]....
        /*061c*/ 	.word	0xffffffff


	//   ....[69]....
        /*0620*/ 	.word	0xffffffff


	//   ....[70]....
        /*0624*/ 	.word	0xffffffff


	//   ....[71]....
        /*0628*/ 	.word	0xffffffff


	//   ....[72]....
        /*062c*/ 	.word	0xffffffff


	//   ....[73]....
        /*0630*/ 	.word	0xffffffff


	//   ....[74]....
        /*0634*/ 	.word	0xffffffff


	//   ....[75]....
        /*0638*/ 	.word	0xffffffff


	//   ....[76]....
        /*063c*/ 	.word	0xffffffff


	//   ....[77]....
        /*0640*/ 	.word	0xffffffff


	//   ....[78]....
        /*0644*/ 	.word	0xffffffff


	//   ....[79]....
        /*0648*/ 	.word	0xffffffff


	//   ....[80]....
        /*064c*/ 	.word	0xffffffff


	//   ....[81]....
        /*0650*/ 	.word	0xffffffff


	//   ....[82]....
        /*0654*/ 	.word	0xffffffff


	//   ....[83]....
        /*0658*/ 	.word	0xffffffff


	//   ....[84]....
        /*065c*/ 	.word	0xffffffff


	//   ....[85]....
        /*0660*/ 	.word	0xffffffff


	//   ....[86]....
        /*0664*/ 	.word	0xffffffff


	//   ....[87]....
        /*0668*/ 	.word	0xffffffff


	//   ....[88]....
        /*066c*/ 	.word	0xffffffff


	//   ....[89]....
        /*0670*/ 	.word	0xffffffff


	//   ....[90]....
        /*0674*/ 	.word	0xffffffff


	//   ....[91]....
        /*0678*/ 	.word	0xffffffff


	//   ....[92]....
        /*067c*/ 	.word	0xffffffff


	//   ....[93]....
        /*0680*/ 	.word	0xffffffff


	//   ....[94]....
        /*0684*/ 	.word	0xffffffff


	//   ....[95]....
        /*0688*/ 	.word	0xffffffff


	//   ....[96]....
        /*068c*/ 	.word	0xffffffff


	//   ....[97]....
        /*0690*/ 	.word	0xffffffff


	//   ....[98]....
        /*0694*/ 	.word	0xffffffff


	//   ....[99]....
        /*0698*/ 	.word	0xffffffff


	//----- nvinfo : EIATTR_COOP_GROUP_INSTR_OFFSETS
	.align		4
.L_182:
        /*069c*/ 	.byte	0x04, 0x28
        /*069e*/ 	.short	(.L_184 - .L_183)


	//   ....[0]....
.L_183:
        /*06a0*/ 	.word	0x00000050


	//   ....[1]....
        /*06a4*/ 	.word	0x000017f0


	//   ....[2]....
        /*06a8*/ 	.word	0x00001810


	//   ....[3]....
        /*06ac*/ 	.word	0x000019e0


	//   ....[4]....
        /*06b0*/ 	.word	0x000019f0


	//   ....[5]....
        /*06b4*/ 	.word	0x00001bb0


	//   ....[6]....
        /*06b8*/ 	.word	0x00001bd0


	//   ....[7]....
        /*06bc*/ 	.word	0x00001d90


	//   ....[8]....
        /*06c0*/ 	.word	0x00001da0


	//   ....[9]....
        /*06c4*/ 	.word	0x00002f20


	//   ....[10]....
        /*06c8*/ 	.word	0x00002f30


	//   ....[11]....
        /*06cc*/ 	.word	0x00003060


	//   ....[12]....
        /*06d0*/ 	.word	0x00003480


	//   ....[13]....
        /*06d4*/ 	.word	0x00003530


	//   ....[14]....
        /*06d8*/ 	.word	0x00003670


	//   ....[15]....
        /*06dc*/ 	.word	0x00003690


	//   ....[16]....
        /*06e0*/ 	.word	0x00003790


	//   ....[17]....
        /*06e4*/ 	.word	0x00003da0


	//   ....[18]....
        /*06e8*/ 	.word	0x00003e90


	//   ....[19]....
        /*06ec*/ 	.word	0x00003ea0


	//   ....[20]....
        /*06f0*/ 	.word	0x00003f10


	//   ....[21]....
        /*06f4*/ 	.word	0x00006150


	//   ....[22]....
        /*06f8*/ 	.word	0x000061a0


	//   ....[23]....
        /*06fc*/ 	.word	0x00006200


	//   ....[24]....
        /*0700*/ 	.word	0x00006240


	//   ....[25]....
        /*0704*/ 	.word	0x00006ab0


	//   ....[26]....
        /*0708*/ 	.word	0x00006bc0


	//   ....[27]....
        /*070c*/ 	.word	0x00006f50


	//   ....[28]....
        /*0710*/ 	.word	0x00007090


	//   ....[29]....
        /*0714*/ 	.word	0x000070e0


	//   ....[30]....
        /*0718*/ 	.word	0x00007200


	//   ....[31]....
        /*071c*/ 	.word	0x00007260


	//   ....[32]....
        /*0720*/ 	.word	0x00007320


	//   ....[33]....
        /*0724*/ 	.word	0x0000a530


	//   ....[34]....
        /*0728*/ 	.word	0x0000a590


	//   ....[35]....
        /*072c*/ 	.word	0x0000a5e0


	//   ....[36]....
        /*0730*/ 	.word	0x0000a620


	//   ....[37]....
        /*0734*/ 	.word	0x0000a640


	//   ....[38]....
        /*0738*/ 	.word	0x0000a670


	//   ....[39]....
        /*073c*/ 	.word	0x0000ac60


	//   ....[40]....
        /*0740*/ 	.word	0x0000ad90


	//   ....[41]....
        /*0744*/ 	.word	0x0000c7a0


	//   ....[42]....
        /*0748*/ 	.word	0x0000c810


	//   ....[43]....
        /*074c*/ 	.word	0x0000c820


	//   ....[44]....
        /*0750*/ 	.word	0x0000c830


	//   ....[45]....
        /*0754*/ 	.word	0x0000c860


	//   ....[46]....
        /*0758*/ 	.word	0x0000c880


	//   ....[47]....
        /*075c*/ 	.word	0x0000c890


	//   ....[48]....
        /*0760*/ 	.word	0x0000c8a0


	//   ....[49]....
        /*0764*/ 	.word	0x0000d9b0


	//   ....[50]....
        /*0768*/ 	.word	0x0000dda0


	//   ....[51]....
        /*076c*/ 	.word	0x0000ddd0


	//   ....[52]....
        /*0770*/ 	.word	0x0000de00


	//   ....[53]....
        /*0774*/ 	.word	0x0000de20


	//   ....[54]....
        /*0778*/ 	.word	0x0000de30


	//   ....[55]....
        /*077c*/ 	.word	0x0000de40


	//   ....[56]....
        /*0780*/ 	.word	0x0000de50


	//   ....[57]....
        /*0784*/ 	.word	0x0000de60


	//   ....[58]....
        /*0788*/ 	.word	0x0000e0e0


	//   ....[59]....
        /*078c*/ 	.word	0x0000e0f0


	//   ....[60]....
        /*0790*/ 	.word	0x0000e220


	//   ....[61]....
        /*0794*/ 	.word	0x0000e250


	//   ....[62]....
        /*0798*/ 	.word	0x0000e350


	//   ....[63]....
        /*079c*/ 	.word	0x0000e380


	//   ....[64]....
        /*07a0*/ 	.word	0x0000e470


	//   ....[65]....
        /*07a4*/ 	.word	0x0000e480


	//   ....[66]....
        /*07a8*/ 	.word	0x0000ea50


	//   ....[67]....
        /*07ac*/ 	.word	0x0000ea70


	//   ....[68]....
        /*07b0*/ 	.word	0x0000ec00


	//   ....[69]....
        /*07b4*/ 	.word	0x0000ec10


	//   ....[70]....
        /*07b8*/ 	.word	0x0000ed90


	//   ....[71]....
        /*07bc*/ 	.word	0x0000edb0


	//   ....[72]....
        /*07c0*/ 	.word	0x0000ef30


	//   ....[73]....
        /*07c4*/ 	.word	0x0000ef40


	//   ....[74]....
        /*07c8*/ 	.word	0x0000f130


	//   ....[75]....
        /*07cc*/ 	.word	0x0000f220


	//   ....[76]....
        /*07d0*/ 	.word	0x0000f290


	//   ....[77]....
        /*07d4*/ 	.word	0x0000f2f0


	//   ....[78]....
        /*07d8*/ 	.word	0x0000f350


	//   ....[79]....
        /*07dc*/ 	.word	0x0000f3b0


	//   ....[80]....
        /*07e0*/ 	.word	0x0000f420


	//   ....[81]....
        /*07e4*/ 	.word	0x0000f480


	//   ....[82]....
        /*07e8*/ 	.word	0x0000f4e0


	//   ....[83]....
        /*07ec*/ 	.word	0x0000f530


	//   ....[84]....
        /*07f0*/ 	.word	0x0000f590


	//   ....[85]....
        /*07f4*/ 	.word	0x0000f5e0


	//   ....[86]....
        /*07f8*/ 	.word	0x0000f640


	//   ....[87]....
        /*07fc*/ 	.word	0x0000f690


	//   ....[88]....
        /*0800*/ 	.word	0x0000f6f0


	//   ....[89]....
        /*0804*/ 	.word	0x0000f740


	//   ....[90]....
        /*0808*/ 	.word	0x0000f7a0


	//   ....[91]....
        /*080c*/ 	.word	0x0000f800


	//   ....[92]....
        /*0810*/ 	.word	0x0000f870


	//   ....[93]....
        /*0814*/ 	.word	0x0000f8d0


	//   ....[94]....
        /*0818*/ 	.word	0x0000f930


	//   ....[95]....
        /*081c*/ 	.word	0x0000f990


	//   ....[96]....
        /*0820*/ 	.word	0x0000fa00


	//   ....[97]....
        /*0824*/ 	.word	0x0000fa60


	//   ....[98]....
        /*0828*/ 	.word	0x0000fac0


	//   ....[99]....
        /*082c*/ 	.word	0x0000fb20


	//----- nvinfo : EIATTR_EXIT_INSTR_OFFSETS
	.align		4
.L_184:
        /*0830*/ 	.byte	0x04, 0x1c
        /*0832*/ 	.short	(.L_186 - .L_185)


	//   ....[0]....
.L_185:
        /*0834*/ 	.word	0x000000a0


	//   ....[1]....
        /*0838*/ 	.word	0x0000f1d0


	//----- nvinfo : EIATTR_MAX_THREADS
	.align		4
.L_186:
        /*083c*/ 	.byte	0x04, 0x05
        /*083e*/ 	.short	(.L_188 - .L_187)
.L_187:
        /*0840*/ 	.word	0x00000080
        /*0844*/ 	.word	0x00000001
        /*0848*/ 	.word	0x00000001


	//----- nvinfo : EIATTR_CRS_STACK_SIZE
	.align		4
.L_188:
        /*084c*/ 	.byte	0x04, 0x1e
        /*084e*/ 	.short	(.L_190 - .L_189)
.L_189:
        /*0850*/ 	.word	0x00000000
.L_190:


//--------------------- .nv.info._ZN7cutlass13device_kernelIN5flash19enable_sm80_to_sm89INS1_16FlashAttnFwdSm80INS1_25CollectiveMainloopFwdSm80ILi4ELi1ELb0EN4cute5tupleIJNS5_1CILi128EEENS7_ILi64EEENS7_ILi96EEEEEELi96ENS_10bfloat16_tEfNS_4arch4Sm80ELb1ELb0ELb0ELb1ELb0ELb0ELb1ELb0EEENS1_21CollectiveEpilogueFwdINS6_IJS8_SA_S9_EEENS6_IJNS7_ILi1EEESI_SI_EEESC_SE_Li128ELb1ELb1ELb0ELb0EEENS1_19SingleTileSchedulerILb1ELb0ELb1ELi128EEEEEEEEEvNT_6ParamsE --------------------------
	.section	.nv.info._ZN7cutlass13device_kernelIN5flash19enable_sm80_to_sm89INS1_16FlashAttnFwdSm80INS1_25CollectiveMainloopFwdSm80ILi4ELi1ELb0EN4cute5tupleIJNS5_1CILi128EEENS7_ILi64EEENS7_ILi96EEEEEELi96ENS_10bfloat16_tEfNS_4arch4Sm80ELb1ELb0ELb0ELb1ELb0ELb0ELb1ELb0EEENS1_21CollectiveEpilogueFwdINS6_IJS8_SA_S9_EEENS6_IJNS7_ILi1EEESI_SI_EEESC_SE_Li128ELb1ELb1ELb0ELb0EEENS1_19SingleTileSchedulerILb1ELb0ELb1ELi128EEEEEEEEEvNT_6ParamsE,"",@"SHT_CUDA_INFO"
	.sectionflags	@""
	.align	4


	//----- nvinfo : EIATTR_CUDA_API_VERSION
	.align		4
        /*0000*/ 	.byte	0x04, 0x37
        /*0002*/ 	.short	(.L_192 - .L_191)
.L_191:
        /*0004*/ 	.word	0x00000082


	//----- nvinfo : EIATTR_SW2861232_WAR
	.align		4
.L_192:
        /*0008*/ 	.byte	0x01, 0x35
	.zero		2


	//----- nvinfo : EIATTR_PARAM_CBANK
	.align		4
        /*000c*/ 	.byte	0x04, 0x0a
        /*000e*/ 	.short	(.L_194 - .L_193)
	.align		4
.L_193:
        /*0010*/ 	.word	index@(.nv.constant0._ZN7cutlass13device_kernelIN5flash19enable_sm80_to_sm89INS1_16FlashAttnFwdSm80INS1_25CollectiveMainloopFwdSm80ILi4ELi1ELb0EN4cute5tupleIJNS5_1CILi128EEENS7_ILi64EEENS7_ILi96EEEEEELi96ENS_10bfloat16_tEfNS_4arch4Sm80ELb1ELb0ELb0ELb1ELb0ELb0ELb1ELb0EEENS1_21CollectiveEpilogueFwdINS6_IJS8_SA_S9_EEENS6_IJNS7_ILi1EEESI_SI_EEESC_SE_Li128ELb1ELb1ELb0ELb0EEENS1_19SingleTileSchedulerILb1ELb0ELb1ELi128EEEEEEEEEvNT_6ParamsE)
        /*0014*/ 	.short	0x0160
        /*0016*/ 	.short	0x0418


	//----- nvinfo : EIATTR_CBANK_PARAM_SIZE
	.align		4
.L_194:
        /*0018*/ 	.byte	0x03, 0x19
        /*001a*/ 	.short	0x0418


	//----- nvinfo : EIATTR_KPARAM_INFO
	.align		4
        /*001c*/ 	.byte	0x04, 0x17
        /*001e*/ 	.short	(.L_196 - .L_195)
.L_195:
        /*0020*/ 	.word	0x00000000
        /*0024*/ 	.short	0x0000
        /*0026*/ 	.short	0x0000
        /*0028*/ 	.byte	0x00, 0xf0, 0x61, 0x10


	//----- nvinfo : EIATTR_MAXREG_COUNT
	.align		4
.L_196:
        /*002c*/ 	.byte	0x03, 0x1b
        /*002e*/ 	.short	0x00ff


	//----- nvinfo : EIATTR_NUM_BARRIERS
	.align		4
        /*0030*/ 	.byte	0x02, 0x4c
        /*0032*/ 	.byte	0x02
	.zero		1


	//----- nvinfo : EIATTR_ANNOTATIONS
	.align		4
        /*0034*/ 	.byte	0x04, 0x55
        /*0036*/ 	.short	(.L_198 - .L_197)


	//   ....[0]....
.L_197:
        /* <DEDUP_REMOVED lines=44> */


	//----- nvinfo : EIATTR_MERCURY_ISA_VERSION
	.align		4
.L_198:
        /*02e0*/ 	.byte	0x03, 0x5f
        /*02e2*/ 	.short	0x0000


	//----- nvinfo : EIATTR_COOP_GROUP_MASK_REGIDS
	.align		4
        /*02e4*/ 	.byte	0x04, 0x29
        /*02e6*/ 	.short	(.L_200 - .L_199)


	//   ....[0]....
.L_199:
        /*02e8*/ 	.word	0xffffffff


	//   ....[1]....
        /*02ec*/ 	.word	0xffffffff


	//   ....[2]....
        /*02f0*/ 	.word	0xffffffff


	//   ....[3]....
        /*02f4*/ 	.word	0xffffffff


	//   ....[4]....
        /*02f8*/ 	.word	0xffffffff


	//   ....[5]....
        /*02fc*/ 	.word	0xffffffff


	//   ....[6]....
        /*0300*/ 	.word	0xffffffff


	//   ....[7]....
        /*0304*/ 	.word	0xffffffff


	//   ....[8]....
        /*0308*/ 	.word	0xffffffff


	//   ....[9]....
        /*030c*/ 	.word	0xffffffff


	//   ....[10]....
        /*0310*/ 	.word	0xffffffff


	//   ....[11]....
        /*0314*/ 	.word	0xffffffff


	//   ....[12]....
        /*0318*/ 	.word	0xffffffff


	//   ....[13]....
        /*031c*/ 	.word	0xffffffff


	//   ....[14]....
        /*0320*/ 	.word	0xffffffff


	//   ....[15]....
        /*0324*/ 	.word	0xffffffff


	//   ....[16]....
        /*0328*/ 	.word	0xffffffff


	//   ....[17]....
        /*032c*/ 	.word	0xffffffff


	//   ....[18]....
        /*0330*/ 	.word	0xffffffff


	//   ....[19]....
        /*0334*/ 	.word	0xffffffff


	//   ....[20]....
        /*0338*/ 	.word	0xffffffff


	//   ....[21]....
        /*033c*/ 	.word	0xffffffff


	//   ....[22]....
        /*0340*/ 	.word	0xffffffff


	//   ....[23]....
        /*0344*/ 	.word	0xffffffff


	//   ....[24]....
        /*0348*/ 	.word	0xffffffff


	//   ....[25]....
        /*034c*/ 	.word	0xffffffff


	//   ....[26]....
        /*0350*/ 	.word	0xffffffff


	//   ....[27]....
        /*0354*/ 	.word	0xffffffff


	//   ....[28]....
        /*0358*/ 	.word	0xffffffff


	//   ....[29]....
        /*035c*/ 	.word	0xffffffff


	//   ....[30]....
        /*0360*/ 	.word	0xffffffff


	//   ....[31]....
        /*0364*/ 	.word	0xffffffff


	//   ....[32]....
        /*0368*/ 	.word	0xffffffff


	//   ....[33]....
        /*036c*/ 	.word	0xffffffff


	//   ....[34]....
        /*0370*/ 	.word	0xffffffff


	//   ....[35]....
        /*0374*/ 	.word	0xffffffff


	//   ....[36]....
        /*0378*/ 	.word	0xffffffff


	//   ....[37]....
        /*037c*/ 	.word	0xffffffff


	//   ....[38]....
        /*0380*/ 	.word	0xffffffff


	//   ....[39]....
        /*0384*/ 	.word	0xffffffff


	//   ....[40]....
        /*0388*/ 	.word	0xffffffff


	//   ....[41]....
        /*038c*/ 	.word	0xffffffff


	//   ....[42]....
        /*0390*/ 	.word	0xffffffff


	//   ....[43]....
        /*0394*/ 	.word	0xffffffff


	//   ....[44]....
        /*0398*/ 	.word	0xffffffff


	//   ....[45]....
        /*039c*/ 	.word	0xffffffff


	//   ....[46]....
        /*03a0*/ 	.word	0xffffffff


	//   ....[47]....
        /*03a4*/ 	.word	0xffffffff


	//   ....[48]....
        /*03a8*/ 	.word	0xffffffff


	//   ....[49]....
        /*03ac*/ 	.word	0xffffffff


	//   ....[50]....
        /*03b0*/ 	.word	0xffffffff


	//   ....[51]....
        /*03b4*/ 	.word	0xffffffff


	//   ....[52]....
        /*03b8*/ 	.word	0xffffffff


	//   ....[53]....
        /*03bc*/ 	.word	0xffffffff


	//   ....[54]....
        /*03c0*/ 	.word	0xffffffff


	//   ....[55]....
        /*03c4*/ 	.word	0xffffffff


	//   ....[56]....
        /*03c8*/ 	.word	0xffffffff


	//   ....[57]....
        /*03cc*/ 	.word	0xffffffff


	//   ....[58]....
        /*03d0*/ 	.word	0xffffffff


	//   ....[59]....
        /*03d4*/ 	.word	0xffffffff


	//   ....[60]....
        /*03d8*/ 	.word	0xffffffff


	//   ....[61]....
        /*03dc*/ 	.word	0xffffffff


	//   ....[62]....
        /*03e0*/ 	.word	0xffffffff


	//   ....[63]....
        /*03e4*/ 	.word	0xffffffff


	//   ....[64]....
        /*03e8*/ 	.word	0xffffffff


	//   ....[65]....
        /*03ec*/ 	.word	0xffffffff


	//   ....[66]....
        /*03f0*/ 	.word	0xffffffff


	//   ....[67]....
        /*03f4*/ 	.word	0xffffffff


	//   ....[68]....
        /*03f8*/ 	.word	0xffffffff


	//   ....[69]....
        /*03fc*/ 	.word	0xffffffff


	//   ....[70]....
        /*0400*/ 	.word	0xffffffff


	//   ....[71]....
        /*0404*/ 	.word	0xffffffff


	//   ....[72]....
        /*0408*/ 	.word	0xffffffff


	//----- nvinfo : EIATTR_COOP_GROUP_INSTR_OFFSETS
	.align		4
.L_200:
        /*040c*/ 	.byte	0x04, 0x28
        /*040e*/ 	.short	(.L_202 - .L_201)


	//   ....[0]....
.L_201:
        /*0410*/ 	.word	0x00000090


	//   ....[1]....
        /*0414*/ 	.word	0x000012a0


	//   ....[2]....
        /*0418*/ 	.word	0x00001390


	//   ....[3]....
        /*041c*/ 	.word	0x000014e0


	//   ....[4]....
        /*0420*/ 	.word	0x00001510


	//   ....[5]....
        /*0424*/ 	.word	0x00001660


	//   ....[6]....
        /*0428*/ 	.word	0x00001690


	//   ....[7]....
        /*042c*/ 	.word	0x000017d0


	//   ....[8]....
        /*0430*/ 	.word	0x00001810


	//   ....[9]....
        /*0434*/ 	.word	0x000029f0


	//   ....[10]....
        /*0438*/ 	.word	0x00002a00


	//   ....[11]....
        /*043c*/ 	.word	0x00002ba0


	//   ....[12]....
        /*0440*/ 	.word	0x00002c10


	//   ....[13]....
        /*0444*/ 	.word	0x000033b0


	//   ....[14]....
        /*0448*/ 	.word	0x00003570


	//   ....[15]....
        /*044c*/ 	.word	0x000035a0


	//   ....[16]....
        /*0450*/ 	.word	0x000037d0


	//   ....[17]....
        /*0454*/ 	.word	0x00003800


	//   ....[18]....
        /*0458*/ 	.word	0x000039a0


	//   ....[19]....
        /*045c*/ 	.word	0x000039c0


	//   ....[20]....
        /*0460*/ 	.word	0x00003bc0


	//   ....[21]....
        /*0464*/ 	.word	0x00005d00


	//   ....[22]....
        /*0468*/ 	.word	0x00005f60


	//   ....[23]....
        /*046c*/ 	.word	0x00005f80


	//   ....[24]....
        /*0470*/ 	.word	0x00005fa0


	//   ....[25]....
        /*0474*/ 	.word	0x00006a20


	//   ....[26]....
        /*0478*/ 	.word	0x00006ba0


	//   ....[27]....
        /*047c*/ 	.word	0x00006f10


	//   ....[28]....
        /*0480*/ 	.word	0x00007050


	//   ....[29]....
        /*0484*/ 	.word	0x000070d0


	//   ....[30]....
        /*0488*/ 	.word	0x00007210


	//   ....[31]....
        /*048c*/ 	.word	0x00007250


	//   ....[32]....
        /*0490*/ 	.word	0x00007350


	//   ....[33]....
        /*0494*/ 	.word	0x0000a6e0


	//   ....[34]....
        /*0498*/ 	.word	0x0000a750


	//   ....[35]....
        /*049c*/ 	.word	0x0000a800


	//   ....[36]....
        /*04a0*/ 	.word	0x0000a860


	//   ....[37]....
        /*04a4*/ 	.word	0x0000a890


	//   ....[38]....
        /*04a8*/ 	.word	0x0000a990


	//   ....[39]....
        /*04ac*/ 	.word	0x0000ac80


	//   ....[40]....
        /*04b0*/ 	.word	0x0000adc0


	//   ....[41]....
        /*04b4*/ 	.word	0x0000c9e0


	//   ....[42]....
        /*04b8*/ 	.word	0x0000c9f0


	//   ....[43]....
        /*04bc*/ 	.word	0x0000ca00


	//   ....[44]....
        /*04c0*/ 	.word	0x0000ca20


	//   ....[45]....
        /*04c4*/ 	.word	0x0000ca40


	//   ....[46]....
        /*04c8*/ 	.word	0x0000ca60


	//   ....[47]....
        /*04cc*/ 	.word	0x0000ca70


	//   ....[48]....
        /*04d0*/ 	.word	0x0000caa0


	//   ....[49]....
        /*04d4*/ 	.word	0x0000e170


	//   ....[50]....
        /*04d8*/ 	.word	0x0000e1b0


	//   ....[51]....
        /*04dc*/ 	.word	0x0000e1e0


	//   ....[52]....
        /*04e0*/ 	.word	0x0000e200


	//   ....[53]....
        /*04e4*/ 	.word	0x0000e210


	//   ....[54]....
        /*04e8*/ 	.word	0x0000e220


	//   ....[55]....
        /*04ec*/ 	.word	0x0000e230


	//   ....[56]....
        /*04f0*/ 	.word	0x0000e240


	//   ....[57]....
        /*04f4*/ 	.word	0x0000e450


	//   ....[58]....
        /*04f8*/ 	.word	0x0000e460


	//   ....[59]....
        /*04fc*/ 	.word	0x0000e5e0


	//   ....[60]....
        /*0500*/ 	.word	0x0000e610


	//   ....[61]....
        /*0504*/ 	.word	0x0000e760


	//   ....[62]....
        /*0508*/ 	.word	0x0000e790


	//   ....[63]....
        /*050c*/ 	.word	0x0000e8e0


	//   ....[64]....
        /*0510*/ 	.word	0x0000e900


	//   ....[65]....
        /*0514*/ 	.word	0x0000f100


	//   ....[66]....
        /*0518*/ 	.word	0x0000f120


	//   ....[67]....
        /*051c*/ 	.word	0x0000f270


	//   ....[68]....
        /*0520*/ 	.word	0x0000f2a0


	//   ....[69]....
        /*0524*/ 	.word	0x0000f3d0


	//   ....[70]....
        /*0528*/ 	.word	0x0000f400


	//   ....[71]....
        /*052c*/ 	.word	0x0000f530


	//   ....[72]....
        /*0530*/ 	.word	0x0000f550


	//----- nvinfo : EIATTR_EXIT_INSTR_OFFSETS
	.align		4
.L_202:
        /*0534*/ 	.byte	0x04, 0x1c
        /*0536*/ 	.short	(.L_204 - .L_203)


	//   ....[0]....
.L_203:
        /*0538*/ 	.word	0x00000370


	//   ....[1]....
        /*053c*/ 	.word	0x0000e910


	//   ....[2]....
        /*0540*/ 	.word	0x0000e9e0


	//   ....[3]....
        /*0544*/ 	.word	0x0000ea40


	//   ....[4]....
        /*0548*/ 	.word	0x0000f560


	//   ....[5]....
        /*054c*/ 	.word	0x0000f610


	//   ....[6]....
        /*0550*/ 	.word	0x0000f670


	//----- nvinfo : EIATTR_CTAIDZ_USED
	.align		4
.L_204:
        /*0554*/ 	.byte	0x01, 0x04
	.zero		2


	//----- nvinfo : EIATTR_MAX_THREADS
	.align		4
        /*0558*/ 	.byte	0x04, 0x05
        /*055a*/ 	.short	(.L_206 - .L_205)
.L_205:
        /*055c*/ 	.word	0x00000080
        /*0560*/ 	.word	0x00000001
        /*0564*/ 	.word	0x00000001


	//----- nvinfo : EIATTR_CRS_STACK_SIZE
	.align		4
.L_206:
        /*0568*/ 	.byte	0x04, 0x1e
        /*056a*/ 	.short	(.L_208 - .L_207)
.L_207:
        /*056c*/ 	.word	0x00000000
.L_208:


//--------------------- .nv.info._ZN7cutlass13device_kernelIN5flash19enable_sm80_to_sm89INS1_16FlashAttnFwdSm80INS1_25CollectiveMainloopFwdSm80ILi4ELi1ELb0EN4cute5tupleIJNS5_1CILi128EEENS7_ILi64EEENS7_ILi96EEEEEELi96ENS_10bfloat16_tEfNS_4arch4Sm80ELb1ELb0ELb0ELb1ELb0ELb1ELb1ELb0EEENS1_21CollectiveEpilogueFwdINS6_IJS8_SA_S9_EEENS6_IJNS7_ILi1EEESI_SI_EEESC_SE_Li128ELb1ELb1ELb0ELb0EEENS1_19SingleTileSchedulerILb1ELb0ELb1ELi128EEEEEEEEEvNT_6ParamsE --------------------------
	.section	.nv.info._ZN7cutlass13device_kernelIN5flash19enable_sm80_to_sm89INS1_16FlashAttnFwdSm80INS1_25CollectiveMainloopFwdSm80ILi4ELi1ELb0EN4cute5tupleIJNS5_1CILi128EEENS7_ILi64EEENS7_ILi96EEEEEELi96ENS_10bfloat16_tEfNS_4arch4Sm80ELb1ELb0ELb0ELb1ELb0ELb1ELb1ELb0EEENS1_21CollectiveEpilogueFwdINS6_IJS8_SA_S9_EEENS6_IJNS7_ILi1EEESI_SI_EEESC_SE_Li128ELb1ELb1ELb0ELb0EEENS1_19SingleTileSchedulerILb1ELb0ELb1ELi128EEEEEEEEEvNT_6ParamsE,"",@"SHT_CUDA_INFO"
	.sectionflags	@""
	.align	4


	//----- nvinfo : EIATTR_CUDA_API_VERSION
	.align		4
        /*0000*/ 	.byte	0x04, 0x37
        /*0002*/ 	.short	(.L_210 - .L_209)
.L_209:
        /*0004*/ 	.word	0x00000082


	//----- nvinfo : EIATTR_SW2861232_WAR
	.align		4
.L_210:
        /*0008*/ 	.byte	0x01, 0x35
	.zero		2


	//----- nvinfo : EIATTR_PARAM_CBANK
	.align		4
        /*000c*/ 	.byte	0x04, 0x0a
        /*000e*/ 	.short	(.L_212 - .L_211)
	.align		4
.L_211:
        /*0010*/ 	.word	index@(.nv.constant0._ZN7cutlass13device_kernelIN5flash19enable_sm80_to_sm89INS1_16FlashAttnFwdSm80INS1_25CollectiveMainloopFwdSm80ILi4ELi1ELb0EN4cute5tupleIJNS5_1CILi128EEENS7_ILi64EEENS7_ILi96EEEEEELi96ENS_10bfloat16_tEfNS_4arch4Sm80ELb1ELb0ELb0ELb1ELb0ELb1ELb1ELb0EEENS1_21CollectiveEpilogueFwdINS6_IJS8_SA_S9_EEENS6_IJNS7_ILi1EEESI_SI_EEESC_SE_Li128ELb1ELb1ELb0ELb0EEENS1_19SingleTileSchedulerILb1ELb0ELb1ELi128EEEEEEEEEvNT_6ParamsE)
        /*0014*/ 	.short	0x0160
        /*0016*/ 	.short	0x0418


	//----- nvinfo : EIATTR_CBANK_PARAM_SIZE
	.align		4
.L_212:
        /*0018*/ 	.byte	0x03, 0x19
        /*001a*/ 	.short	0x0418


	//----- nvinfo : EIATTR_KPARAM_INFO
	.align		4
        /*001c*/ 	.byte	0x04, 0x17
        /*001e*/ 	.short	(.L_214 - .L_213)
.L_213:
        /*0020*/ 	.word	0x00000000
        /*0024*/ 	.short	0x0000
        /*0026*/ 	.short	0x0000
        /*0028*/ 	.byte	0x00, 0xf0, 0x61, 0x10


	//----- nvinfo : EIATTR_MAXREG_COUNT
	.align		4
.L_214:
        /*002c*/ 	.byte	0x03, 0x1b
        /*002e*/ 	.short	0x00ff


	//----- nvinfo : EIATTR_NUM_BARRIERS
	.align		4
        /*0030*/ 	.byte	0x02, 0x4c
        /*0032*/ 	.byte	0x02
	.zero		1


	//----- nvinfo : EIATTR_ANNOTATIONS
	.align		4
        /*0034*/ 	.byte	0x04, 0x55
        /*0036*/ 	.short	(.L_216 - .L_215)


	//   ....[0]....
.L_215:
        /* <DEDUP_REMOVED lines=48> */


	//----- nvinfo : EIATTR_MERCURY_ISA_VERSION
	.align		4
.L_216:
        /*0320*/ 	.byte	0x03, 0x5f
        /*0322*/ 	.short	0x0000


	//----- nvinfo : EIATTR_COOP_GROUP_MASK_REGIDS
	.align		4
        /*0324*/ 	.byte	0x04, 0x29
        /*0326*/ 	.short	(.L_218 - .L_217)


	//   ....[0]....
.L_217:
        /*0328*/ 	.word	0xffffffff


	//   ....[1]....
        /*032c*/ 	.word	0xffffffff


	//   ....[2]....
        /*0330*/ 	.word	0xffffffff


	//   ....[3]....
        /*0334*/ 	.word	0xffffffff


	//   ....[4]....
        /*0338*/ 	.word	0xffffffff


	//   ....[5]....
        /*033c*/ 	.word	0xffffffff


	//   ....[6]....
        /*0340*/ 	.word	0xffffffff


	//   ....[7]....
        /*0344*/ 	.word	0xffffffff


	//   ....[8]....
        /*0348*/ 	.word	0xffffffff


	//   ....[9]....
        /*034c*/ 	.word	0xffffffff


	//   ....[10]....
        /*0350*/ 	.word	0xffffffff


	//   ....[11]....
        /*0354*/ 	.word	0xffffffff


	//   ....[12]....
        /*0358*/ 	.word	0xffffffff


	//   ....[13]....
        /*035c*/ 	.word	0xffffffff


	//   ....[14]....
        /*0360*/ 	.word	0xffffffff


	//   ....[15]....
        /*0364*/ 	.word	0xffffffff


	//   ....[16]....
        /*0368*/ 	.word	0xffffffff


	//   ....[17]....
        /*036c*/ 	.word	0xffffffff


	//   ....[18]....
        /*0370*/ 	.word	0xffffffff


	//   ....[19]....
        /*0374*/ 	.word	0xffffffff


	//   ....[20]....
        /*0378*/ 	.word	0xffffffff


	//   ....[21]....
        /*037c*/ 	.word	0xffffffff


	//   ....[22]....
        /*0380*/ 	.word	0xffffffff


	//   ....[23]....
        /*0384*/ 	.word	0xffffffff


	//   ....[24]....
        /*0388*/ 	.word	0xffffffff


	//   ....[25]....
        /*038c*/ 	.word	0xffffffff


	//   ....[26]....
        /*0390*/ 	.word	0xffffffff


	//   ....[27]....
        /*0394*/ 	.word	0xffffffff


	//   ....[28]....
        /*0398*/ 	.word	0xffffffff


	//   ....[29]....
        /*039c*/ 	.word	0xffffffff


	//   ....[30]....
        /*03a0*/ 	.word	0xffffffff


	//   ....[31]....
        /*03a4*/ 	.word	0xffffffff


	//   ....[32]....
        /*03a8*/ 	.word	0xffffffff


	//   ....[33]....
        /*03ac*/ 	.word	0xffffffff


	//   ....[34]....
        /*03b0*/ 	.word	0xffffffff


	//   ....[35]....
        /*03b4*/ 	.word	0xffffffff


	//   ....[36]....
        /*03b8*/ 	.word	0xffffffff


	//   ....[37]....
        /*03bc*/ 	.word	0xffffffff


	//   ....[38]....
        /*03c0*/ 	.word	0xffffffff


	//   ....[39]....
        /*03c4*/ 	.word	0xffffffff


	//   ....[40]....
        /*03c8*/ 	.word	0xffffffff


	//   ....[41]....
        /*03cc*/ 	.word	0xffffffff


	//   ....[42]....
        /*03d0*/ 	.word	0xffffffff


	//   ....[43]....
        /*03d4*/ 	.word	0xffffffff


	//   ....[44]....
        /*03d8*/ 	.word	0xffffffff


	//   ....[45]....
        /*03dc*/ 	.word	0xffffffff


	//   ....[46]....
        /*03e0*/ 	.word	0xffffffff


	//   ....[47]....
        /*03e4*/ 	.word	0xffffffff


	//   ....[48]....
        /*03e8*/ 	.word	0xffffffff


	//   ....[49]....
        /*03ec*/ 	.word	0xffffffff


	//   ....[50]....
        /*03f0*/ 	.word	0xffffffff


	//   ....[51]....
        /*03f4*/ 	.word	0xffffffff


	//   ....[52]....
        /*03f8*/ 	.word	0xffffffff


	//   ....[53]....
        /*03fc*/ 	.word	0xffffffff


	//   ....[54]....
        /*0400*/ 	.word	0xffffffff


	//   ....[55]....
        /*0404*/ 	.word	0xffffffff


	//   ....[56]....
        /*0408*/ 	.word	0xffffffff


	//   ....[57]....
        /*040c*/ 	.word	0xffffffff


	//   ....[58]....
        /*0410*/ 	.word	0xffffffff


	//   ....[59]....
        /*0414*/ 	.word	0xffffffff


	//   ....[60]....
        /*0418*/ 	.word	0xffffffff


	//   ....[61]....
        /*041c*/ 	.word	0xffffffff


	//   ....[62]....
        /*0420*/ 	.word	0xffffffff


	//   ....[63]....
        /*0424*/ 	.word	0xffffffff


	//   ....[64]....
        /*0428*/ 	.word	0xffffffff


	//   ....[65]....
        /*042c*/ 	.word	0xffffffff


	//   ....[66]....
        /*0430*/ 	.word	0xffffffff


	//   ....[67]....
        /*0434*/ 	.word	0xffffffff


	//   ....[68]....
        /*0438*/ 	.word	0xffffffff


	//   ....[69]....
        /*043c*/ 	.word	0xffffffff


	//   ....[70]....
        /*0440*/ 	.word	0xffffffff


	//   ....[71]....
        /*0444*/ 	.word	0xffffffff


	//   ....[72]....
        /*0448*/ 	.word	0xffffffff


	//   ....[73]....
        /*044c*/ 	.word	0xffffffff


	//   ....[74]....
        /*0450*/ 	.word	0xffffffff


	//   ....[75]....
        /*0454*/ 	.word	0xffffffff


	//   ....[76]....
        /*0458*/ 	.word	0xffffffff


	//   ....[77]....
        /*045c*/ 	.word	0xffffffff


	//   ....[78]....
        /*0460*/ 	.word	0xffffffff


	//   ....[79]....
        /*0464*/ 	.word	0xffffffff


	//   ....[80]....
        /*0468*/ 	.word	0xffffffff


	//   ....[81]....
        /*046c*/ 	.word	0xffffffff


	//   ....[82]....
        /*0470*/ 	.word	0xffffffff


	//   ....[83]....
        /*0474*/ 	.word	0xffffffff


	//   ....[84]....
        /*0478*/ 	.word	0xffffffff


	//   ....[85]....
        /*047c*/ 	.word	0xffffffff


	//   ....[86]....
        /*0480*/ 	.word	0xffffffff


	//   ....[87]....
        /*0484*/ 	.word	0xffffffff


	//   ....[88]....
        /*0488*/ 	.word	0xffffffff


	//----- nvinfo : EIATTR_COOP_GROUP_INSTR_OFFSETS
	.align		4
.L_218:
        /*048c*/ 	.byte	0x04, 0x28
        /*048e*/ 	.short	(.L_220 - .L_219)


	//   ....[0]....
.L_219:
        /*0490*/ 	.word	0x00000090


	//   ....[1]....
        /*0494*/ 	.word	0x00006730


	//   ....[2]....
        /*0498*/ 	.word	0x00006740


	//   ....[3]....
        /*049c*/ 	.word	0x00006870


	//   ....[4]....
        /*04a0*/ 	.word	0x000068a0


	//   ....[5]....
        /*04a4*/ 	.word	0x000069e0


	//   ....[6]....
        /*04a8*/ 	.word	0x00006a10


	//   ....[7]....
        /*04ac*/ 	.word	0x00006b70


	//   ....[8]....
        /*04b0*/ 	.word	0x00006b90


	//   ....[9]....
        /*04b4*/ 	.word	0x00007300


	//   ....[10]....
        /*04b8*/ 	.word	0x00007320


	//   ....[11]....
        /*04bc*/ 	.word	0x00007330


	//   ....[12]....
        /*04c0*/ 	.word	0x00007340


	//   ....[13]....
        /*04c4*/ 	.word	0x00007770


	//   ....[14]....
        /*04c8*/ 	.word	0x000077b0


	//   ....[15]....
        /*04cc*/ 	.word	0x000079d0


	//   ....[16]....
        /*04d0*/ 	.word	0x00007a50


	//   ....[17]....
        /*04d4*/ 	.word	0x0000ab40


	//   ....[18]....
        /*04d8*/ 	.word	0x0000ab60


	//   ....[19]....
        /*04dc*/ 	.word	0x0000ab70


	//   ....[20]....
        /*04e0*/ 	.word	0x0000ab80


	//   ....[21]....
        /*04e4*/ 	.word	0x0000ae00


	//   ....[22]....
        /*04e8*/ 	.word	0x0000ae40


	//   ....[23]....
        /*04ec*/ 	.word	0x0000b060


	//   ....[24]....
        /*04f0*/ 	.word	0x0000b0e0


	//   ....[25]....
        /*04f4*/ 	.word	0x0000f3e0


	//   ....[26]....
        /*04f8*/ 	.word	0x0000f3f0


	//   ....[27]....
        /*04fc*/ 	.word	0x0000f590


	//   ....[28]....
        /*0500*/ 	.word	0x0000f600


	//   ....[29]....
        /*0504*/ 	.word	0x0000fda0


	//   ....[30]....
        /*0508*/ 	.word	0x0000ff70


	//   ....[31]....
        /*050c*/ 	.word	0x0000ffa0


	//   ....[32]....
        /*0510*/ 	.word	0x000101c0


	//   ....[33]....
        /*0514*/ 	.word	0x000101f0


	//   ....[34]....
        /*0518*/ 	.word	0x00010390


	//   ....[35]....
        /*051c*/ 	.word	0x000103b0


	//   ....[36]....
        /*0520*/ 	.word	0x000105b0


	//   ....[37]....
        /*0524*/ 	.word	0x00012740


	//   ....[38]....
        /*0528*/ 	.word	0x000129a0


	//   ....[39]....
        /*052c*/ 	.word	0x000129c0


	//   ....[40]....
        /*0530*/ 	.word	0x000129e0


	//   ....[41]....
        /*0534*/ 	.word	0x00013480


	//   ....[42]....
        /*0538*/ 	.word	0x00013590


	//   ....[43]....
        /*053c*/ 	.word	0x000139a0


	//   ....[44]....
        /*0540*/ 	.word	0x00013aa0


	//   ....[45]....
        /*0544*/ 	.word	0x00013bf0


	//   ....[46]....
        /*0548*/ 	.word	0x00013c20


	//   ....[47]....
        /*054c*/ 	.word	0x00013c80


	//   ....[48]....
        /*0550*/ 	.word	0x00013cd0


	//   ....[49]....
        /*0554*/ 	.word	0x000171c0


	//   ....[50]....
        /*0558*/ 	.word	0x00017220


	//   ....[51]....
        /*055c*/ 	.word	0x000172d0


	//   ....[52]....
        /*0560*/ 	.word	0x00017330


	//   ....[53]....
        /*0564*/ 	.word	0x00017360


	//   ....[54]....
        /*0568*/ 	.word	0x00017450


	//   ....[55]....
        /*056c*/ 	.word	0x00017740


	//   ....[56]....
        /*0570*/ 	.word	0x00017870


	//   ....[57]....
        /*0574*/ 	.word	0x000194b0


	//   ....[58]....
        /*0578*/ 	.word	0x000194c0


	//   ....[59]....
        /*057c*/ 	.word	0x000194d0


	//   ....[60]....
        /*0580*/ 	.word	0x000194f0


	//   ....[61]....
        /*0584*/ 	.word	0x00019510


	//   ....[62]....
        /*0588*/ 	.word	0x00019530


	//   ....[63]....
        /*058c*/ 	.word	0x00019540


	//   ....[64]....
        /*0590*/ 	.word	0x00019570


	//   ....[65]....
        /*0594*/ 	.word	0x0001ac30


	//   ....[66]....
        /*0598*/ 	.word	0x0001ac60


	//   ....[67]....
        /*059c*/ 	.word	0x0001ac90


	//   ....[68]....
        /*05a0*/ 	.word	0x0001acb0


	//   ....[69]....
        /*05a4*/ 	.word	0x0001acc0


	//   ....[70]....
        /*05a8*/ 	.word	0x0001acd0


	//   ....[71]....
        /*05ac*/ 	.word	0x0001ace0


	//   ....[72]....
        /*05b0*/ 	.word	0x0001acf0


	//   ....[73]....
        /*05b4*/ 	.word	0x0001af10


	//   ....[74]....
        /*05b8*/ 	.word	0x0001af20


	//   ....[75]....
        /*05bc*/ 	.word	0x0001b0a0


	//   ....[76]....
        /*05c0*/ 	.word	0x0001b0d0


	//   ....[77]....
        /*05c4*/ 	.word	0x0001b220


	//   ....[78]....
        /*05c8*/ 	.word	0x0001b250


	//   ....[79]....
        /*05cc*/ 	.word	0x0001b3a0


	//   ....[80]....
        /*05d0*/ 	.word	0x0001b3c0


	//   ....[81]....
        /*05d4*/ 	.word	0x0001bb80


	//   ....[82]....
        /*05d8*/ 	.word	0x0001bba0


	//   ....[83]....
        /*05dc*/ 	.word	0x0001bcf0


	//   ....[84]....
        /*05e0*/ 	.word	0x0001bd20


	//   ....[85]....
        /*05e4*/ 	.word	0x0001be50


	//   ....[86]....
        /*05e8*/ 	.word	0x0001be80


	//   ....[87]....
        /*05ec*/ 	.word	0x0001bfb0


	//   ....[88]....
        /*05f0*/ 	.word	0x0001bfd0


	//----- nvinfo : EIATTR_EXIT_INSTR_OFFSETS
	.align		4
.L_220:
        /*05f4*/ 	.byte	0x04, 0x1c
        /*05f6*/ 	.short	(.L_222 - .L_221)


	//   ....[0]....
.L_221:
        /*05f8*/ 	.word	0x00000370


	//   ....[1]....
        /*05fc*/ 	.word	0x0001b3d0


	//   ....[2]....
        /*0600*/ 	.word	0x0001b4a0


	//   ....[3]....
        /*0604*/ 	.word	0x0001b500


	//   ....[4]....
        /*0608*/ 	.word	0x0001bfe0


	//   ....[5]....
        /*060c*/ 	.word	0x0001c090


	//   ....[6]....
        /*0610*/ 	.word	0x0001c0f0


	//----- nvinfo : EIATTR_CTAIDZ_USED
	.align		4
.L_222:
        /*0614*/ 	.byte	0x01, 0x04
	.zero		2


	//----- nvinfo : EIATTR_MAX_THREADS
	.align		4
        /*0618*/ 	.byte	0x04, 0x05
        /*061a*/ 	.short	(.L_224 - .L_223)
.L_223:
        /*061c*/ 	.word	0x00000080
        /*0620*/ 	.word	0x00000001
        /*0624*/ 	.word	0x00000001


	//----- nvinfo : EIATTR_CRS_STACK_SIZE
	.align		4
.L_224:
        /*0628*/ 	.byte	0x04, 0x1e
        /*062a*/ 	.short	(.L_226 - .L_225)
.L_225:
        /*062c*/ 	.word	0x00000000
.L_226:


//--------------------- .nv.callgraph             --------------------------
	.section	.nv.callgraph,"",@"SHT_CUDA_CALLGRAPH"
	.align	4
	.sectionentsize	8
	.align		4
        /*0000*/ 	.word	0x00000000
	.align		4
        /*0004*/ 	.word	0xffffffff
	.align		4
        /*0008*/ 	.word	0x00000000
	.align		4
        /*000c*/ 	.word	0xfffffffe
	.align		4
        /*0010*/ 	.word	0x00000000
	.align		4
        /*0014*/ 	.word	0xfffffffd
	.align		4
        /*0018*/ 	.word	0x00000000
	.align		4
        /*001c*/ 	.word	0xfffffffc


//--------------------- .nv.rel.action            --------------------------
	.section	.nv.rel.action,"",@"SHT_CUDA_RELOCINFO"
	.align	8
	.sectionentsize	8
        /*0000*/ 	.byte	0x73, 0x00, 0x00, 0x00, 0x00, 0x00, 0x00, 0x00, 0x00, 0x00, 0x00, 0x11, 0x25, 0x00, 0x05, 0x36


//--------------------- .nv.constant4             --------------------------
	.section	.nv.constant4,"a",@progbits
	.align	8
	.align		8
.nv.constant4:
        /*0000*/ 	.dword	_ZN65_INTERNAL_5e04f295_29_flash_fwd_hdim96_bf16_sm80_cu_58b58f81_28164cuda3std3__45__cpo5beginE
	.align		8
        /*0008*/ 	.dword	_ZN65_INTERNAL_5e04f295_29_flash_fwd_hdim96_bf16_sm80_cu_58b58f81_28164cuda3std3__45__cpo3endE
	.align		8
        /*0010*/ 	.dword	_ZN65_INTERNAL_5e04f295_29_flash_fwd_hdim96_bf16_sm80_cu_58b58f81_28164cuda3std3__45__cpo6cbeginE
	.align		8
        /*0018*/ 	.dword	_ZN65_INTERNAL_5e04f295_29_flash_fwd_hdim96_bf16_sm80_cu_58b58f81_28164cuda3std3__45__cpo4cendE
	.align		8
        /*0020*/ 	.dword	_ZN65_INTERNAL_5e04f295_29_flash_fwd_hdim96_bf16_sm80_cu_58b58f81_28164cuda3std3__467_GLOBAL__N__5e04f295_29_flash_fwd_hdim96_bf16_sm80_cu_58b58f81_28166ignoreE
	.align		8
        /*0028*/ 	.dword	_ZN65_INTERNAL_5e04f295_29_flash_fwd_hdim96_bf16_sm80_cu_58b58f81_28164cuda3std3__419piecewise_constructE
	.align		8
        /*0030*/ 	.dword	_ZN65_INTERNAL_5e04f295_29_flash_fwd_hdim96_bf16_sm80_cu_58b58f81_28164cuda3std3__48in_placeE
	.align		8
        /*0038*/ 	.dword	_ZN65_INTERNAL_5e04f295_29_flash_fwd_hdim96_bf16_sm80_cu_58b58f81_28164cuda3std6ranges3__45__cpo4swapE
	.align		8
        /*0040*/ 	.dword	_ZN65_INTERNAL_5e04f295_29_flash_fwd_hdim96_bf16_sm80_cu_58b58f81_28164cuda3std6ranges3__45__cpo9iter_moveE
	.align		8
        /*0048*/ 	.dword	_ZN65_INTERNAL_5e04f295_29_flash_fwd_hdim96_bf16_sm80_cu_58b58f81_28164cute7productE
	.align		8
        /*0050*/ 	.dword	_ZN65_INTERNAL_5e04f295_29_flash_fwd_hdim96_bf16_sm80_cu_58b58f81_28164cute1_E


//--------------------- .nv.constant0._ZN7cutlass13device_kernelIN5flash19enable_sm80_to_sm89INS1_16FlashAttnFwdSm80INS1_25CollectiveMainloopFwdSm80ILi4ELi1ELb0EN4cute5tupleIJNS5_1CILi128EEENS7_ILi64EEENS7_ILi96EEEEEELi96ENS_10bfloat16_tEfNS_4arch4Sm80ELb0ELb0ELb0ELb0ELb0ELb0ELb1ELb0EEENS1_21CollectiveEpilogueFwdINS6_IJS8_SA_S9_EEENS6_IJNS7_ILi1EEESI_SI_EEESC_SE_Li128ELb0ELb1ELb0ELb0EEENS1_19SingleTileSchedulerILb0ELb0ELb1ELi128EEEEEEEEEvNT_6ParamsE --------------------------
	.section	.nv.constant0._ZN7cutlass13device_kernelIN5flash19enable_sm80_to_sm89INS1_16FlashAttnFwdSm80INS1_25CollectiveMainloopFwdSm80ILi4ELi1ELb0EN4cute5tupleIJNS5_1CILi128EEENS7_ILi64EEENS7_ILi96EEEEEELi96ENS_10bfloat16_tEfNS_4arch4Sm80ELb0ELb0ELb0ELb0ELb0ELb0ELb1ELb0EEENS1_21CollectiveEpilogueFwdINS6_IJS8_SA_S9_EEENS6_IJNS7_ILi1EEESI_SI_EEESC_SE_Li128ELb0ELb1ELb0ELb0EEENS1_19SingleTileSchedulerILb0ELb0ELb1ELi128EEEEEEEEEvNT_6ParamsE,"a",@progbits
	.sectionflags	@""
	.align	4
.nv.constant0._ZN7cutlass13device_kernelIN5flash19enable_sm80_to_sm89INS1_16FlashAttnFwdSm80INS1_25CollectiveMainloopFwdSm80ILi4ELi1ELb0EN4cute5tupleIJNS5_1CILi128EEENS7_ILi64EEENS7_ILi96EEEEEELi96ENS_10bfloat16_tEfNS_4arch4Sm80ELb0ELb0ELb0ELb0ELb0ELb0ELb1ELb0EEENS1_21CollectiveEpilogueFwdINS6_IJS8_SA_S9_EEENS6_IJNS7_ILi1EEESI_SI_EEESC_SE_Li128ELb0ELb1ELb0ELb0EEENS1_19SingleTileSchedulerILb0ELb0ELb1ELi128EEEEEEEEEvNT_6ParamsE:
	.zero		1400


//--------------------- .nv.constant0._ZN7cutlass13device_kernelIN5flash19enable_sm80_to_sm89INS1_16FlashAttnFwdSm80INS1_25CollectiveMainloopFwdSm80ILi4ELi1ELb0EN4cute5tupleIJNS5_1CILi128EEENS7_ILi64EEENS7_ILi96EEEEEELi96ENS_10bfloat16_tEfNS_4arch4Sm80ELb0ELb0ELb0ELb1ELb0ELb0ELb1ELb0EEENS1_21CollectiveEpilogueFwdINS6_IJS8_SA_S9_EEENS6_IJNS7_ILi1EEESI_SI_EEESC_SE_Li128ELb1ELb1ELb0ELb0EEENS1_19SingleTileSchedulerILb1ELb0ELb1ELi128EEEEEEEEEvNT_6ParamsE --------------------------
	.section	.nv.constant0._ZN7cutlass13device_kernelIN5flash19enable_sm80_to_sm89INS1_16FlashAttnFwdSm80INS1_25CollectiveMainloopFwdSm80ILi4ELi1ELb0EN4cute5tupleIJNS5_1CILi128EEENS7_ILi64EEENS7_ILi96EEEEEELi96ENS_10bfloat16_tEfNS_4arch4Sm80ELb0ELb0ELb0ELb1ELb0ELb0ELb1ELb0EEENS1_21CollectiveEpilogueFwdINS6_IJS8_SA_S9_EEENS6_IJNS7_ILi1EEESI_SI_EEESC_SE_Li128ELb1ELb1ELb0ELb0EEENS1_19SingleTileSchedulerILb1ELb0ELb1ELi128EEEEEEEEEvNT_6ParamsE,"a",@progbits
	.sectionflags	@""
	.align	4
.nv.constant0._ZN7cutlass13device_kernelIN5flash19enable_sm80_to_sm89INS1_16FlashAttnFwdSm80INS1_25CollectiveMainloopFwdSm80ILi4ELi1ELb0EN4cute5tupleIJNS5_1CILi128EEENS7_ILi64EEENS7_ILi96EEEEEELi96ENS_10bfloat16_tEfNS_4arch4Sm80ELb0ELb0ELb0ELb1ELb0ELb0ELb1ELb0EEENS1_21CollectiveEpilogueFwdINS6_IJS8_SA_S9_EEENS6_IJNS7_ILi1EEESI_SI_EEESC_SE_Li128ELb1ELb1ELb0ELb0EEENS1_19SingleTileSchedulerILb1ELb0ELb1ELi128EEEEEEEEEvNT_6ParamsE:
	.zero		1400


//--------------------- .nv.constant0._ZN7cutlass13device_kernelIN5flash19enable_sm80_to_sm89INS1_16FlashAttnFwdSm80INS1_25CollectiveMainloopFwdSm80ILi4ELi1ELb0EN4cute5tupleIJNS5_1CILi128EEENS7_ILi64EEENS7_ILi96EEEEEELi96ENS_10bfloat16_tEfNS_4arch4Sm80ELb0ELb0ELb0ELb1ELb0ELb1ELb1ELb0EEENS1_21CollectiveEpilogueFwdINS6_IJS8_SA_S9_EEENS6_IJNS7_ILi1EEESI_SI_EEESC_SE_Li128ELb1ELb1ELb0ELb0EEENS1_19SingleTileSchedulerILb1ELb0ELb1ELi128EEEEEEEEEvNT_6ParamsE --------------------------
	.section	.nv.constant0._ZN7cutlass13device_kernelIN5flash19enable_sm80_to_sm89INS1_16FlashAttnFwdSm80INS1_25CollectiveMainloopFwdSm80ILi4ELi1ELb0EN4cute5tupleIJNS5_1CILi128EEENS7_ILi64EEENS7_ILi96EEEEEELi96ENS_10bfloat16_tEfNS_4arch4Sm80ELb0ELb0ELb0ELb1ELb0ELb1ELb1ELb0EEENS1_21CollectiveEpilogueFwdINS6_IJS8_SA_S9_EEENS6_IJNS7_ILi1EEESI_SI_EEESC_SE_Li128ELb1ELb1ELb0ELb0EEENS1_19SingleTileSchedulerILb1ELb0ELb1ELi128EEEEEEEEEvNT_6ParamsE,"a",@progbits
	.sectionflags	@""
	.align	4
.nv.constant0._ZN7cutlass13device_kernelIN5flash19enable_sm80_to_sm89INS1_16FlashAttnFwdSm80INS1_25CollectiveMainloopFwdSm80ILi4ELi1ELb0EN4cute5tupleIJNS5_1CILi128EEENS7_ILi64EEENS7_ILi96EEEEEELi96ENS_10bfloat16_tEfNS_4arch4Sm80ELb0ELb0ELb0ELb1ELb0ELb1ELb1ELb0EEENS1_21CollectiveEpilogueFwdINS6_IJS8_SA_S9_EEENS6_IJNS7_ILi1EEESI_SI_EEESC_SE_Li128ELb1ELb1ELb0ELb0EEENS1_19SingleTileSchedulerILb1ELb0ELb1ELi128EEEEEEEEEvNT_6ParamsE:
	.zero		1400


//--------------------- .nv.constant0._ZN7cutlass13device_kernelIN5flash19enable_sm80_to_sm89INS1_16FlashAttnFwdSm80INS1_25CollectiveMainloopFwdSm80ILi4ELi1ELb0EN4cute5tupleIJNS5_1CILi128EEENS7_ILi48EEENS7_ILi96EEEEEELi96ENS_10bfloat16_tEfNS_4arch4Sm80ELb0ELb1ELb0ELb0ELb0ELb0ELb1ELb0EEENS1_21CollectiveEpilogueFwdINS6_IJS8_SA_S9_EEENS6_IJNS7_ILi1EEESI_SI_EEESC_SE_Li128ELb0ELb1ELb0ELb0EEENS1_19SingleTileSchedulerILb0ELb0ELb1ELi128EEEEEEEEEvNT_6ParamsE --------------------------
	.section	.nv.constant0._ZN7cutlass13device_kernelIN5flash19enable_sm80_to_sm89INS1_16FlashAttnFwdSm80INS1_25CollectiveMainloopFwdSm80ILi4ELi1ELb0EN4cute5tupleIJNS5_1CILi128EEENS7_ILi48EEENS7_ILi96EEEEEELi96ENS_10bfloat16_tEfNS_4arch4Sm80ELb0ELb1ELb0ELb0ELb0ELb0ELb1ELb0EEENS1_21CollectiveEpilogueFwdINS6_IJS8_SA_S9_EEENS6_IJNS7_ILi1EEESI_SI_EEESC_SE_Li128ELb0ELb1ELb0ELb0EEENS1_19SingleTileSchedulerILb0ELb0ELb1ELi128EEEEEEEEEvNT_6ParamsE,"a",@progbits
	.sectionflags	@""
	.align	4
.nv.constant0._ZN7cutlass13device_kernelIN5flash19enable_sm80_to_sm89INS1_16FlashAttnFwdSm80INS1_25CollectiveMainloopFwdSm80ILi4ELi1ELb0EN4cute5tupleIJNS5_1CILi128EEENS7_ILi48EEENS7_ILi96EEEEEELi96ENS_10bfloat16_tEfNS_4arch4Sm80ELb0ELb1ELb0ELb0ELb0ELb0ELb1ELb0EEENS1_21CollectiveEpilogueFwdINS6_IJS8_SA_S9_EEENS6_IJNS7_ILi1EEESI_SI_EEESC_SE_Li128ELb0ELb1ELb0ELb0EEENS1_19SingleTileSchedulerILb0ELb0ELb1ELi128EEEEEEEEEvNT_6ParamsE:
	.zero		1400


//--------------------- .nv.constant0._ZN7cutlass13device_kernelIN5flash19enable_sm80_to_sm89INS1_16FlashAttnFwdSm80INS1_25CollectiveMainloopFwdSm80ILi4ELi1ELb0EN4cute5tupleIJNS5_1CILi128EEENS7_ILi48EEENS7_ILi96EEEEEELi96ENS_10bfloat16_tEfNS_4arch4Sm80ELb0ELb1ELb0ELb1ELb0ELb0ELb1ELb0EEENS1_21CollectiveEpilogueFwdINS6_IJS8_SA_S9_EEENS6_IJNS7_ILi1EEESI_SI_EEESC_SE_Li128ELb1ELb1ELb0ELb0EEENS1_19SingleTileSchedulerILb1ELb0ELb1ELi128EEEEEEEEEvNT_6ParamsE --------------------------
	.section	.nv.constant0._ZN7cutlass13device_kernelIN5flash19enable_sm80_to_sm89INS1_16FlashAttnFwdSm80INS1_25CollectiveMainloopFwdSm80ILi4ELi1ELb0EN4cute5tupleIJNS5_1CILi128EEENS7_ILi48EEENS7_ILi96EEEEEELi96ENS_10bfloat16_tEfNS_4arch4Sm80ELb0ELb1ELb0ELb1ELb0ELb0ELb1ELb0EEENS1_21CollectiveEpilogueFwdINS6_IJS8_SA_S9_EEENS6_IJNS7_ILi1EEESI_SI_EEESC_SE_Li128ELb1ELb1ELb0ELb0EEENS1_19SingleTileSchedulerILb1ELb0ELb1ELi128EEEEEEEEEvNT_6ParamsE,"a",@progbits
	.sectionflags	@""
	.align	4
.nv.constant0._ZN7cutlass13device_kernelIN5flash19enable_sm80_to_sm89INS1_16FlashAttnFwdSm80INS1_25CollectiveMainloopFwdSm80ILi4ELi1ELb0EN4cute5tupleIJNS5_1CILi128EEENS7_ILi48EEENS7_ILi96EEEEEELi96ENS_10bfloat16_tEfNS_4arch4Sm80ELb0ELb1ELb0ELb1ELb0ELb0ELb1ELb0EEENS1_21CollectiveEpilogueFwdINS6_IJS8_SA_S9_EEENS6_IJNS7_ILi1EEESI_SI_EEESC_SE_Li128ELb1ELb1ELb0ELb0EEENS1_19SingleTileSchedulerILb1ELb0ELb1ELi128EEEEEEEEEvNT_6ParamsE:
	.zero		1400


//--------------------- .nv.constant0._ZN7cutlass13device_kernelIN5flash19enable_sm80_to_sm89INS1_16FlashAttnFwdSm80INS1_25CollectiveMainloopFwdSm80ILi4ELi1ELb0EN4cute5tupleIJNS5_1CILi128EEENS7_ILi48EEENS7_ILi96EEEEEELi96ENS_10bfloat16_tEfNS_4arch4Sm80ELb0ELb1ELb0ELb1ELb0ELb1ELb1ELb0EEENS1_21CollectiveEpilogueFwdINS6_IJS8_SA_S9_EEENS6_IJNS7_ILi1EEESI_SI_EEESC_SE_Li128ELb1ELb1ELb0ELb0EEENS1_19SingleTileSchedulerILb1ELb0ELb1ELi128EEEEEEEEEvNT_6ParamsE --------------------------
	.section	.nv.constant0._ZN7cutlass13device_kernelIN5flash19enable_sm80_to_sm89INS1_16FlashAttnFwdSm80INS1_25CollectiveMainloopFwdSm80ILi4ELi1ELb0EN4cute5tupleIJNS5_1CILi128EEENS7_ILi48EEENS7_ILi96EEEEEELi96ENS_10bfloat16_tEfNS_4arch4Sm80ELb0ELb1ELb0ELb1ELb0ELb1ELb1ELb0EEENS1_21CollectiveEpilogueFwdINS6_IJS8_SA_S9_EEENS6_IJNS7_ILi1EEESI_SI_EEESC_SE_Li128ELb1ELb1ELb0ELb0EEENS1_19SingleTileSchedulerILb1ELb0ELb1ELi128EEEEEEEEEvNT_6ParamsE,"a",@progbits
	.sectionflags	@""
	.align	4
.nv.constant0._ZN7cutlass13device_kernelIN5flash19enable_sm80_to_sm89INS1_16FlashAttnFwdSm80INS1_25CollectiveMainloopFwdSm80ILi4ELi1ELb0EN4cute5tupleIJNS5_1CILi128EEENS7_ILi48EEENS7_ILi96EEEEEELi96ENS_10bfloat16_tEfNS_4arch4Sm80ELb0ELb1ELb0ELb1ELb0ELb1ELb1ELb0EEENS1_21CollectiveEpilogueFwdINS6_IJS8_SA_S9_EEENS6_IJNS7_ILi1EEESI_SI_EEESC_SE_Li128ELb1ELb1ELb0ELb0EEENS1_19SingleTileSchedulerILb1ELb0ELb1ELi128EEEEEEEEEvNT_6ParamsE:
	.zero		1400


//--------------------- .nv.constant0._ZN7cutlass13device_kernelIN5flash19enable_sm80_to_sm89INS1_16FlashAttnFwdSm80INS1_25CollectiveMainloopFwdSm80ILi4ELi1ELb0EN4cute5tupleIJNS5_1CILi128EEENS7_ILi64EEENS7_ILi96EEEEEELi96ENS_10bfloat16_tEfNS_4arch4Sm80ELb1ELb0ELb0ELb0ELb0ELb0ELb1ELb0EEENS1_21CollectiveEpilogueFwdINS6_IJS8_SA_S9_EEENS6_IJNS7_ILi1EEESI_SI_EEESC_SE_Li128ELb0ELb1ELb0ELb0EEENS1_30DynamicPersistentTileSchedulerILi128ELi128ELb0ELb1ELb0EEEEEEEEEvNT_6ParamsE --------------------------
	.section	.nv.constant0._ZN7cutlass13device_kernelIN5flash19enable_sm80_to_sm89INS1_16FlashAttnFwdSm80INS1_25CollectiveMainloopFwdSm80ILi4ELi1ELb0EN4cute5tupleIJNS5_1CILi128EEENS7_ILi64EEENS7_ILi96EEEEEELi96ENS_10bfloat16_tEfNS_4arch4Sm80ELb1ELb0ELb0ELb0ELb0ELb0ELb1ELb0EEENS1_21CollectiveEpilogueFwdINS6_IJS8_SA_S9_EEENS6_IJNS7_ILi1EEESI_SI_EEESC_SE_Li128ELb0ELb1ELb0ELb0EEENS1_30DynamicPersistentTileSchedulerILi128ELi128ELb0ELb1ELb0EEEEEEEEEvNT_6ParamsE,"a",@progbits
	.sectionflags	@""
	.align	4
.nv.constant0._ZN7cutlass13device_kernelIN5flash19enable_sm80_to_sm89INS1_16FlashAttnFwdSm80INS1_25CollectiveMainloopFwdSm80ILi4ELi1ELb0EN4cute5tupleIJNS5_1CILi128EEENS7_ILi64EEENS7_ILi96EEEEEELi96ENS_10bfloat16_tEfNS_4arch4Sm80ELb1ELb0ELb0ELb0ELb0ELb0ELb1ELb0EEENS1_21CollectiveEpilogueFwdINS6_IJS8_SA_S9_EEENS6_IJNS7_ILi1EEESI_SI_EEESC_SE_Li128ELb0ELb1ELb0ELb0EEENS1_30DynamicPersistentTileSchedulerILi128ELi128ELb0ELb1ELb0EEEEEEEEEvNT_6ParamsE:
	.zero		1416


//--------------------- .nv.constant0._ZN7cutlass13device_kernelIN5flash19enable_sm80_to_sm89INS1_16FlashAttnFwdSm80INS1_25CollectiveMainloopFwdSm80ILi4ELi1ELb0EN4cute5tupleIJNS5_1CILi128EEENS7_ILi64EEENS7_ILi96EEEEEELi96ENS_10bfloat16_tEfNS_4arch4Sm80ELb1ELb0ELb0ELb1ELb0ELb0ELb1ELb0EEENS1_21CollectiveEpilogueFwdINS6_IJS8_SA_S9_EEENS6_IJNS7_ILi1EEESI_SI_EEESC_SE_Li128ELb1ELb1ELb0ELb0EEENS1_19SingleTileSchedulerILb1ELb0ELb1ELi128EEEEEEEEEvNT_6ParamsE --------------------------
	.section	.nv.constant0._ZN7cutlass13device_kernelIN5flash19enable_sm80_to_sm89INS1_16FlashAttnFwdSm80INS1_25CollectiveMainloopFwdSm80ILi4ELi1ELb0EN4cute5tupleIJNS5_1CILi128EEENS7_ILi64EEENS7_ILi96EEEEEELi96ENS_10bfloat16_tEfNS_4arch4Sm80ELb1ELb0ELb0ELb1ELb0ELb0ELb1ELb0EEENS1_21CollectiveEpilogueFwdINS6_IJS8_SA_S9_EEENS6_IJNS7_ILi1EEESI_SI_EEESC_SE_Li128ELb1ELb1ELb0ELb0EEENS1_19SingleTileSchedulerILb1ELb0ELb1ELi128EEEEEEEEEvNT_6ParamsE,"a",@progbits
	.sectionflags	@""
	.align	4
.nv.constant0._ZN7cutlass13device_kernelIN5flash19enable_sm80_to_sm89INS1_16FlashAttnFwdSm80INS1_25CollectiveMainloopFwdSm80ILi4ELi1ELb0EN4cute5tupleIJNS5_1CILi128EEENS7_ILi64EEENS7_ILi96EEEEEELi96ENS_10bfloat16_tEfNS_4arch4Sm80ELb1ELb0ELb0ELb1ELb0ELb0ELb1ELb0EEENS1_21CollectiveEpilogueFwdINS6_IJS8_SA_S9_EEENS6_IJNS7_ILi1EEESI_SI_EEESC_SE_Li128ELb1ELb1ELb0ELb0EEENS1_19SingleTileSchedulerILb1ELb0ELb1ELi128EEEEEEEEEvNT_6ParamsE:
	.zero		1400


//--------------------- .nv.constant0._ZN7cutlass13device_kernelIN5flash19enable_sm80_to_sm89INS1_16FlashAttnFwdSm80INS1_25CollectiveMainloopFwdSm80ILi4ELi1ELb0EN4cute5tupleIJNS5_1CILi128EEENS7_ILi64EEENS7_ILi96EEEEEELi96ENS_10bfloat16_tEfNS_4arch4Sm80ELb1ELb0ELb0ELb1ELb0ELb1ELb1ELb0EEENS1_21CollectiveEpilogueFwdINS6_IJS8_SA_S9_EEENS6_IJNS7_ILi1EEESI_SI_EEESC_SE_Li128ELb1ELb1ELb0ELb0EEENS1_19SingleTileSchedulerILb1ELb0ELb1ELi128EEEEEEEEEvNT_6ParamsE --------------------------
	.section	.nv.constant0._ZN7cutlass13device_kernelIN5flash19enable_sm80_to_sm89INS1_16FlashAttnFwdSm80INS1_25CollectiveMainloopFwdSm80ILi4ELi1ELb0EN4cute5tupleIJNS5_1CILi128EEENS7_ILi64EEENS7_ILi96EEEEEELi96ENS_10bfloat16_tEfNS_4arch4Sm80ELb1ELb0ELb0ELb1ELb0ELb1ELb1ELb0EEENS1_21CollectiveEpilogueFwdINS6_IJS8_SA_S9_EEENS6_IJNS7_ILi1EEESI_SI_EEESC_SE_Li128ELb1ELb1ELb0ELb0EEENS1_19SingleTileSchedulerILb1ELb0ELb1ELi128EEEEEEEEEvNT_6ParamsE,"a",@progbits
	.sectionflags	@""
	.align	4
.nv.constant0._ZN7cutlass13device_kernelIN5flash19enable_sm80_to_sm89INS1_16FlashAttnFwdSm80INS1_25CollectiveMainloopFwdSm80ILi4ELi1ELb0EN4cute5tupleIJNS5_1CILi128EEENS7_ILi64EEENS7_ILi96EEEEEELi96ENS_10bfloat16_tEfNS_4arch4Sm80ELb1ELb0ELb0ELb1ELb0ELb1ELb1ELb0EEENS1_21CollectiveEpilogueFwdINS6_IJS8_SA_S9_EEENS6_IJNS7_ILi1EEESI_SI_EEESC_SE_Li128ELb1ELb1ELb0ELb0EEENS1_19SingleTileSchedulerILb1ELb0ELb1ELi128EEEEEEEEEvNT_6ParamsE:
	.zero		1400


//--------------------- .text._ZN7cutlass13device_kernelIN5flash19enable_sm80_to_sm89INS1_16FlashAttnFwdSm80INS1_25CollectiveMainloopFwdSm80ILi4ELi1ELb0EN4cute5tupleIJNS5_1CILi128EEENS7_ILi64EEENS7_ILi96EEEEEELi96ENS_10bfloat16_tEfNS_4arch4Sm80ELb0ELb0ELb0ELb0ELb0ELb0ELb1ELb0EEENS1_21CollectiveEpilogueFwdINS6_IJS8_SA_S9_EEENS6_IJNS7_ILi1EEESI_SI_EEESC_SE_Li128ELb0ELb1ELb0ELb0EEENS1_19SingleTileSchedulerILb0ELb0ELb1ELi128EEEEEEEEEvNT_6ParamsE --------------------------
	.section	.text._ZN7cutlass13device_kernelIN5flash19enable_sm80_to_sm89INS1_16FlashAttnFwdSm80INS1_25CollectiveMainloopFwdSm80ILi4ELi1ELb0EN4cute5tupleIJNS5_1CILi128EEENS7_ILi64EEENS7_ILi96EEEEEELi96ENS_10bfloat16_tEfNS_4arch4Sm80ELb0ELb0ELb0ELb0ELb0ELb0ELb1ELb0EEENS1_21CollectiveEpilogueFwdINS6_IJS8_SA_S9_EEENS6_IJNS7_ILi1EEESI_SI_EEESC_SE_Li128ELb0ELb1ELb0ELb0EEENS1_19SingleTileSchedulerILb0ELb0ELb1ELi128EEEEEEEEEvNT_6ParamsE,"ax",@progbits
	.sectioninfo	@"SHI_REGISTERS=255"
	.align	128
.text._ZN7cutlass13device_kernelIN5flash19enable_sm80_to_sm89INS1_16FlashAttnFwdSm80INS1_25CollectiveMainloopFwdSm80ILi4ELi1ELb0EN4cute5tupleIJNS5_1CILi128EEENS7_ILi64EEENS7_ILi96EEEEEELi96ENS_10bfloat16_tEfNS_4arch4Sm80ELb0ELb0ELb0ELb0ELb0ELb0ELb1ELb0EEENS1_21CollectiveEpilogueFwdINS6_IJS8_SA_S9_EEENS6_IJNS7_ILi1EEESI_SI_EEESC_SE_Li128ELb0ELb1ELb0ELb0EEENS1_19SingleTileSchedulerILb0ELb0ELb1ELi128EEEEEEEEEvNT_6ParamsE:
        .type           _ZN7cutlass13device_kernelIN5flash19enable_sm80_to_sm89INS1_16FlashAttnFwdSm80INS1_25CollectiveMainloopFwdSm80ILi4ELi1ELb0EN4cute5tupleIJNS5_1CILi128EEENS7_ILi64EEENS7_ILi96EEEEEELi96ENS_10bfloat16_tEfNS_4arch4Sm80ELb0ELb0ELb0ELb0ELb0ELb0ELb1ELb0EEENS1_21CollectiveEpilogueFwdINS6_IJS8_SA_S9_EEENS6_IJNS7_ILi1EEESI_SI_EEESC_SE_Li128ELb0ELb1ELb0ELb0EEENS1_19SingleTileSchedulerILb0ELb0ELb1ELi128EEEEEEEEEvNT_6ParamsE,@function
        .size           _ZN7cutlass13device_kernelIN5flash19enable_sm80_to_sm89INS1_16FlashAttnFwdSm80INS1_25CollectiveMainloopFwdSm80ILi4ELi1ELb0EN4cute5tupleIJNS5_1CILi128EEENS7_ILi64EEENS7_ILi96EEEEEELi96ENS_10bfloat16_tEfNS_4arch4Sm80ELb0ELb0ELb0ELb0ELb0ELb0ELb1ELb0EEENS1_21CollectiveEpilogueFwdINS6_IJS8_SA_S9_EEENS6_IJNS7_ILi1EEESI_SI_EEESC_SE_Li128ELb0ELb1ELb0ELb0EEENS1_19SingleTileSchedulerILb0ELb0ELb1ELi128EEEEEEEEEvNT_6ParamsE,(.L_x_754 - _ZN7cutlass13device_kernelIN5flash19enable_sm80_to_sm89INS1_16FlashAttnFwdSm80INS1_25CollectiveMainloopFwdSm80ILi4ELi1ELb0EN4cute5tupleIJNS5_1CILi128EEENS7_ILi64EEENS7_ILi96EEEEEELi96ENS_10bfloat16_tEfNS_4arch4Sm80ELb0ELb0ELb0ELb0ELb0ELb0ELb1ELb0EEENS1_21CollectiveEpilogueFwdINS6_IJS8_SA_S9_EEENS6_IJNS7_ILi1EEESI_SI_EEESC_SE_Li128ELb0ELb1ELb0ELb0EEENS1_19SingleTileSchedulerILb0ELb0ELb1ELi128EEEEEEEEEvNT_6ParamsE)
        .other          _ZN7cutlass13device_kernelIN5flash19enable_sm80_to_sm89INS1_16FlashAttnFwdSm80INS1_25CollectiveMainloopFwdSm80ILi4ELi1ELb0EN4cute5tupleIJNS5_1CILi128EEENS7_ILi64EEENS7_ILi96EEEEEELi96ENS_10bfloat16_tEfNS_4arch4Sm80ELb0ELb0ELb0ELb0ELb0ELb0ELb1ELb0EEENS1_21CollectiveEpilogueFwdINS6_IJS8_SA_S9_EEENS6_IJNS7_ILi1EEESI_SI_EEESC_SE_Li128ELb0ELb1ELb0ELb0EEENS1_19SingleTileSchedulerILb0ELb0ELb1ELi128EEEEEEEEEvNT_6ParamsE,@"STO_CUDA_ENTRY STV_DEFAULT"
_ZN7cutlass13device_kernelIN5flash19enable_sm80_to_sm89INS1_16FlashAttnFwdSm80INS1_25CollectiveMainloopFwdSm80ILi4ELi1ELb0EN4cute5tupleIJNS5_1CILi128EEENS7_ILi64EEENS7_ILi96EEEEEELi96ENS_10bfloat16_tEfNS_4arch4Sm80ELb0ELb0ELb0ELb0ELb0ELb0ELb1ELb0EEENS1_21CollectiveEpilogueFwdINS6_IJS8_SA_S9_EEENS6_IJNS7_ILi1EEESI_SI_EEESC_SE_Li128ELb0ELb1ELb0ELb0EEENS1_19SingleTileSchedulerILb0ELb0ELb1ELi128EEEEEEEEEvNT_6ParamsE:
[----:B------:R-:W-:-:S03]  /*0000*/  MOV R1, c[0x0][0x28] ;  /* 0x00000a0000017a02 */ /* 0x000fc60000000f00 */
[----:B------:R-:W1:Y:S01]  /*0010*/  S2UR UR8, SR_CTAID.Z ;  /* 0x00000000000879c3 */ /* 0x000e620000002700 */
[----:B------:R-:W-:Y:S02]  /*0020*/  IADD3 R1, R1, -0x30, RZ ;  /* 0xffffffd001017810 */ /* 0x000fe40007ffe0ff */
[----:B-1----:R-:W-:-:S13]  /*0030*/  ISETP.LE.AND P0, PT, RZ, UR8, PT ;  /* 0x00000008ff007c0c */ /* 0x002fda000bf03270 */
[----:B------:R-:W-:Y:S05]  /*0040*/  @!P0 EXIT ;  /* 0x000000000000894d */ /* 0x000fea0003800000 */
[----:B------:R-:W-:Y:S02]  /*0050*/  ULDC.64 UR4, c[0x0][0x340] ;  /* 0x0000d00000047ab9 */ /* 0x000fe40000000a00 */
[----:B------:R-:W-:Y:S02]  /*0060*/  UISETP.NE.U32.AND UP0, UPT, URZ, UR4, UPT ;  /* 0x000000043f00728c */ /* 0x000fe4000bf05070 */
[----:B------:R-:W-:Y:S02]  /*0070*/  ULDC.64 UR6, c[0x0][0x340] ;  /* 0x0000d00000067ab9 */ /* 0x000fe40000000a00 */
[----:B------:R-:W-:Y:S02]  /*0080*/  UISETP.NE.AND.EX UP0, UPT, URZ, UR5, UPT, UP0 ;  /* 0x000000053f00728c */ /* 0x000fe4000bf05300 */
[----:B------:R-:W-:-:S04]  /*0090*/  ULDC.64 UR16, c[0x0][0x118] ;  /* 0x0000460000107ab9 */ /* 0x000fc80000000a00 */
[----:B------:R-:W-:-:S05]  /*00a0*/  PLOP3.LUT P0, PT, PT, PT, UP0, 0x80, 0x0 ;  /* 0x000000000000781c */ /* 0x000fca0003f0f008 */
[----:B------:R-:W-:Y:S02]  /*00b0*/  @UP0 UMOV UR4, 0x4 ;  /* 0x0000000400040882 */ /* 0x000fe40000000000 */
[----:B------:R-:W-:-:S06]  /*00c0*/  @UP0 UIMAD.WIDE UR4, UR8, UR4, UR6 ;  /* 0x00000004080402a5 */ /* 0x000fcc000f8e0206 */
[----:B------:R-:W-:Y:S02]  /*00d0*/  IMAD.U32 R2, RZ, RZ, UR4 ;  /* 0x00000004ff027e24 */ /* 0x000fe4000f8e00ff */
[----:B------:R-:W-:Y:S01]  /*00e0*/  IMAD.U32 R3, RZ, RZ, UR5 ;  /* 0x00000005ff037e24 */ /* 0x000fe2000f8e00ff */
[----:B------:R-:W1:Y:S01]  /*00f0*/  S2R R25, SR_TID.X ;  /* 0x0000000000197919 */ /* 0x000e620000002100 */
[----:B------:R-:W2:Y:S03]  /*0100*/  S2UR UR23, SR_CTAID.Y ;  /* 0x00000000001779c3 */ /* 0x000ea60000002600 */
[----:B------:R-:W3:Y:S01]  /*0110*/  S2R R9, SR_CTAID.X ;  /* 0x0000000000097919 */ /* 0x000ee20000002500 */
[----:B------:R-:W-:Y:S01]  /*0120*/  IMAD.MOV.U32 R12, RZ, RZ, c[0x0][0x2c4] ;  /* 0x0000b100ff0c7624 */ /* 0x000fe200078e00ff */
[----:B------:R-:W-:Y:S02]  /*0130*/  ULDC.64 UR4, c[0x0][0x1b8] ;  /* 0x00006e0000047ab9 */ /* 0x000fe40000000a00 */
[----:B------:R4:W5:Y:S01]  /*0140*/  @P0 LDG.E R16, [R2.64] ;  /* 0x0000001002100981 */ /* 0x000962000c1e1900 */
[----:B------:R-:W-:Y:S01]  /*0150*/  USHF.R.S32.HI UR7, URZ, 0x1f, UR8 ;  /* 0x0000001f3f077899 */ /* 0x000fe20008011408 */
[C---:B------:R-:W-:Y:S01]  /*0160*/  ISETP.NE.AND P1, PT, R12.reuse, 0x1, PT ;  /* 0x000000010c00780c */ /* 0x040fe20003f25270 */
[----:B------:R-:W-:Y:S01]  /*0170*/  IMAD R12, R12, c[0x0][0x168], RZ ;  /* 0x00005a000c0c7a24 */ /* 0x000fe200078e02ff */
[----:B-1----:R-:W-:Y:S01]  /*0180*/  SHF.R.S32.HI R19, RZ, 0x1f, R25 ;  /* 0x0000001fff137819 */ /* 0x002fe20000011419 */
[----:B--2---:R-:W-:-:S02]  /*0190*/  USHF.R.S32.HI UR26, URZ, 0x1f, UR23 ;  /* 0x0000001f3f1a7899 */ /* 0x004fc40008011417 */
[----:B------:R-:W-:Y:S01]  /*01a0*/  UIMAD.WIDE.U32 UR10, UR23, UR4, URZ ;  /* 0x00000004170a72a5 */ /* 0x000fe2000f8e003f */
[CC--:B------:R-:W-:Y:S01]  /*01b0*/  LEA.HI R8, R19.reuse, R25.reuse, RZ, 0x2 ;  /* 0x0000001913087211 */ /* 0x0c0fe200078f10ff */
[----:B------:R-:W-:Y:S01]  /*01c0*/  UIMAD UR6, UR26, UR4, URZ ;  /* 0x000000041a0672a4 */ /* 0x000fe2000f8e023f */
[-C--:B------:R-:W-:Y:S02]  /*01d0*/  LEA.HI R21, R19, R25.reuse, RZ, 0x3 ;  /* 0x0000001913157211 */ /* 0x080fe400078f18ff */
[----:B------:R-:W-:Y:S01]  /*01e0*/  LOP3.LUT R0, R8, 0xfffffffc, RZ, 0xc0, !PT ;  /* 0xfffffffc08007812 */ /* 0x000fe200078ec0ff */
[----:B------:R-:W-:Y:S01]  /*01f0*/  UIMAD UR6, UR23, UR5, UR6 ;  /* 0x00000005170672a4 */ /* 0x000fe2000f8e0206 */
[----:B------:R-:W-:Y:S02]  /*0200*/  SHF.R.S32.HI R18, RZ, 0x2, R8 ;  /* 0x00000002ff127819 */ /* 0x000fe40000011408 */
[----:B------:R-:W-:Y:S01]  /*0210*/  ULDC.64 UR4, c[0x0][0x1c0] ;  /* 0x0000700000047ab9 */ /* 0x000fe20000000a00 */
[----:B------:R-:W-:Y:S01]  /*0220*/  IMAD.IADD R7, R25, 0x1, -R0 ;  /* 0x0000000119077824 */ /* 0x000fe200078e0a00 */
[----:B------:R-:W-:Y:S01]  /*0230*/  UIADD3 UR11, UR11, UR6, URZ ;  /* 0x000000060b0b7290 */ /* 0x000fe2000fffe03f */
[--C-:B---3--:R-:W-:Y:S01]  /*0240*/  IMAD R20, R9, 0x80, R18.reuse ;  /* 0x0000008009147824 */ /* 0x108fe200078e0212 */
[----:B------:R-:W-:Y:S01]  /*0250*/  UIMAD UR6, UR7, UR4, URZ ;  /* 0x00000004070672a4 */ /* 0x000fe2000f8e023f */
[C---:B------:R-:W-:Y:S01]  /*0260*/  IMAD R0, R7.reuse, 0x20, R18 ;  /* 0x0000002007007824 */ /* 0x040fe200078e0212 */
[----:B------:R-:W-:Y:S01]  /*0270*/  UIMAD.WIDE.U32 UR10, UR8, UR4, UR10 ;  /* 0x00000004080a72a5 */ /* 0x000fe2000f8e000a */
[----:B------:R-:W-:Y:S01]  /*0280*/  IMAD.SHL.U32 R229, R7, 0x8, RZ ;  /* 0x0000000807e57824 */ /* 0x000fe200078e00ff */
[----:B------:R-:W-:Y:S01]  /*0290*/  UIMAD UR5, UR8, UR5, UR6 ;  /* 0x00000005080572a4 */ /* 0x000fe2000f8e0206 */
[----:B------:R-:W-:Y:S01]  /*02a0*/  IMAD R6, R9, 0x80, R0 ;  /* 0x0000008009067824 */ /* 0x000fe200078e0200 */
[-C--:B------:R-:W-:Y:S01]  /*02b0*/  LEA.HI R26, R19, R25.reuse, RZ, 0x5 ;  /* 0x00000019131a7211 */ /* 0x080fe200078f28ff */
[----:B------:R-:W-:Y:S01]  /*02c0*/  ULDC UR6, c[0x0][0x1d0] ;  /* 0x0000740000067ab9 */ /* 0x000fe20000000800 */
[----:B----4-:R-:W-:Y:S01]  /*02d0*/  IMAD.U32 R3, RZ, RZ, UR11 ;  /* 0x0000000bff037e24 */ /* 0x010fe2000f8e00ff */
[----:B------:R-:W-:Y:S01]  /*02e0*/  UIADD3 UR5, UR11, UR5, URZ ;  /* 0x000000050b057290 */ /* 0x000fe2000fffe03f */
[----:B------:R-:W-:Y:S01]  /*02f0*/  @P1 IMAD.HI.U32 R0, R6, c[0x0][0x2c8], RZ ;  /* 0x0000b20006001a27 */ /* 0x000fe200078e00ff */
[----:B------:R1:W-:Y:S01]  /*0300*/  STL [R1+0x28], R6 ;  /* 0x0000280601007387 */ /* 0x0003e20000100800 */
[----:B------:R-:W-:Y:S01]  /*0310*/  UIADD3 UR4, UR6, 0x3f, URZ ;  /* 0x0000003f06047890 */ /* 0x000fe2000fffe03f */
[----:B------:R-:W-:Y:S01]  /*0320*/  SHF.R.S32.HI R22, RZ, 0x5, R26 ;  /* 0x00000005ff167819 */ /* 0x000fe2000001141a */
[----:B------:R-:W-:Y:S01]  /*0330*/  IMAD.MOV.U32 R4, RZ, RZ, R6 ;  /* 0x000000ffff047224 */ /* 0x000fe200078e0006 */
[----:B------:R-:W-:Y:S01]  /*0340*/  @P1 SHF.R.U32.HI R4, RZ, c[0x0][0x2cc], R0 ;  /* 0x0000b300ff041a19 */ /* 0x000fe20000011600 */
[----:B------:R-:W-:Y:S01]  /*0350*/  IMAD.U32 R2, RZ, RZ, UR10 ;  /* 0x0000000aff027e24 */ /* 0x000fe2000f8e00ff */
[----:B------:R-:W-:Y:S01]  /*0360*/  USHF.R.S32.HI UR21, URZ, 0x1f, UR4 ;  /* 0x0000001f3f157899 */ /* 0x000fe20008011404 */
[----:B------:R-:W-:Y:S01]  /*0370*/  IMAD.U32 R3, RZ, RZ, UR5 ;  /* 0x00000005ff037e24 */ /* 0x000fe2000f8e00ff */
[--C-:B------:R-:W-:Y:S01]  /*0380*/  SHF.R.S32.HI R0, RZ, 0x1f, R4.reuse ;  /* 0x0000001fff007819 */ /* 0x100fe20000011404 */
[----:B------:R-:W-:Y:S01]  /*0390*/  IMAD.MOV R5, RZ, RZ, -R4 ;  /* 0x000000ffff057224 */ /* 0x000fe200078e0a04 */
[C---:B------:R-:W-:Y:S01]  /*03a0*/  IADD3 R28, R229.reuse, 0x20, RZ ;  /* 0x00000020e51c7810 */ /* 0x040fe20007ffe0ff */
[----:B------:R-:W-:Y:S01]  /*03b0*/  IMAD.WIDE.U32 R2, R4, c[0x0][0x1b0], R2 ;  /* 0x00006c0004027a25 */ /* 0x000fe200078e0002 */
[C---:B------:R-:W-:Y:S01]  /*03c0*/  IADD3 R23, R229.reuse, 0x40, RZ ;  /* 0x00000040e5177810 */ /* 0x040fe20007ffe0ff */
[----:B------:R-:W-:Y:S01]  /*03d0*/  ULEA.HI UR21, UR21, UR4, URZ, 0x6 ;  /* 0x0000000415157291 */ /* 0x000fe2000f8f303f */
[----:B------:R-:W-:Y:S01]  /*03e0*/  SHF.R.S32.HI R27, RZ, 0x1f, R229 ;  /* 0x0000001fff1b7819 */ /* 0x000fe200000114e5 */
[----:B------:R-:W-:Y:S01]  /*03f0*/  IMAD R0, R0, c[0x0][0x1b0], RZ ;  /* 0x00006c0000007a24 */ /* 0x000fe200078e02ff */
[----:B------:R-:W-:Y:S01]  /*0400*/  ISETP.GE.AND P6, PT, R229, c[0x0][0x198], PT ;  /* 0x00006600e5007a0c */ /* 0x000fe20003fc6270 */
[----:B------:R-:W-:Y:S01]  /*0410*/  IMAD R5, R5, c[0x0][0x2c4], R6 ;  /* 0x0000b10005057a24 */ /* 0x000fe200078e0206 */
[----:B------:R-:W-:Y:S01]  /*0420*/  ULEA.HI.SX32 UR22, UR21, 0xffffffff, 0x1a ;  /* 0xffffffff15167891 */ /* 0x000fe2000f8fd23f */
[----:B------:R-:W-:Y:S01]  /*0430*/  IMAD R0, R4, c[0x0][0x1b4], R0 ;  /* 0x00006d0004007a24 */ /* 0x000fe200078e0200 */
[----:B------:R-:W-:Y:S01]  /*0440*/  ISETP.GE.AND P5, PT, R28, c[0x0][0x198], PT ;  /* 0x000066001c007a0c */ /* 0x000fe20003fa6270 */
[----:B------:R-:W-:Y:S01]  /*0450*/  ULDC.64 UR4, c[0x0][0x1e8] ;  /* 0x00007a0000047ab9 */ /* 0x000fe20000000a00 */
[----:B------:R-:W-:Y:S01]  /*0460*/  SHF.R.S32.HI R4, RZ, 0x1f, R5 ;  /* 0x0000001fff047819 */ /* 0x000fe20000011405 */
[----:B------:R-:W-:Y:S01]  /*0470*/  IMAD.IADD R3, R3, 0x1, R0 ;  /* 0x0000000103037824 */ /* 0x000fe200078e0200 */
[----:B------:R-:W-:Y:S01]  /*0480*/  IADD3 R9, -R18, c[0x0][0x1d0], RZ ;  /* 0x0000740012097a10 */ /* 0x000fe20007ffe1ff */
[----:B------:R-:W-:Y:S01]  /*0490*/  IMAD.U32 R15, RZ, RZ, UR22 ;  /* 0x00000016ff0f7e24 */ /* 0x000fe2000f8e00ff */
[----:B-1----:R-:W-:Y:S01]  /*04a0*/  SHF.R.S32.HI R6, RZ, 0x3, R21 ;  /* 0x00000003ff067819 */ /* 0x002fe20000011415 */
[----:B------:R-:W-:Y:S01]  /*04b0*/  IMAD R0, R4, c[0x0][0x1a8], RZ ;  /* 0x00006a0004007a24 */ /* 0x000fe200078e02ff */
[----:B------:R-:W-:Y:S01]  /*04c0*/  SHF.R.S32.HI R24, RZ, 0x1f, R18 ;  /* 0x0000001fff187819 */ /* 0x000fe20000011412 */
[----:B------:R-:W-:Y:S01]  /*04d0*/  IMAD.WIDE.U32 R2, R5, c[0x0][0x1a8], R2 ;  /* 0x00006a0005027a25 */ /* 0x000fe200078e0002 */
[----:B------:R-:W-:Y:S01]  /*04e0*/  UIMAD UR9, UR26, UR4, URZ ;  /* 0x000000041a0972a4 */ /* 0x000fe2000f8e023f */
[----:B------:R-:W-:Y:S01]  /*04f0*/  LEA.HI R19, R19, R25, RZ, 0x4 ;  /* 0x0000001913137211 */ /* 0x000fe200078f20ff */
[----:B------:R-:W-:Y:S01]  /*0500*/  UIMAD.WIDE.U32 UR14, UR23, UR4, URZ ;  /* 0x00000004170e72a5 */ /* 0x000fe2000f8e003f */
[----:B------:R-:W-:Y:S01]  /*0510*/  IMAD.SHL.U32 R4, R6, 0x40, RZ ;  /* 0x0000004006047824 */ /* 0x000fe200078e00ff */
[----:B------:R-:W-:Y:S01]  /*0520*/  LEA R14, P1, R2, c[0x0][0x160], 0x1 ;  /* 0x00005800020e7a11 */ /* 0x000fe200078208ff */
[----:B------:R-:W-:Y:S01]  /*0530*/  IMAD R6, R5, c[0x0][0x1ac], R0 ;  /* 0x00006b0005067a24 */ /* 0x000fe200078e0200 */
[----:B------:R-:W-:Y:S01]  /*0540*/  UIMAD UR9, UR23, UR5, UR9 ;  /* 0x00000005170972a4 */ /* 0x000fe2000f8e0209 */
[----:B------:R-:W-:Y:S01]  /*0550*/  IMAD R15, R15, -0x40, R9 ;  /* 0xffffffc00f0f7824 */ /* 0x000fe200078e0209 */
[----:B------:R-:W-:Y:S01]  /*0560*/  LOP3.LUT R0, R4, 0xc0, RZ, 0xc0, !PT ;  /* 0x000000c004007812 */ /* 0x000fe200078ec0ff */
[----:B------:R-:W-:Y:S01]  /*0570*/  IMAD.WIDE.U32 R30, R18, c[0x0][0x1e0], RZ ;  /* 0x00007800121e7a25 */ /* 0x000fe200078e00ff */
[----:B------:R-:W-:Y:S01]  /*0580*/  UIADD3 UR9, UR15, UR9, URZ ;  /* 0x000000090f097290 */ /* 0x000fe2000fffe03f */
[----:B------:R-:W-:Y:S01]  /*0590*/  STL [R1+0x20], R20 ;  /* 0x0000201401007387 */ /* 0x000fe20000100800 */
[----:B------:R-:W-:Y:S01]  /*05a0*/  SHF.R.U32.HI R5, RZ, 0x3, R0 ;  /* 0x00000003ff057819 */ /* 0x000fe20000011600 */
[----:B------:R-:W-:Y:S01]  /*05b0*/  ULDC.64 UR4, c[0x0][0x1f0] ;  /* 0x00007c0000047ab9 */ /* 0x000fe20000000a00 */
[----:B------:R-:W-:Y:S01]  /*05c0*/  LOP3.LUT R4, R0, 0x18, R229, 0xf8, !PT ;  /* 0x0000001800047812 */ /* 0x000fe200078ef8e5 */
[----:B------:R-:W-:Y:S01]  /*05d0*/  IMAD.IADD R0, R3, 0x1, R6 ;  /* 0x0000000103007824 */ /* 0x000fe200078e0206 */
[----:B------:R-:W-:Y:S01]  /*05e0*/  IADD3 R6, R20, 0x20, RZ ;  /* 0x0000002014067810 */ /* 0x000fe20007ffe0ff */
[----:B------:R-:W-:Y:S01]  /*05f0*/  USHF.R.S32.HI UR20, URZ, 0x1f, UR22 ;  /* 0x0000001f3f147899 */ /* 0x000fe20008011416 */
[----:B------:R-:W-:Y:S01]  /*0600*/  LOP3.LUT R3, R4, R5, RZ, 0x3c, !PT ;  /* 0x0000000504037212 */ /* 0x000fe200078e3cff */
[----:B------:R-:W-:Y:S01]  /*0610*/  IMAD.WIDE.U32 R44, R18, c[0x0][0x208], RZ ;  /* 0x00008200122c7a25 */ /* 0x000fe200078e00ff */
[----:B------:R-:W-:Y:S01]  /*0620*/  LEA.HI.X R13, R2, c[0x0][0x164], R0, 0x1, P1 ;  /* 0x00005900020d7a11 */ /* 0x000fe200008f0c00 */
[----:B------:R-:W1:Y:S01]  /*0630*/  SHFL.IDX PT, R4, R14, RZ, 0x1c1f ;  /* 0x001c1fff0e047589 */ /* 0x000e6200000e0000 */
[----:B------:R-:W-:-:S02]  /*0640*/  LEA.HI R0, R8, R18, RZ, 0x1 ;  /* 0x0000001208007211 */ /* 0x000fc400078f08ff */
[-C--:B------:R-:W-:Y:S01]  /*0650*/  ISETP.GE.AND P1, PT, R20, R12.reuse, PT ;  /* 0x0000000c1400720c */ /* 0x080fe20003f26270 */
[----:B------:R-:W2:Y:S01]  /*0660*/  SHFL.IDX PT, R5, R13, RZ, 0x1c1f ;  /* 0x001c1fff0d057589 */ /* 0x000ea200000e0000 */
[----:B------:R-:W-:Y:S02]  /*0670*/  LOP3.LUT R0, R0, 0x7fffffe, RZ, 0xc0, !PT ;  /* 0x07fffffe00007812 */ /* 0x000fe400078ec0ff */
[----:B------:R-:W-:Y:S02]  /*0680*/  IADD3 R2, R20, 0x40, RZ ;  /* 0x0000004014027810 */ /* 0x000fe40007ffe0ff */
[-C--:B------:R-:W-:Y:S01]  /*0690*/  ISETP.GE.AND P3, PT, R6, R12.reuse, PT ;  /* 0x0000000c0600720c */ /* 0x080fe20003f66270 */
[----:B------:R-:W-:Y:S01]  /*06a0*/  IMAD.IADD R0, R18, 0x1, -R0 ;  /* 0x0000000112007824 */ /* 0x000fe200078e0a00 */
[----:B------:R-:W-:Y:S02]  /*06b0*/  ISETP.GE.AND P2, PT, R2, R12, PT ;  /* 0x0000000c0200720c */ /* 0x000fe40003f46270 */
[----:B------:R-:W3:Y:S01]  /*06c0*/  SHFL.IDX PT, R2, R14, 0x1, 0x1c1f ;  /* 0x003c1f000e027f89 */ /* 0x000ee200000e0000 */
[----:B------:R-:W-:-:S02]  /*06d0*/  IMAD R0, R22, 0x8, R0 ;  /* 0x0000000816007824 */ /* 0x000fc400078e0200 */
[----:B------:R-:W-:Y:S02]  /*06e0*/  @!P1 SHF.R.S32.HI R7, RZ, 0x1f, R28 ;  /* 0x0000001fff079819 */ /* 0x000fe4000001141c */
[----:B------:R-:W-:Y:S01]  /*06f0*/  IMAD.U32 R149, R0, 0x20, R3 ;  /* 0x0000002000957824 */ /* 0x000fe200078e0003 */
[----:B------:R-:W-:Y:S01]  /*0700*/  @!P1 SHF.R.S32.HI R0, RZ, 0x1f, R23 ;  /* 0x0000001fff009819 */ /* 0x000fe20000011417 */
[----:B------:R-:W4:Y:S01]  /*0710*/  SHFL.IDX PT, R3, R13, 0x1, 0x1c1f ;  /* 0x003c1f000d037f89 */ /* 0x000f2200000e0000 */
[----:B------:R-:W-:Y:S02]  /*0720*/  @!P1 LEA.HI R8, R7, R28, RZ, 0x3 ;  /* 0x0000001c07089211 */ /* 0x000fe400078f18ff */
[----:B------:R-:W-:Y:S01]  /*0730*/  @!P1 LEA.HI R0, R0, R23, RZ, 0x3 ;  /* 0x0000001700009211 */ /* 0x000fe200078f18ff */
[----:B------:R-:W-:Y:S01]  /*0740*/  STL [R1+0x24], R149 ;  /* 0x0000249501007387 */ /* 0x000fe20000100800 */
[C---:B-1----:R-:W-:Y:S02]  /*0750*/  @!P1 LEA R6, P4, R229.reuse, R4, 0x1 ;  /* 0x00000004e5069211 */ /* 0x042fe400078808ff */
[----:B------:R-:W-:Y:S01]  /*0760*/  @!P1 LOP3.LUT R8, R8, 0xfffffff8, RZ, 0xc0, !PT ;  /* 0xfffffff808089812 */ /* 0x000fe200078ec0ff */
[----:B------:R-:W-:Y:S01]  /*0770*/  STL.64 [R1+0x18], R30 ;  /* 0x0000181e01007387 */ /* 0x000fe20000100a00 */
[----:B--2---:R-:W-:-:S02]  /*0780*/  @!P1 LEA.HI.X R7, R229, R5, R27, 0x1, P4 ;  /* 0x00000005e5079211 */ /* 0x004fc400020f0c1b */
[----:B------:R-:W-:Y:S01]  /*0790*/  ISETP.GE.AND P4, PT, R23, c[0x0][0x198], PT ;  /* 0x0000660017007a0c */ /* 0x000fe20003f86270 */
[----:B------:R-:W-:Y:S01]  /*07a0*/  @!P1 IMAD.WIDE R8, R8, 0x2, R4 ;  /* 0x0000000208089825 */ /* 0x000fe200078e0204 */
[----:B------:R-:W-:Y:S02]  /*07b0*/  @!P1 LOP3.LUT R10, R0, 0xfffffff8, RZ, 0xc0, !PT ;  /* 0xfffffff8000a9812 */ /* 0x000fe400078ec0ff */
[----:B------:R-:W-:Y:S01]  /*07c0*/  @!P3 SHF.R.S32.HI R11, RZ, 0x1f, R23 ;  /* 0x0000001fff0bb819 */ /* 0x000fe20000011417 */
[----:B------:R-:W-:Y:S02]  /*07d0*/  @!P1 IMAD.SHL.U32 R0, R149, 0x2, RZ ;  /* 0x0000000295009824 */ /* 0x000fe400078e00ff */
[----:B------:R-:W-:Y:S01]  /*07e0*/  @!P1 IMAD.WIDE R4, R10, 0x2, R4 ;  /* 0x000000020a049825 */ /* 0x000fe200078e0204 */
[----:B------:R-:W-:Y:S02]  /*07f0*/  @!P3 SHF.R.S32.HI R10, RZ, 0x1f, R28 ;  /* 0x0000001fff0ab819 */ /* 0x000fe4000001141c */
[----:B------:R1:W-:Y:S04]  /*0800*/  @!P1 LDGSTS.E.BYPASS.LTC128B.128 [R0+0x6100], [R6.64], !P6 ;  /* 0x0610000006009fae */ /* 0x0003e8000f101d50 */
[----:B------:R2:W-:Y:S04]  /*0810*/  @!P1 LDGSTS.E.BYPASS.LTC128B.128 [R0+0x8100], [R8.64], !P5 ;  /* 0x0810000008009fae */ /* 0x0005e8000e901d50 */
[----:B------:R3:W-:Y:S01]  /*0820*/  @!P1 LDGSTS.E.BYPASS.LTC128B.128 [R0+0xa100], [R4.64], !P4 ;  /* 0x0a10000004009fae */ /* 0x0007e2000e101d50 */
[----:B-1----:R-:W-:-:S02]  /*0830*/  @!P3 LEA.HI R6, R10, R28, RZ, 0x3 ;  /* 0x0000001c0a06b211 */ /* 0x002fc400078f18ff */
[----:B--2---:R-:W-:Y:S02]  /*0840*/  @!P3 LEA.HI R8, R11, R23, RZ, 0x3 ;  /* 0x000000170b08b211 */ /* 0x004fe400078f18ff */
[----:B------:R-:W-:Y:S02]  /*0850*/  @!P3 LOP3.LUT R6, R6, 0xfffffff8, RZ, 0xc0, !PT ;  /* 0xfffffff80606b812 */ /* 0x000fe400078ec0ff */
[----:B---3--:R-:W-:Y:S01]  /*0860*/  @!P3 LEA R4, P1, R229, R2, 0x1 ;  /* 0x00000002e504b211 */ /* 0x008fe200078208ff */
[----:B------:R-:W-:Y:S01]  /*0870*/  @!P3 IMAD.SHL.U32 R0, R149, 0x2, RZ ;  /* 0x000000029500b824 */ /* 0x000fe200078e00ff */
[----:B------:R-:W-:Y:S01]  /*0880*/  @!P3 LOP3.LUT R8, R8, 0xfffffff8, RZ, 0xc0, !PT ;  /* 0xfffffff80808b812 */ /* 0x000fe200078ec0ff */
[----:B----4-:R-:W-:Y:S01]  /*0890*/  @!P3 IMAD.WIDE R6, R6, 0x2, R2 ;  /* 0x000000020606b825 */ /* 0x010fe200078e0202 */
[----:B------:R-:W-:-:S03]  /*08a0*/  @!P3 LEA.HI.X R5, R229, R3, R27, 0x1, P1 ;  /* 0x00000003e505b211 */ /* 0x000fc600008f0c1b */
[----:B------:R-:W-:Y:S01]  /*08b0*/  @!P3 IMAD.WIDE R2, R8, 0x2, R2 ;  /* 0x000000020802b825 */ /* 0x000fe200078e0202 */
[----:B------:R-:W-:Y:S01]  /*08c0*/  SHF.R.S32.HI R8, RZ, 0x4, R19 ;  /* 0x00000004ff087819 */ /* 0x000fe20000011413 */
[----:B------:R1:W-:Y:S04]  /*08d0*/  @!P3 LDGSTS.E.BYPASS.LTC128B.128 [R0+0x6900], [R4.64], !P6 ;  /* 0x069000000400bfae */ /* 0x0003e8000f101d50 */
[----:B------:R2:W-:Y:S04]  /*08e0*/  @!P3 LDGSTS.E.BYPASS.LTC128B.128 [R0+0x8900], [R6.64], !P5 ;  /* 0x089000000600bfae */ /* 0x0005e8000e901d50 */
[----:B------:R3:W-:Y:S04]  /*08f0*/  @!P3 LDGSTS.E.BYPASS.LTC128B.128 [R0+0xa900], [R2.64], !P4 ;  /* 0x0a9000000200bfae */ /* 0x0007e8000e101d50 */
[----:B-1----:R-:W1:Y:S01]  /*0900*/  SHFL.IDX PT, R4, R14, 0x2, 0x1c1f ;  /* 0x005c1f000e047f89 */ /* 0x002e6200000e0000 */
[----:B--2---:R-:W-:-:S03]  /*0910*/  LOP3.LUT R6, R21, 0xfffffff8, RZ, 0xc0, !PT ;  /* 0xfffffff815067812 */ /* 0x004fc600078ec0ff */
[----:B------:R-:W2:Y:S01]  /*0920*/  SHFL.IDX PT, R5, R13, 0x2, 0x1c1f ;  /* 0x005c1f000d057f89 */ /* 0x000ea200000e0000 */
[----:B------:R-:W-:Y:S01]  /*0930*/  LEA.HI R7, R19, R8, RZ, 0x1 ;  /* 0x0000000813077211 */ /* 0x000fe200078f08ff */
[----:B---3--:R-:W-:Y:S01]  /*0940*/  IMAD R2, R24, c[0x0][0x1e0], RZ ;  /* 0x0000780018027a24 */ /* 0x008fe200078e02ff */
[----:B------:R-:W-:Y:S01]  /*0950*/  IADD3 R3, R20, 0x60, RZ ;  /* 0x0000006014037810 */ /* 0x000fe20007ffe0ff */
[----:B------:R-:W-:Y:S01]  /*0960*/  IMAD.IADD R0, R25, 0x1, -R6 ;  /* 0x0000000119007824 */ /* 0x000fe200078e0a06 */
[----:B------:R-:W-:Y:S01]  /*0970*/  LOP3.LUT R7, R7, 0xfffffffe, RZ, 0xc0, !PT ;  /* 0xfffffffe07077812 */ /* 0x000fe200078ec0ff */
[----:B------:R-:W-:Y:S01]  /*0980*/  IMAD R2, R18, c[0x0][0x1e4], R2 ;  /* 0x0000790012027a24 */ /* 0x000fe200078e0202 */
[----:B------:R-:W-:Y:S02]  /*0990*/  ISETP.GE.AND P3, PT, R3, R12, PT ;  /* 0x0000000c0300720c */ /* 0x000fe40003f66270 */
[----:B------:R-:W-:Y:S01]  /*09a0*/  LEA.HI R17, R0, R0, RZ, 0x1 ;  /* 0x0000000000117211 */ /* 0x000fe200078f08ff */
[----:B------:R-:W-:Y:S01]  /*09b0*/  IMAD.IADD R2, R31, 0x1, R2 ;  /* 0x000000011f027824 */ /* 0x000fe200078e0202 */
[----:B------:R-:W-:Y:S01]  /*09c0*/  SHFL.IDX PT, R3, R13, 0x3, 0x1c1f ;  /* 0x007c1f000d037f89 */ /* 0x000fe200000e0000 */
[----:B------:R-:W-:Y:S01]  /*09d0*/  IMAD.IADD R12, R8, 0x1, -R7 ;  /* 0x00000001080c7824 */ /* 0x000fe200078e0a07 */
[----:B------:R-:W-:-:S02]  /*09e0*/  LOP3.LUT R6, R17, 0x7fffffe, RZ, 0xc0, !PT ;  /* 0x07fffffe11067812 */ /* 0x000fc400078ec0ff */
[----:B------:R3:W-:Y:S03]  /*09f0*/  STL [R1+0x10], R2 ;  /* 0x0000100201007387 */ /* 0x0007e60000100800 */
[----:B------:R-:W-:Y:S01]  /*0a00*/  IMAD.IADD R20, R0, 0x1, -R6 ;  /* 0x0000000100147824 */ /* 0x000fe200078e0a06 */
[----:B------:R-:W-:Y:S01]  /*0a10*/  @!P2 SHF.R.S32.HI R0, RZ, 0x1f, R23 ;  /* 0x0000001fff00a819 */ /* 0x000fe20000011417 */
[----:B------:R-:W-:Y:S03]  /*0a20*/  STL.64 [R1+0x8], R44 ;  /* 0x0000082c01007387 */ /* 0x000fe60000100a00 */
[----:B------:R-:W-:-:S04]  /*0a30*/  @!P2 LEA.HI R0, R0, R23, RZ, 0x3 ;  /* 0x000000170000a211 */ /* 0x000fc800078f18ff */
[----:B------:R-:W-:Y:S01]  /*0a40*/  @!P2 LOP3.LUT R10, R0, 0xfffffff8, RZ, 0xc0, !PT ;  /* 0xfffffff8000aa812 */ /* 0x000fe200078ec0ff */
[----:B------:R-:W-:Y:S01]  /*0a50*/  @!P2 IMAD.SHL.U32 R0, R149, 0x2, RZ ;  /* 0x000000029500a824 */ /* 0x000fe200078e00ff */
[----:B-----5:R4:W5:Y:S02]  /*0a60*/  @P0 R2UR UR24, R16 ;  /* 0x00000000101803c2 */ /* 0x02096400000e0000 */
[----:B----4-:R-:W-:Y:S01]  /*0a70*/  IADD3 R16, P1, P0, R30, UR14, R229 ;  /* 0x0000000e1e107c10 */ /* 0x010fe2000f83e0e5 */
[----:B-----5:R-:W-:-:S03]  /*0a80*/  @UP0 USHF.R.S32.HI UR25, URZ, 0x1f, UR24 ;  /* 0x0000001f3f190899 */ /* 0x020fc60008011418 */
[--C-:B------:R-:W-:Y:S01]  /*0a90*/  IADD3.X R11, R2, UR9, R27.reuse, P1, P0 ;  /* 0x00000009020b7c10 */ /* 0x100fe20008fe041b */
[----:B------:R-:W-:Y:S01]  /*0aa0*/  @!UP0 UMOV UR24, UR8 ;  /* 0x0000000800188c82 */ /* 0x000fe20008000000 */
[----:B---3--:R-:W-:Y:S01]  /*0ab0*/  @!P2 SHF.R.S32.HI R2, RZ, 0x1f, R28 ;  /* 0x0000001fff02a819 */ /* 0x008fe2000001141c */
[----:B------:R-:W-:Y:S01]  /*0ac0*/  UIMAD.WIDE.U32 UR12, UR24, UR4, URZ ;  /* 0x00000004180c72a5 */ /* 0x000fe2000f8e003f */
[C---:B-1----:R-:W-:Y:S01]  /*0ad0*/  @!P2 LEA R6, P0, R229.reuse, R4, 0x1 ;  /* 0x00000004e506a211 */ /* 0x042fe200078008ff */
[----:B------:R-:W-:Y:S01]  /*0ae0*/  @!UP0 UMOV UR25, UR7 ;  /* 0x0000000700198c82 */ /* 0x000fe20008000000 */
[----:B------:R-:W-:Y:S01]  /*0af0*/  @!P2 LEA.HI R8, R2, R28, RZ, 0x3 ;  /* 0x0000001c0208a211 */ /* 0x000fe200078f18ff */
[----:B------:R-:W-:Y:S01]  /*0b00*/  UIMAD UR8, UR25, UR4, URZ ;  /* 0x00000004190872a4 */ /* 0x000fe2000f8e023f */
[----:B------:R-:W1:Y:S01]  /*0b10*/  SHFL.IDX PT, R2, R14, 0x3, 0x1c1f ;  /* 0x007c1f000e027f89 */ /* 0x000e6200000e0000 */
[----:B--2---:R-:W-:Y:S01]  /*0b20*/  @!P2 LEA.HI.X R7, R229, R5, R27, 0x1, P0 ;  /* 0x00000005e507a211 */ /* 0x004fe200000f0c1b */
[----:B------:R-:W-:Y:S01]  /*0b30*/  UMOV UR7, 0x6 ;  /* 0x0000000600077882 */ /* 0x000fe20000000000 */
[----:B------:R-:W-:Y:S01]  /*0b40*/  @!P2 LOP3.LUT R8, R8, 0xfffffff8, RZ, 0xc0, !PT ;  /* 0xfffffff80808a812 */ /* 0x000fe200078ec0ff */
[----:B------:R-:W-:Y:S01]  /*0b50*/  UIMAD UR8, UR24, UR5, UR8 ;  /* 0x00000005180872a4 */ /* 0x000fe2000f8e0208 */
[C---:B------:R-:W-:Y:S01]  /*0b60*/  ISETP.GE.AND P1, PT, R15.reuse, 0x1, PT ;  /* 0x000000010f00780c */ /* 0x040fe20003f26270 */
[----:B------:R2:W-:Y:S01]  /*0b70*/  @!P2 LDGSTS.E.BYPASS.LTC128B.128 [R0+0x7100], [R6.64], !P6 ;  /* 0x071000000600afae */ /* 0x0005e2000f101d50 */
[----:B------:R-:W-:Y:S01]  /*0b80*/  ULDC.64 UR4, c[0x0][0x1e0] ;  /* 0x0000780000047ab9 */ /* 0x000fe20000000a00 */
[--C-:B------:R-:W-:Y:S01]  /*0b90*/  @!P2 IMAD.WIDE R8, R8, 0x2, R4.reuse ;  /* 0x000000020808a825 */ /* 0x100fe200078e0204 */
[----:B------:R-:W-:Y:S01]  /*0ba0*/  UIADD3 UR8, UR13, UR8, URZ ;  /* 0x000000080d087290 */ /* 0x000fe2000fffe03f */
[----:B------:R-:W-:Y:S01]  /*0bb0*/  ISETP.GE.AND P0, PT, R15, 0x21, PT ;  /* 0x000000210f00780c */ /* 0x000fe20003f06270 */
[----:B------:R-:W-:Y:S01]  /*0bc0*/  USHF.L.U32 UR19, UR4, 0x6, URZ ;  /* 0x0000000604137899 */ /* 0x000fe2000800063f */
[----:B------:R-:W-:Y:S01]  /*0bd0*/  @!P2 IMAD.WIDE R4, R10, 0x2, R4 ;  /* 0x000000020a04a825 */ /* 0x000fe200078e0204 */
[----:B------:R3:W-:Y:S01]  /*0be0*/  @!P2 LDGSTS.E.BYPASS.LTC128B.128 [R0+0x9100], [R8.64], !P5 ;  /* 0x091000000800afae */ /* 0x0007e2000e901d50 */
[----:B------:R-:W-:Y:S01]  /*0bf0*/  USHF.L.U64.HI UR18, UR4, UR7, UR5 ;  /* 0x0000000704127299 */ /* 0x000fe20008010205 */
[----:B------:R-:W-:Y:S01]  /*0c00*/  LOP3.LUT R10, R19, 0xfffffff0, RZ, 0xc0, !PT ;  /* 0xfffffff0130a7812 */ /* 0x000fe200078ec0ff */
[----:B------:R-:W-:Y:S01]  /*0c10*/  USHF.L.U32 UR11, UR4, 0x5, URZ ;  /* 0x00000005040b7899 */ /* 0x000fe2000800063f */
[----:B------:R3:W-:Y:S01]  /*0c20*/  @!P2 LDGSTS.E.BYPASS.LTC128B.128 [R0+0xb100], [R4.64], !P4 ;  /* 0x0b1000000400afae */ /* 0x0007e2000e101d50 */
[----:B------:R-:W-:Y:S01]  /*0c30*/  UIMAD UR10, UR18, UR22, URZ ;  /* 0x00000016120a72a4 */ /* 0x000fe2000f8e023f */
[----:B------:R-:W-:Y:S01]  /*0c40*/  IMAD.U32 R137, RZ, RZ, UR19 ;  /* 0x00000013ff897e24 */ /* 0x000fe2000f8e00ff */
[----:B------:R-:W-:-:S02]  /*0c50*/  UISETP.GE.AND UP0, UPT, UR6, 0x1, UPT ;  /* 0x000000010600788c */ /* 0x000fc4000bf06270 */
[----:B------:R-:W-:Y:S01]  /*0c60*/  UIMAD UR10, UR20, UR19, UR10 ;  /* 0x00000013140a72a4 */ /* 0x000fe2000f8e020a */
[----:B--2---:R-:W-:Y:S02]  /*0c70*/  @!P3 SHF.R.S32.HI R6, RZ, 0x1f, R28 ;  /* 0x0000001fff06b819 */ /* 0x004fe4000001141c */
[----:B------:R-:W-:Y:S02]  /*0c80*/  @!P3 SHF.R.S32.HI R7, RZ, 0x1f, R23 ;  /* 0x0000001fff07b819 */ /* 0x000fe40000011417 */
[----:B---3--:R-:W-:Y:S02]  /*0c90*/  @!P3 LEA.HI R0, R6, R28, RZ, 0x3 ;  /* 0x0000001c0600b211 */ /* 0x008fe400078f18ff */
[----:B------:R-:W-:Y:S02]  /*0ca0*/  @!P3 LEA.HI R5, R7, R23, RZ, 0x3 ;  /* 0x000000170705b211 */ /* 0x000fe400078f18ff */
[----:B-1----:R-:W-:Y:S02]  /*0cb0*/  @!P3 LEA R4, P2, R229, R2, 0x1 ;  /* 0x00000002e504b211 */ /* 0x002fe400078408ff */
[----:B------:R-:W-:-:S02]  /*0cc0*/  @!P3 LOP3.LUT R0, R0, 0xfffffff8, RZ, 0xc0, !PT ;  /* 0xfffffff80000b812 */ /* 0x000fc400078ec0ff */
[----:B------:R-:W-:Y:S02]  /*0cd0*/  @!P3 LOP3.LUT R8, R5, 0xfffffff8, RZ, 0xc0, !PT ;  /* 0xfffffff80508b812 */ /* 0x000fe400078ec0ff */
[----:B------:R-:W-:Y:S01]  /*0ce0*/  @!P3 LEA.HI.X R5, R229, R3, R27, 0x1, P2 ;  /* 0x00000003e505b211 */ /* 0x000fe200010f0c1b */
[----:B------:R-:W-:Y:S01]  /*0cf0*/  @!P3 IMAD.WIDE R6, R0, 0x2, R2 ;  /* 0x000000020006b825 */ /* 0x000fe200078e0202 */
[----:B------:R-:W-:-:S03]  /*0d00*/  IADD3 R232, P2, R16, UR12, RZ ;  /* 0x0000000c10e87c10 */ /* 0x000fc6000ff5e0ff */
[----:B------:R-:W-:Y:S01]  /*0d10*/  @!P3 IMAD.SHL.U32 R0, R149, 0x2, RZ ;  /* 0x000000029500b824 */ /* 0x000fe200078e00ff */
[----:B------:R-:W-:Y:S01]  /*0d20*/  IADD3.X R233, R11, UR8, RZ, P2, !PT ;  /* 0x000000080be97c10 */ /* 0x000fe200097fe4ff */
[----:B------:R-:W-:-:S03]  /*0d30*/  @!P3 IMAD.WIDE R8, R8, 0x2, R2 ;  /* 0x000000020808b825 */ /* 0x000fc600078e0202 */
[----:B------:R1:W-:Y:S01]  /*0d40*/  @!P3 LDGSTS.E.BYPASS.LTC128B.128 [R0+0x7900], [R4.64], !P6 ;  /* 0x079000000400bfae */ /* 0x0003e2000f101d50 */
[----:B------:R-:W-:Y:S01]  /*0d50*/  IMAD.WIDE.U32 R2, R137, UR22, R232 ;  /* 0x0000001689027c25 */ /* 0x000fe2000f8e00e8 */
[----:B------:R-:W-:Y:S02]  /*0d60*/  ISETP.GE.AND P6, PT, R229, c[0x0][0x1d4], PT ;  /* 0x00007500e5007a0c */ /* 0x000fe40003fc6270 */
[----:B------:R2:W-:Y:S04]  /*0d70*/  @!P3 LDGSTS.E.BYPASS.LTC128B.128 [R0+0x9900], [R6.64], !P5 ;  /* 0x099000000600bfae */ /* 0x0005e8000e901d50 */
[----:B------:R3:W-:Y:S01]  /*0d80*/  @!P3 LDGSTS.E.BYPASS.LTC128B.128 [R0+0xb900], [R8.64], !P4 ;  /* 0x0b9000000800bfae */ /* 0x0007e2000e101d50 */
[----:B------:R-:W-:-:S03]  /*0d90*/  ISETP.GE.AND P4, PT, R23, c[0x0][0x1d4], PT ;  /* 0x0000750017007a0c */ /* 0x000fc60003f86270 */
[----:B------:R-:W0:Y:S04]  /*0da0*/  LDGDEPBAR ;  /* 0x00000000000079af */ /* 0x000e280000000000 */
[----:B------:R-:W-:Y:S01]  /*0db0*/  BAR.SYNC.DEFER_BLOCKING 0x0 ;  /* 0x0000000000007b1d */ /* 0x000fe20000010000 */
[----:B-1----:R-:W-:Y:S01]  /*0dc0*/  @P1 LEA R4, P5, R2, c[0x0][0x1c8], 0x1 ;  /* 0x0000720002041a11 */ /* 0x002fe200078a08ff */
[----:B--2---:R-:W-:Y:S01]  /*0dd0*/  IMAD.IADD R6, R25, 0x1, -R10 ;  /* 0x0000000119067824 */ /* 0x004fe200078e0a0a */
[----:B------:R-:W-:-:S03]  /*0de0*/  IADD3 R7, R3, UR10, RZ ;  /* 0x0000000a03077c10 */ /* 0x000fc6000fffe0ff */
[----:B------:R-:W-:Y:S01]  /*0df0*/  UMOV UR10, 0x5 ;  /* 0x00000005000a7882 */ /* 0x000fe20000000000 */
[----:B---3--:R-:W-:Y:S01]  /*0e00*/  @P0 IADD3 R8, P2, R2, UR11, RZ ;  /* 0x0000000b02080c10 */ /* 0x008fe2000ff5e0ff */
[----:B------:R-:W-:Y:S01]  /*0e10*/  USHF.L.U64.HI UR10, UR4, UR10, UR5 ;  /* 0x0000000a040a7299 */ /* 0x000fe20008010205 */
[----:B------:R-:W-:Y:S02]  /*0e20*/  LEA.HI R0, R6, R6, RZ, 0x1 ;  /* 0x0000000606007211 */ /* 0x000fe400078f08ff */
[----:B------:R-:W-:Y:S01]  /*0e30*/  @P1 LEA.HI.X R5, R2, c[0x0][0x1cc], R7, 0x1, P5 ;  /* 0x0000730002051a11 */ /* 0x000fe200028f0c07 */
[----:B------:R-:W-:Y:S01]  /*0e40*/  ULDC.64 UR4, c[0x0][0x210] ;  /* 0x0000840000047ab9 */ /* 0x000fe20000000a00 */
[--C-:B------:R-:W-:Y:S01]  /*0e50*/  SHF.R.S32.HI R3, RZ, 0x1, R0.reuse ;  /* 0x00000001ff037819 */ /* 0x100fe20000011400 */
[----:B------:R-:W-:Y:S01]  /*0e60*/  UIMAD UR30, UR26, UR4, URZ ;  /* 0x000000041a1e72a4 */ /* 0x000fe2000f8e023f */
[----:B------:R-:W-:Y:S01]  /*0e70*/  SHF.R.S32.HI R2, RZ, 0x1f, R0 ;  /* 0x0000001fff027819 */ /* 0x000fe20000011400 */
[----:B------:R-:W-:Y:S01]  /*0e80*/  UIMAD.WIDE.U32 UR26, UR23, UR4, URZ ;  /* 0x00000004171a72a5 */ /* 0x000fe2000f8e003f */
[----:B------:R-:W-:Y:S01]  /*0e90*/  LOP3.LUT R10, R0, 0x7fffffe, RZ, 0xc0, !PT ;  /* 0x07fffffe000a7812 */ /* 0x000fe200078ec0ff */
[----:B------:R-:W-:Y:S01]  /*0ea0*/  UIMAD UR30, UR23, UR5, UR30 ;  /* 0x00000005171e72a4 */ /* 0x000fe2000f8e021e */
[----:B------:R-:W-:-:S02]  /*0eb0*/  ISETP.GE.AND P5, PT, R28, c[0x0][0x1d4], PT ;  /* 0x000075001c007a0c */ /* 0x000fc40003fa6270 */
[----:B------:R-:W-:Y:S01]  /*0ec0*/  LEA.HI R0, R2, R3, RZ, 0x2 ;  /* 0x0000000302007211 */ /* 0x000fe200078f10ff */
[----:B------:R-:W-:Y:S01]  /*0ed0*/  IMAD.IADD R19, R6, 0x1, -R10 ;  /* 0x0000000106137824 */ /* 0x000fe200078e0a0a */
[----:B------:R-:W-:Y:S01]  /*0ee0*/  SHF.R.S32.HI R11, RZ, 0x1f, R6 ;  /* 0x0000001fff0b7819 */ /* 0x000fe20000011406 */
[----:B------:R-:W-:Y:S01]  /*0ef0*/  ULDC.64 UR4, c[0x0][0x218] ;  /* 0x0000860000047ab9 */ /* 0x000fe20000000a00 */
[----:B------:R-:W-:Y:S01]  /*0f00*/  LOP3.LUT R9, R0, 0xfffffffc, RZ, 0xc0, !PT ;  /* 0xfffffffc00097812 */ /* 0x000fe200078ec0ff */
[----:B------:R-:W-:Y:S01]  /*0f10*/  UIMAD UR23, UR25, UR4, URZ ;  /* 0x00000004191772a4 */ /* 0x000fe2000f8e023f */
[----:B------:R-:W-:Y:S01]  /*0f20*/  @P0 IADD3.X R0, R7, UR10, RZ, P2, !PT ;  /* 0x0000000a07000c10 */ /* 0x000fe200097fe4ff */
[----:B------:R-:W-:Y:S01]  /*0f30*/  UIMAD.WIDE.U32 UR28, UR24, UR4, URZ ;  /* 0x00000004181c72a5 */ /* 0x000fe2000f8e003f */
[----:B------:R-:W-:Y:S01]  /*0f40*/  LEA.HI R11, R11, R6, RZ, 0x3 ;  /* 0x000000060b0b7211 */ /* 0x000fe200078f18ff */
[----:B------:R-:W-:Y:S01]  /*0f50*/  @P1 IMAD.SHL.U32 R6, R149, 0x2, RZ ;  /* 0x0000000295061824 */ /* 0x000fe200078e00ff */
[C---:B------:R-:W-:Y:S01]  /*0f60*/  @P0 LEA R2, P2, R8.reuse, c[0x0][0x1c8], 0x1 ;  /* 0x0000720008020a11 */ /* 0x040fe200078408ff */
[----:B------:R-:W-:Y:S01]  /*0f70*/  IMAD.IADD R9, R3, 0x1, -R9 ;  /* 0x0000000103097824 */ /* 0x000fe200078e0a09 */
[----:B------:R-:W-:Y:S01]  /*0f80*/  SHF.R.S32.HI R7, RZ, 0x1, R17 ;  /* 0x00000001ff077819 */ /* 0x000fe20000011411 */
[----:B------:R-:W-:Y:S01]  /*0f90*/  UIMAD UR23, UR24, UR5, UR23 ;  /* 0x00000005181772a4 */ /* 0x000fe2000f8e0217 */
[----:B------:R-:W-:Y:S01]  /*0fa0*/  @P0 LEA.HI.X R3, R8, c[0x0][0x1cc], R0, 0x1, P2 ;  /* 0x0000730008030a11 */ /* 0x000fe200010f0c00 */
[----:B------:R-:W-:Y:S01]  /*0fb0*/  @P0 IMAD.SHL.U32 R0, R149, 0x2, RZ ;  /* 0x0000000295000824 */ /* 0x000fe200078e00ff */
[----:B------:R-:W-:Y:S01]  /*0fc0*/  @!PT LDS RZ, [RZ] ;  /* 0x00000000fffff984 */ /* 0x000fe20000000800 */
[----:B------:R-:W-:Y:S01]  /*0fd0*/  @!PT LDS RZ, [RZ] ;  /* 0x00000000fffff984 */ /* 0x000fe20000000800 */
[----:B------:R-:W-:Y:S01]  /*0fe0*/  @!PT LDS RZ, [RZ] ;  /* 0x00000000fffff984 */ /* 0x000fe20000000800 */
[----:B------:R1:W-:Y:S01]  /*0ff0*/  @P1 LDGSTS.E.BYPASS.LTC128B.128 [R6+0x3100], [R4.64], !P6 ;  /* 0x0310000004061fae */ /* 0x0003e2000f101d50 */
[----:B------:R-:W-:-:S02]  /*1000*/  UIADD3 UR24, UR27, UR30, URZ ;  /* 0x0000001e1b187290 */ /* 0x000fc4000fffe03f */
[----:B------:R-:W-:Y:S01]  /*1010*/  UIADD3 UR23, UR29, UR23, URZ ;  /* 0x000000171d177290 */ /* 0x000fe2000fffe03f */
[----:B------:R1:W-:Y:S04]  /*1020*/  @P1 LDGSTS.E.BYPASS.LTC128B.128 [R6+0x4100], [R4.64+0x40], !P5 ;  /* 0x0410004004061fae */ /* 0x0003e8000e901d50 */
[----:B------:R1:W-:Y:S01]  /*1030*/  @P1 LDGSTS.E.BYPASS.LTC128B.128 [R6+0x5100], [R4.64+0x80], !P4 ;  /* 0x0510008004061fae */ /* 0x0003e2000e101d50 */
[----:B------:R-:W-:-:S03]  /*1040*/  LOP3.LUT P1, RZ, R7, 0x2, RZ, 0xc0, !PT ;  /* 0x0000000207ff7812 */ /* 0x000fc6000782c0ff */
[----:B------:R2:W-:Y:S04]  /*1050*/  @P0 LDGSTS.E.BYPASS.LTC128B.128 [R0+0x3900], [R2.64], !P6 ;  /* 0x0390000002000fae */ /* 0x0005e8000f101d50 */
[----:B------:R2:W-:Y:S04]  /*1060*/  @P0 LDGSTS.E.BYPASS.LTC128B.128 [R0+0x4900], [R2.64+0x40], !P5 ;  /* 0x0490004002000fae */ /* 0x0005e8000e901d50 */
[----:B------:R2:W-:Y:S01]  /*1070*/  @P0 LDGSTS.E.BYPASS.LTC128B.128 [R0+0x5900], [R2.64+0x80], !P4 ;  /* 0x0590008002000fae */ /* 0x0005e2000e101d50 */
[----:B------:R-:W-:-:S03]  /*1080*/  LOP3.LUT P0, RZ, R9, 0x2, RZ, 0xc0, !PT ;  /* 0x0000000209ff7812 */ /* 0x000fc6000780c0ff */
[----:B------:R-:W0:Y:S01]  /*1090*/  LDGDEPBAR ;  /* 0x00000000000079af */ /* 0x000e220000000000 */
[----:B-1----:R-:W-:Y:S02]  /*10a0*/  IMAD.SHL.U32 R4, R7, 0x40, RZ ;  /* 0x0000004007047824 */ /* 0x002fe400078e00ff */
[C---:B------:R-:W-:Y:S02]  /*10b0*/  IMAD.SHL.U32 R5, R12.reuse, 0x8, RZ ;  /* 0x000000080c057824 */ /* 0x040fe400078e00ff */
[----:B------:R-:W-:Y:S01]  /*10c0*/  IMAD R6, R12, 0x8, R20 ;  /* 0x000000080c067824 */ /* 0x000fe200078e0214 */
[----:B--2---:R-:W-:Y:S01]  /*10d0*/  LOP3.LUT R0, R4, 0xc0, RZ, 0xc0, !PT ;  /* 0x000000c004007812 */ /* 0x004fe200078ec0ff */
[----:B------:R-:W-:Y:S01]  /*10e0*/  IMAD.SHL.U32 R2, R9, 0x40, RZ ;  /* 0x0000004009027824 */ /* 0x000fe200078e00ff */
[----:B------:R-:W-:-:S04]  /*10f0*/  DEPBAR.LE SB0, 0x1 ;  /* 0x000080400000791a */ /* 0x000fc80000000000 */
[----:B------:R-:W-:Y:S01]  /*1100*/  IMAD.SHL.U32 R4, R11, 0x20, RZ ;  /* 0x000000200b047824 */ /* 0x000fe200078e00ff */
[----:B------:R-:W-:Y:S01]  /*1110*/  LOP3.LUT R3, R0, 0x8, R21, 0xf8, !PT ;  /* 0x0000000800037812 */ /* 0x000fe200078ef815 */
[----:B------:R-:W-:-:S04]  /*1120*/  DEPBAR.LE SB0, 0x0 ;  /* 0x000080000000791a */ /* 0x000fc80000000000 */
[----:B------:R-:W-:Y:S02]  /*1130*/  SHF.R.U32.HI R0, RZ, 0x3, R0 ;  /* 0x00000003ff007819 */ /* 0x000fe40000011600 */
[----:B------:R-:W-:Y:S02]  /*1140*/  LOP3.LUT R2, R2, 0xc0, RZ, 0xc0, !PT ;  /* 0x000000c002027812 */ /* 0x000fe400078ec0ff */
[----:B------:R-:W-:Y:S02]  /*1150*/  LOP3.LUT R17, R4, 0xffffff00, RZ, 0xc0, !PT ;  /* 0xffffff0004117812 */ /* 0x000fe400078ec0ff */
[----:B------:R-:W-:Y:S02]  /*1160*/  LOP3.LUT R0, R3, R0, RZ, 0x3c, !PT ;  /* 0x0000000003007212 */ /* 0x000fe400078e3cff */
[----:B------:R-:W-:Y:S02]  /*1170*/  LOP3.LUT R4, R2, 0x8, R5, 0xf8, !PT ;  /* 0x0000000802047812 */ /* 0x000fe400078ef805 */
[----:B------:R-:W-:Y:S01]  /*1180*/  SHF.R.U32.HI R3, RZ, 0x3, R2 ;  /* 0x00000003ff037819 */ /* 0x000fe20000011602 */
[----:B------:R-:W-:-:S02]  /*1190*/  IMAD R2, R22, 0x200, R17 ;  /* 0x0000020016027824 */ /* 0x000fc400078e0211 */
[----:B------:R-:W-:Y:S01]  /*11a0*/  IMAD.U32 R0, R6, 0x20, R0 ;  /* 0x0000002006007824 */ /* 0x000fe200078e0000 */
[----:B------:R-:W-:Y:S01]  /*11b0*/  LOP3.LUT R16, R4, R3, RZ, 0x3c, !PT ;  /* 0x0000000304107212 */ /* 0x000fe200078e3cff */
[----:B------:R-:W-:Y:S02]  /*11c0*/  IMAD R2, R19, 0x20, R2 ;  /* 0x0000002013027824 */ /* 0x000fe400078e0202 */
[----:B------:R-:W-:Y:S01]  /*11d0*/  IMAD.SHL.U32 R139, R0, 0x2, RZ ;  /* 0x00000002008b7824 */ /* 0x000fe200078e00ff */
[----:B------:R-:W-:Y:S01]  /*11e0*/  BAR.SYNC.DEFER_BLOCKING 0x0 ;  /* 0x0000000000007b1d */ /* 0x000fe20000010000 */
[----:B------:R-:W-:Y:S02]  /*11f0*/  IMAD.IADD R2, R16, 0x1, R2 ;  /* 0x0000000110027824 */ /* 0x000fe400078e0202 */
[----:B------:R-:W-:Y:S01]  /*1200*/  IMAD.MOV.U32 R0, RZ, RZ, 0x10 ;  /* 0x00000010ff007424 */ /* 0x000fe200078e00ff */
[----:B------:R-:W-:Y:S01]  /*1210*/  IADD3 R3, R139, 0x3100, RZ ;  /* 0x000031008b037810 */ /* 0x000fe20007ffe0ff */
[----:B------:R-:W-:Y:S01]  /*1220*/  IMAD.SHL.U32 R214, R2, 0x2, RZ ;  /* 0x0000000202d67824 */ /* 0x000fe200078e00ff */
[----:B------:R-:W-:-:S02]  /*1230*/  LOP3.LUT R2, R26, 0xffffffe0, RZ, 0xc0, !PT ;  /* 0xffffffe01a027812 */ /* 0x000fc400078ec0ff */
[----:B------:R-:W-:Y:S02]  /*1240*/  IADD3 R216, R139, 0x3120, RZ ;  /* 0x000031208bd87810 */ /* 0x000fe40007ffe0ff */
[----:B------:R-:W-:Y:S01]  /*1250*/  @P1 IADD3 R216, R3, -0x20, RZ ;  /* 0xffffffe003d81810 */ /* 0x000fe20007ffe0ff */
[----:B------:R-:W-:Y:S01]  /*1260*/  IMAD.IADD R136, R25, 0x1, -R2 ;  /* 0x0000000119887824 */ /* 0x000fe200078e0a02 */
[----:B------:R-:W-:Y:S01]  /*1270*/  SEL R0, R0, 0xfffffff0, !P0 ;  /* 0xfffffff000007807 */ /* 0x000fe20004000000 */
[----:B------:R-:W-:Y:S01]  /*1280*/  IMAD R2, R24, c[0x0][0x208], RZ ;  /* 0x0000820018027a24 */ /* 0x000fe200078e02ff */
[----:B------:R-:W-:Y:S01]  /*1290*/  IADD3 R24, P1, P0, R44, UR26, R229 ;  /* 0x0000001a2c187c10 */ /* 0x000fe2000f83e0e5 */
[----:B------:R-:W-:Y:S01]  /*12a0*/  IMAD R25, R19, 0x20, R17 ;  /* 0x0000002013197824 */ /* 0x000fe200078e0211 */
[----:B------:R-:W-:Y:S01]  /*12b0*/  SEL R17, RZ, 0xffffffff, P5 ;  /* 0xffffffffff117807 */ /* 0x000fe20002800000 */
[----:B------:R-:W-:Y:S01]  /*12c0*/  IMAD R3, R18, c[0x0][0x20c], R2 ;  /* 0x0000830012037a24 */ /* 0x000fe200078e0202 */
[----:B------:R-:W-:Y:S01]  /*12d0*/  SEL R19, RZ, 0x1, P6 ;  /* 0x00000001ff137807 */ /* 0x000fe20003000000 */
[----:B------:R-:W-:Y:S01]  /*12e0*/  IMAD R215, R0, 0x2, R214 ;  /* 0x0000000200d77824 */ /* 0x000fe200078e02d6 */
[C---:B------:R-:W-:Y:S01]  /*12f0*/  IADD3 R227, R216.reuse, 0x400, RZ ;  /* 0x00000400d8e37810 */ /* 0x040fe20007ffe0ff */
[----:B------:R-:W-:Y:S01]  /*1300*/  IMAD.SHL.U32 R2, R17, 0x2, RZ ;  /* 0x0000000211027824 */ /* 0x000fe200078e00ff */
[C---:B------:R-:W-:Y:S01]  /*1310*/  IADD3 R226, R216.reuse, 0x800, RZ ;  /* 0x00000800d8e27810 */ /* 0x040fe20007ffe0ff */
[----:B------:R-:W-:Y:S01]  /*1320*/  IMAD.IADD R17, R45, 0x1, R3 ;  /* 0x000000012d117824 */ /* 0x000fe200078e0203 */
[----:B------:R-:W1:Y:S01]  /*1330*/  LDSM.16.M88.4 R12, [R214+0x6100] ;  /* 0x00610000d60c783b */ /* 0x000e620000000200 */
[----:B------:R-:W-:-:S02]  /*1340*/  IADD3 R225, R216, 0xc00, RZ ;  /* 0x00000c00d8e17810 */ /* 0x000fc40007ffe0ff */
[----:B------:R-:W-:Y:S01]  /*1350*/  LOP3.LUT R3, R2, 0x2, R19, 0xe2, !PT ;  /* 0x0000000202037812 */ /* 0x000fe200078ee213 */
[----:B------:R2:W-:Y:S01]  /*1360*/  STL [R1+0x4], R17 ;  /* 0x0000041101007387 */ /* 0x0005e20000100800 */
[----:B------:R-:W-:-:S03]  /*1370*/  SEL R2, RZ, 0x4, P4 ;  /* 0x00000004ff027807 */ /* 0x000fc60002000000 */
[----:B------:R3:W4:Y:S01]  /*1380*/  LDSM.16.M88.4 R8, [R214+0x7100] ;  /* 0x00710000d608783b */ /* 0x0007220000000200 */
[----:B------:R-:W-:Y:S01]  /*1390*/  LOP3.LUT R19, R3, R2, RZ, 0xfc, !PT ;  /* 0x0000000203137212 */ /* 0x000fe200078efcff */
[----:B------:R-:W-:Y:S02]  /*13a0*/  IMAD.IADD R3, R16, 0x1, R25 ;  /* 0x0000000110037824 */ /* 0x000fe400078e0219 */
[----:B------:R3:W1:Y:S04]  /*13b0*/  LDSM.16.M88.4 R40, [R139+0x3100] ;  /* 0x003100008b28783b */ /* 0x0006680000000200 */
[----:B------:R3:W1:Y:S04]  /*13c0*/  LDSM.16.M88.4 R36, [R139+0x3500] ;  /* 0x003500008b24783b */ /* 0x0006680000000200 */
[----:B------:R3:W1:Y:S04]  /*13d0*/  LDSM.16.M88.4 R32, [R139+0x3900] ;  /* 0x003900008b20783b */ /* 0x0006680000000200 */
[----:B------:R3:W1:Y:S04]  /*13e0*/  LDSM.16.M88.4 R28, [R139+0x3d00] ;  /* 0x003d00008b1c783b */ /* 0x0006680000000200 */
[----:B------:R3:W1:Y:S01]  /*13f0*/  LDSM.16.M88.4 R20, [R215+0x6100] ;  /* 0x00610000d714783b */ /* 0x0006620000000200 */
[----:B--2---:R-:W-:-:S02]  /*1400*/  IADD3.X R17, R17, UR24, R27, P1, P0 ;  /* 0x0000001811117c10 */ /* 0x004fc40008fe041b */
[----:B------:R-:W-:Y:S01]  /*1410*/  PLOP3.LUT P0, PT, PT, PT, UP0, 0x80, 0x0 ;  /* 0x000000000000781c */ /* 0x000fe20003f0f008 */
[----:B------:R3:W2:Y:S01]  /*1420*/  LDSM.16.M88.4 R4, [R215+0x7100] ;  /* 0x00710000d704783b */ /* 0x0006a20000000200 */
[----:B------:R-:W-:-:S03]  /*1430*/  IADD3 R230, P1, R24, UR28, RZ ;  /* 0x0000001c18e67c10 */ /* 0x000fc6000ff3e0ff */
[----:B------:R3:W1:Y:S01]  /*1440*/  LDSM.16.M88.4 R60, [R216] ;  /* 0x00000000d83c783b */ /* 0x0006620000000200 */
[----:B------:R-:W-:-:S03]  /*1450*/  IADD3.X R231, R17, UR23, RZ, P1, !PT ;  /* 0x0000001711e77c10 */ /* 0x000fc60008ffe4ff */
[----:B------:R3:W1:Y:S04]  /*1460*/  LDSM.16.M88.4 R68, [R216+0x400] ;  /* 0x00040000d844783b */ /* 0x0006680000000200 */
[----:B------:R3:W1:Y:S04]  /*1470*/  LDSM.16.M88.4 R80, [R216+0x800] ;  /* 0x00080000d850783b */ /* 0x0006680000000200 */
[----:B------:R3:W1:Y:S01]  /*1480*/  LDSM.16.M88.4 R88, [R216+0xc00] ;  /* 0x000c0000d858783b */ /* 0x0006620000000200 */
[----:B------:R-:W-:Y:S05]  /*1490*/  @!P0 BRA `(.L_x_0) ;  /* 0x0000022000008947 */ /* 0x000fea0003800000 */
[----:B----4-:R-:W-:Y:S01]  /*14a0*/  ULDC.64 UR4, c[0x0][0x208] ;  /* 0x0000820000047ab9 */ /* 0x010fe20000000a00 */
[C---:B------:R-:W-:Y:S01]  /*14b0*/  LOP3.LUT R2, R19.reuse, 0x1, RZ, 0xc0, !PT ;  /* 0x0000000113027812 */ /* 0x040fe200078ec0ff */
[----:B------:R-:W-:Y:S01]  /*14c0*/  USHF.L.U32 UR25, UR4, 0x6, URZ ;  /* 0x0000000604197899 */ /* 0x000fe2000800063f */
[----:B------:R-:W-:Y:S01]  /*14d0*/  LOP3.LUT P2, RZ, R19, 0x2, RZ, 0xc0, !PT ;  /* 0x0000000213ff7812 */ /* 0x000fe2000784c0ff */
[----:B------:R-:W-:Y:S01]  /*14e0*/  USHF.L.U64.HI UR5, UR4, UR7, UR5 ;  /* 0x0000000704057299 */ /* 0x000fe20008010205 */
[----:B------:R-:W-:Y:S01]  /*14f0*/  ISETP.NE.U32.AND P3, PT, R2, 0x1, PT ;  /* 0x000000010200780c */ /* 0x000fe20003f65070 */
[----:B------:R-:W-:-:S02]  /*1500*/  UIMAD UR7, UR22, -0x40, UR6 ;  /* 0xffffffc0160778a4 */ /* 0x000fc4000f8e0206 */
[----:B------:R-:W-:Y:S01]  /*1510*/  UIMAD UR4, UR5, UR22, URZ ;  /* 0x00000016050472a4 */ /* 0x000fe2000f8e023f */
[----:B------:R-:W-:-:S03]  /*1520*/  IMAD.U32 R16, RZ, RZ, UR25 ;  /* 0x00000019ff107e24 */ /* 0x000fc6000f8e00ff */
[----:B------:R-:W-:Y:S01]  /*1530*/  UIMAD UR4, UR20, UR25, UR4 ;  /* 0x00000019140472a4 */ /* 0x000fe2000f8e0204 */
[----:B------:R-:W-:Y:S01]  /*1540*/  IMAD.WIDE.U32 R24, R16, UR22, R230 ;  /* 0x0000001610187c25 */ /* 0x000fe2000f8e00e6 */
[----:B------:R-:W-:-:S04]  /*1550*/  IADD3 R18, -R18, UR7, RZ ;  /* 0x0000000712127c10 */ /* 0x000fc8000fffe1ff */
[----:B------:R-:W-:Y:S02]  /*1560*/  IADD3 R2, R25, UR4, RZ ;  /* 0x0000000419027c10 */ /* 0x000fe4000fffe0ff */
[----:B------:R-:W-:Y:S02]  /*1570*/  LEA R16, P0, R24, c[0x0][0x1f8], 0x1 ;  /* 0x00007e0018107a11 */ /* 0x000fe400078008ff */
[----:B------:R-:W-:Y:S02]  /*1580*/  ISETP.LT.OR P1, PT, R18, 0x1, P3 ;  /* 0x000000011200780c */ /* 0x000fe40001f21670 */
[----:B------:R-:W-:Y:S01]  /*1590*/  LEA.HI.X R17, R24, c[0x0][0x1fc], R2, 0x1, P0 ;  /* 0x00007f0018117a11 */ /* 0x000fe200000f0c02 */
[----:B------:R-:W-:Y:S01]  /*15a0*/  IMAD.SHL.U32 R2, R149, 0x2, RZ ;  /* 0x0000000295027824 */ /* 0x000fe200078e00ff */
[C---:B------:R-:W-:Y:S02]  /*15b0*/  ISETP.LT.OR P0, PT, R18.reuse, 0x1, !P2 ;  /* 0x000000011200780c */ /* 0x040fe40005701670 */
[----:B------:R-:W-:-:S02]  /*15c0*/  ISETP.LT.OR P3, PT, R18, 0x21, P3 ;  /* 0x000000211200780c */ /* 0x000fc40001f61670 */
[----:B------:R-:W-:-:S05]  /*15d0*/  ISETP.LT.OR P2, PT, R18, 0x21, !P2 ;  /* 0x000000211200780c */ /* 0x000fca0005741670 */
[----:B------:R-:W-:Y:S01]  /*15e0*/  @!PT LDS RZ, [RZ] ;  /* 0x00000000fffff984 */ /* 0x000fe20000000800 */
[----:B------:R-:W-:Y:S01]  /*15f0*/  @!PT LDS RZ, [RZ] ;  /* 0x00000000fffff984 */ /* 0x000fe20000000800 */
[----:B------:R-:W-:Y:S01]  /*1600*/  @!PT LDS RZ, [RZ] ;  /* 0x00000000fffff984 */ /* 0x000fe20000000800 */
[----:B------:R4:W-:Y:S01]  /*1610*/  LDGSTS.E.BYPASS.LTC128B.128 [R2+0x100], [R16.64], !P1 ;  /* 0x0010000010027fae */ /* 0x0009e2000c901d50 */
[----:B------:R-:W-:-:S03]  /*1620*/  LOP3.LUT P1, RZ, R19, 0x4, RZ, 0xc0, !PT ;  /* 0x0000000413ff7812 */ /* 0x000fc6000782c0ff */
[----:B------:R4:W-:Y:S01]  /*1630*/  LDGSTS.E.BYPASS.LTC128B.128 [R2+0x1100], [R16.64+0x40], !P0 ;  /* 0x0110004010027fae */ /* 0x0009e2000c101d50 */
[C---:B------:R-:W-:Y:S02]  /*1640*/  ISETP.LT.OR P0, PT, R18.reuse, 0x1, !P1 ;  /* 0x000000011200780c */ /* 0x040fe40004f01670 */
[----:B------:R-:W-:-:S11]  /*1650*/  ISETP.LT.OR P1, PT, R18, 0x21, !P1 ;  /* 0x000000211200780c */ /* 0x000fd60004f21670 */
[----:B------:R4:W-:Y:S02]  /*1660*/  LDGSTS.E.BYPASS.LTC128B.128 [R2+0x2100], [R16.64+0x80], !P0 ;  /* 0x0210008010027fae */ /* 0x0009e4000c101d50 */
[----:B----4-:R-:W-:-:S04]  /*1670*/  IADD3 R16, P0, R16, UR25, RZ ;  /* 0x0000001910107c10 */ /* 0x010fc8000ff1e0ff */
[----:B------:R-:W-:-:S05]  /*1680*/  IADD3.X R17, R17, UR5, RZ, P0, !PT ;  /* 0x0000000511117c10 */ /* 0x000fca00087fe4ff */
[----:B------:R4:W-:Y:S04]  /*1690*/  LDGSTS.E.BYPASS.LTC128B.128 [R2+0x900], [R16.64], !P3 ;  /* 0x0090000010027fae */ /* 0x0009e8000d901d50 */
[----:B------:R4:W-:Y:S04]  /*16a0*/  LDGSTS.E.BYPASS.LTC128B.128 [R2+0x1900], [R16.64+0x40], !P2 ;  /* 0x0190004010027fae */ /* 0x0009e8000d101d50 */
[----:B------:R4:W-:Y:S02]  /*16b0*/  LDGSTS.E.BYPASS.LTC128B.128 [R2+0x2900], [R16.64+0x80], !P1 ;  /* 0x0290008010027fae */ /* 0x0009e4000c901d50 */
.L_x_0:
[----:B-1--4-:R-:W-:Y:S01]  /*16c0*/  HMMA.16816.F32.BF16 R64, R8, R40, RZ ;  /* 0x000000280840723c */ /* 0x012fe200000418ff */
[----:B------:R-:W-:Y:S01]  /*16d0*/  UISETP.GE.AND UP0, UPT, UR6, 0x41, UPT ;  /* 0x000000410600788c */ /* 0x000fe2000bf06270 */
[----:B------:R-:W-:Y:S01]  /*16e0*/  SHF.R.S32.HI R2, RZ, 0x1f, R136 ;  /* 0x0000001fff027819 */ /* 0x000fe20000011488 */
[----:B------:R-:W-:Y:S01]  /*16f0*/  UIMAD UR6, UR22, -0x40, UR6 ;  /* 0xffffffc0160678a4 */ /* 0x000fe2000f8e0206 */
[----:B------:R-:W0:Y:S01]  /*1700*/  LDGDEPBAR ;  /* 0x00000000000079af */ /* 0x000e220000000000 */
[----:B------:R-:W-:Y:S01]  /*1710*/  IMAD.SHL.U32 R212, R3, 0x2, RZ ;  /* 0x0000000203d47824 */ /* 0x000fe200078e00ff */
[----:B------:R-:W-:-:S02]  /*1720*/  LEA.HI R138, R2, R136, RZ, 0x2 ;  /* 0x00000088028a7211 */ /* 0x000fc400078f10ff */
[C---:B------:R-:W-:Y:S01]  /*1730*/  HMMA.16816.F32.BF16 R56, R8.reuse, R42, RZ ;  /* 0x0000002a0838723c */ /* 0x040fe200000418ff */
[----:B------:R-:W-:Y:S01]  /*1740*/  PLOP3.LUT P0, PT, PT, PT, UP0, 0x80, 0x0 ;  /* 0x000000000000781c */ /* 0x000fe20003f0f008 */
[----:B------:R-:W-:Y:S01]  /*1750*/  IMAD R213, R0, 0x2, R212 ;  /* 0x0000000200d57824 */ /* 0x000fe200078e02d4 */
[----:B------:R-:W-:Y:S01]  /*1760*/  LOP3.LUT R2, R138, 0x7ffffffc, RZ, 0xc0, !PT ;  /* 0x7ffffffc8a027812 */ /* 0x000fe200078ec0ff */
[----:B------:R-:W-:Y:S01]  /*1770*/  @UP0 ULEA.HI.SX32 UR4, UR21, 0xfffffffe, 0x1a ;  /* 0xfffffffe15040891 */ /* 0x000fe2000f8fd23f */
[----:B------:R-:W-:Y:S03]  /*1780*/  STL [R1+0x2c], R138 ;  /* 0x00002c8a01007387 */ /* 0x000fe60000100800 */
[----:B------:R-:W-:Y:S01]  /*1790*/  HMMA.16816.F32.BF16 R52, R8, R36, RZ ;  /* 0x000000240834723c */ /* 0x000fe200000418ff */
[----:B------:R-:W-:-:S07]  /*17a0*/  @UP0 USHF.R.S32.HI UR5, URZ, 0x1f, UR4 ;  /* 0x0000001f3f050899 */ /* 0x000fce0008011404 */
[C---:B------:R-:W-:Y:S08]  /*17b0*/  HMMA.16816.F32.BF16 R48, R8.reuse, R38, RZ ;  /* 0x000000260830723c */ /* 0x040ff000000418ff */
[C---:B------:R-:W-:Y:S08]  /*17c0*/  HMMA.16816.F32.BF16 R44, R8.reuse, R32, RZ ;  /* 0x00000020082c723c */ /* 0x040ff000000418ff */
[C---:B------:R-:W-:Y:S08]  /*17d0*/  HMMA.16816.F32.BF16 R24, R8.reuse, R34, RZ ;  /* 0x000000220818723c */ /* 0x040ff000000418ff */
[C---:B------:R-:W-:Y:S08]  /*17e0*/  HMMA.16816.F32.BF16 R16, R8.reuse, R28, RZ ;  /* 0x0000001c0810723c */ /* 0x040ff000000418ff */
[----:B------:R-:W-:Y:S08]  /*17f0*/  HMMA.16816.F32.BF16 R8, R8, R30, RZ ;  /* 0x0000001e0808723c */ /* 0x000ff000000418ff */
[C---:B------:R-:W-:Y:S08]  /*1800*/  HMMA.16816.F32.BF16 R92, R12.reuse, R32, RZ ;  /* 0x000000200c5c723c */ /* 0x040ff000000418ff */
[----:B------:R-:W-:Y:S01]  /*1810*/  HMMA.16816.F32.BF16 R128, R12, R34, RZ ;  /* 0x000000220c80723c */ /* 0x000fe200000418ff */
[----:B------:R-:W-:Y:S07]  /*1820*/  LDSM.16.M88.4 R32, [R139+0x4100] ;  /* 0x004100008b20783b */ /* 0x000fee0000000200 */
[C---:B--2---:R-:W-:Y:S08]  /*1830*/  HMMA.16816.F32.BF16 R120, R4.reuse, R60, R64 ;  /* 0x0000003c0478723c */ /* 0x044ff00000041840 */
[C---:B------:R-:W-:Y:S08]  /*1840*/  HMMA.16816.F32.BF16 R116, R4.reuse, R62, R56 ;  /* 0x0000003e0474723c */ /* 0x040ff00000041838 */
[C---:B------:R-:W-:Y:S01]  /*1850*/  HMMA.16816.F32.BF16 R112, R4.reuse, R68, R52 ;  /* 0x000000440470723c */ /* 0x040fe20000041834 */
[----:B------:R-:W-:Y:S07]  /*1860*/  LDSM.16.M88.4 R52, [R216+0x1000] ;  /* 0x00100000d834783b */ /* 0x000fee0000000200 */
        /* <DEDUP_REMOVED lines=8> */
[----:B------:R-:W-:Y:S01]  /*18f0*/  HMMA.16816.F32.BF16 R104, R4, R90, R8 ;  /* 0x0000005a0468723c */ /* 0x000fe20000041808 */
[----:B------:R-:W1:Y:S04]  /*1900*/  LDSM.16.M88.4 R4, [R214+0x9100] ;  /* 0x00910000d604783b */ /* 0x000e680000000200 */
[----:B------:R-:W2:Y:S03]  /*1910*/  LDSM.16.M88.4 R8, [R214+0x8100] ;  /* 0x00810000d608783b */ /* 0x000ea60000000200 */
[C---:B------:R-:W-:Y:S08]  /*1920*/  HMMA.16816.F32.BF16 R72, R12.reuse, R40, RZ ;  /* 0x000000280c48723c */ /* 0x040ff000000418ff */
[C---:B------:R-:W-:Y:S08]  /*1930*/  HMMA.16816.F32.BF16 R76, R12.reuse, R36, RZ ;  /* 0x000000240c4c723c */ /* 0x040ff000000418ff */
[C---:B------:R-:W-:Y:S08]  /*1940*/  HMMA.16816.F32.BF16 R36, R12.reuse, R38, RZ ;  /* 0x000000260c24723c */ /* 0x040ff000000418ff */
[C---:B------:R-:W-:Y:S08]  /*1950*/  HMMA.16816.F32.BF16 R40, R12.reuse, R42, RZ ;  /* 0x0000002a0c28723c */ /* 0x040ff000000418ff */
[C---:B------:R-:W-:Y:S08]  /*1960*/  HMMA.16816.F32.BF16 R132, R12.reuse, R28, RZ ;  /* 0x0000001c0c84723c */ /* 0x040ff000000418ff */
[----:B------:R-:W-:Y:S01]  /*1970*/  HMMA.16816.F32.BF16 R124, R12, R30, RZ ;  /* 0x0000001e0c7c723c */ /* 0x000fe200000418ff */
[----:B------:R-:W4:Y:S04]  /*1980*/  LDSM.16.M88.4 R28, [R139+0x4500] ;  /* 0x004500008b1c783b */ /* 0x000f280000000200 */
[----:B------:R-:W5:Y:S03]  /*1990*/  LDSM.16.M88.4 R12, [R215+0x9100] ;  /* 0x00910000d70c783b */ /* 0x000f660000000200 */
[C---:B------:R-:W-:Y:S08]  /*19a0*/  HMMA.16816.F32.BF16 R96, R20.reuse, R60, R72 ;  /* 0x0000003c1460723c */ /* 0x040ff00000041848 */
[C---:B------:R-:W-:Y:S08]  /*19b0*/  HMMA.16816.F32.BF16 R76, R20.reuse, R68, R76 ;  /* 0x00000044144c723c */ /* 0x040ff0000004184c */
[C---:B------:R-:W-:Y:S08]  /*19c0*/  HMMA.16816.F32.BF16 R72, R20.reuse, R70, R36 ;  /* 0x000000461448723c */ /* 0x040ff00000041824 */
[C---:B------:R-:W-:Y:S08]  /*19d0*/  HMMA.16816.F32.BF16 R84, R20.reuse, R62, R40 ;  /* 0x0000003e1454723c */ /* 0x040ff00000041828 */
[C---:B------:R-:W-:Y:S01]  /*19e0*/  HMMA.16816.F32.BF16 R68, R20.reuse, R80, R92 ;  /* 0x000000501444723c */ /* 0x040fe2000004185c */
[----:B------:R-:W-:Y:S07]  /*19f0*/  LDSM.16.M88.4 R92, [R216+0x1c00] ;  /* 0x001c0000d85c783b */ /* 0x000fee0000000200 */
[C---:B------:R-:W-:Y:S08]  /*1a00*/  HMMA.16816.F32.BF16 R64, R20.reuse, R82, R128 ;  /* 0x000000521440723c */ /* 0x040ff00000041880 */
[C---:B------:R-:W-:Y:S08]  /*1a10*/  HMMA.16816.F32.BF16 R60, R20.reuse, R88, R132 ;  /* 0x00000058143c723c */ /* 0x040ff00000041884 */
[----:B------:R-:W-:Y:S01]  /*1a20*/  HMMA.16816.F32.BF16 R56, R20, R90, R124 ;  /* 0x0000005a1438723c */ /* 0x000fe2000004187c */
[----:B------:R-:W3:Y:S07]  /*1a30*/  LDSM.16.M88.4 R20, [R215+0x8100] ;  /* 0x00810000d714783b */ /* 0x000eee0000000200 */
[C---:B-1----:R-:W-:Y:S08]  /*1a40*/  HMMA.16816.F32.BF16 R36, R4.reuse, R34, R116 ;  /* 0x000000220424723c */ /* 0x042ff00000041874 */
[-C--:B------:R-:W-:Y:S08]  /*1a50*/  HMMA.16816.F32.BF16 R40, R4, R32.reuse, R120 ;  /* 0x000000200428723c */ /* 0x080ff00000041878 */
[----:B--2---:R-:W-:Y:S08]  /*1a60*/  HMMA.16816.F32.BF16 R96, R8, R32, R96 ;  /* 0x000000200860723c */ /* 0x004ff00000041860 */
[C---:B----4-:R-:W-:Y:S08]  /*1a70*/  HMMA.16816.F32.BF16 R88, R4.reuse, R30, R108 ;  /* 0x0000001e0458723c */ /* 0x050ff0000004186c */
[C---:B------:R-:W-:Y:S01]  /*1a80*/  HMMA.16816.F32.BF16 R80, R4.reuse, R28, R112 ;  /* 0x0000001c0450723c */ /* 0x040fe20000041870 */
[----:B------:R-:W-:Y:S07]  /*1a90*/  LDSM.16.M88.4 R112, [R216+0x2c00] ;  /* 0x002c0000d870783b */ /* 0x000fee0000000200 */
[C---:B------:R-:W-:Y:S08]  /*1aa0*/  HMMA.16816.F32.BF16 R100, R4.reuse, R24, R100 ;  /* 0x000000180464723c */ /* 0x040ff00000041864 */
[C---:B------:R-:W-:Y:S08]  /*1ab0*/  HMMA.16816.F32.BF16 R120, R4.reuse, R26, R140 ;  /* 0x0000001a0478723c */ /* 0x040ff0000004188c */
[C---:B------:R-:W-:Y:S08]  /*1ac0*/  HMMA.16816.F32.BF16 R132, R4.reuse, R16, R144 ;  /* 0x000000100484723c */ /* 0x040ff00000041890 */
[----:B------:R-:W-:Y:S01]  /*1ad0*/  HMMA.16816.F32.BF16 R108, R4, R18, R104 ;  /* 0x00000012046c723c */ /* 0x000fe20000041868 */
[----:B------:R-:W-:Y:S07]  /*1ae0*/  LDSM.16.M88.4 R104, [R139+0x5d00] ;  /* 0x005d00008b68783b */ /* 0x000fee0000000200 */
[C---:B------:R-:W-:Y:S08]  /*1af0*/  HMMA.16816.F32.BF16 R76, R8.reuse, R28, R76 ;  /* 0x0000001c084c723c */ /* 0x040ff0000004184c */
[C---:B------:R-:W-:Y:S08]  /*1b00*/  HMMA.16816.F32.BF16 R4, R8.reuse, R24, R68 ;  /* 0x000000180804723c */ /* 0x040ff00000041844 */
[C---:B------:R-:W-:Y:S01]  /*1b10*/  HMMA.16816.F32.BF16 R84, R8.reuse, R34, R84 ;  /* 0x000000220854723c */ /* 0x040fe20000041854 */
[----:B------:R-:W-:Y:S07]  /*1b20*/  LDSM.16.M88.4 R32, [R139+0x5500] ;  /* 0x005500008b20783b */ /* 0x000fee0000000200 */
[C---:B------:R-:W-:Y:S08]  /*1b30*/  HMMA.16816.F32.BF16 R28, R8.reuse, R30, R72 ;  /* 0x0000001e081c723c */ /* 0x040ff00000041848 */
[C---:B------:R-:W-:Y:S08]  /*1b40*/  HMMA.16816.F32.BF16 R24, R8.reuse, R26, R64 ;  /* 0x0000001a0818723c */ /* 0x040ff00000041840 */
[C---:B------:R-:W-:Y:S08]  /*1b50*/  HMMA.16816.F32.BF16 R140, R8.reuse, R16, R60 ;  /* 0x00000010088c723c */ /* 0x040ff0000004183c */
[----:B------:R-:W-:Y:S01]  /*1b60*/  HMMA.16816.F32.BF16 R144, R8, R18, R56 ;  /* 0x000000120890723c */ /* 0x000fe20000041838 */
[----:B------:R-:W-:Y:S04]  /*1b70*/  LDSM.16.M88.4 R8, [R214+0xb100] ;  /* 0x00b10000d608783b */ /* 0x000fe80000000200 */
[----:B------:R-:W-:Y:S03]  /*1b80*/  LDSM.16.M88.4 R16, [R214+0xa100] ;  /* 0x00a10000d610783b */ /* 0x000fe60000000200 */
[C---:B-----5:R-:W-:Y:S01]  /*1b90*/  HMMA.16816.F32.BF16 R68, R12.reuse, R54, R36 ;  /* 0x000000360c44723c */ /* 0x060fe20000041824 */
[----:B------:R-:W1:Y:S07]  /*1ba0*/  LDSM.16.M88.4 R36, [R139+0x5100] ;  /* 0x005100008b24783b */ /* 0x000e6e0000000200 */
[-C--:B------:R-:W-:Y:S01]  /*1bb0*/  HMMA.16816.F32.BF16 R72, R12, R52.reuse, R40 ;  /* 0x000000340c48723c */ /* 0x080fe20000041828 */
[----:B------:R-:W2:Y:S07]  /*1bc0*/  LDSM.16.M88.4 R40, [R139+0x5900] ;  /* 0x005900008b28783b */ /* 0x000eae0000000200 */
[----:B---3--:R-:W-:Y:S08]  /*1bd0*/  HMMA.16816.F32.BF16 R124, R20, R52, R96 ;  /* 0x00000034147c723c */ /* 0x008ff00000041860 */
[C---:B------:R-:W-:Y:S08]  /*1be0*/  HMMA.16816.F32.BF16 R64, R12.reuse, R48, R80 ;  /* 0x000000300c40723c */ /* 0x040ff00000041850 */
[C---:B------:R-:W-:Y:S08]  /*1bf0*/  HMMA.16816.F32.BF16 R60, R12.reuse, R50, R88 ;  /* 0x000000320c3c723c */ /* 0x040ff00000041858 */
[C---:B------:R-:W-:Y:S08]  /*1c00*/  HMMA.16816.F32.BF16 R56, R12.reuse, R44, R100 ;  /* 0x0000002c0c38723c */ /* 0x040ff00000041864 */
[C---:B------:R-:W-:Y:S08]  /*1c10*/  HMMA.16816.F32.BF16 R120, R12.reuse, R46, R120 ;  /* 0x0000002e0c78723c */ /* 0x040ff00000041878 */
[C---:B------:R-:W-:Y:S08]  /*1c20*/  HMMA.16816.F32.BF16 R132, R12.reuse, R92, R132 ;  /* 0x0000005c0c84723c */ /* 0x040ff00000041884 */
[----:B------:R-:W-:Y:S01]  /*1c30*/  HMMA.16816.F32.BF16 R128, R12, R94, R108 ;  /* 0x0000005e0c80723c */ /* 0x000fe2000004186c */
[----:B------:R-:W-:Y:S07]  /*1c40*/  LDSM.16.M88.4 R12, [R215+0xa100] ;  /* 0x00a10000d70c783b */ /* 0x000fee0000000200 */
[C---:B------:R-:W-:Y:S01]  /*1c50*/  HMMA.16816.F32.BF16 R100, R20.reuse, R50, R28 ;  /* 0x000000321464723c */ /* 0x040fe2000004181c */
[----:B------:R-:W-:Y:S07]  /*1c60*/  LDSM.16.M88.4 R28, [R216+0x2000] ;  /* 0x00200000d81c783b */ /* 0x000fee0000000200 */
[C---:B------:R-:W-:Y:S01]  /*1c70*/  HMMA.16816.F32.BF16 R96, R20.reuse, R44, R4 ;  /* 0x0000002c1460723c */ /* 0x040fe20000041804 */
[----:B------:R-:W3:Y:S07]  /*1c80*/  LDSM.16.M88.4 R4, [R215+0xb100] ;  /* 0x00b10000d704783b */ /* 0x000eee0000000200 */
[C---:B------:R-:W-:Y:S08]  /*1c90*/  HMMA.16816.F32.BF16 R116, R20.reuse, R54, R84 ;  /* 0x000000361474723c */ /* 0x040ff00000041854 */
[----:B------:R-:W-:Y:S01]  /*1ca0*/  HMMA.16816.F32.BF16 R80, R20, R46, R24 ;  /* 0x0000002e1450723c */ /* 0x000fe20000041818 */
[----:B------:R-:W4:Y:S04]  /*1cb0*/  LDSM.16.M88.4 R24, [R216+0x2400] ;  /* 0x00240000d818783b */ /* 0x000f280000000200 */
[----:B------:R-:W5:Y:S01]  /*1cc0*/  LDSM.16.M88.4 R44, [R216+0x2800] ;  /* 0x00280000d82c783b */ /* 0x000f620000000200 */
[----:B------:R-:W-:-:S04]  /*1cd0*/  DEPBAR.LE SB0, 0x0 ;  /* 0x000080000000791a */ /* 0x000fc80000000000 */
[----:B------:R-:W-:Y:S08]  /*1ce0*/  HMMA.16816.F32.BF16 R108, R20, R48, R76 ;  /* 0x00000030146c723c */ /* 0x000ff0000004184c */
[-C--:B-1----:R-:W-:Y:S08]  /*1cf0*/  HMMA.16816.F32.BF16 R84, R8, R36.reuse, R72 ;  /* 0x000000240854723c */ /* 0x082ff00000041848 */
[----:B------:R-:W-:Y:S08]  /*1d00*/  HMMA.16816.F32.BF16 R52, R16, R36, R124 ;  /* 0x000000241034723c */ /* 0x000ff0000004187c */
[C---:B------:R-:W-:Y:S08]  /*1d10*/  HMMA.16816.F32.BF16 R76, R8.reuse, R38, R68 ;  /* 0x00000026084c723c */ /* 0x040ff00000041844 */
[C---:B------:R-:W-:Y:S08]  /*1d20*/  HMMA.16816.F32.BF16 R72, R8.reuse, R32, R64 ;  /* 0x000000200848723c */ /* 0x040ff00000041840 */
[----:B------:R-:W-:Y:S08]  /*1d30*/  HMMA.16816.F32.BF16 R68, R8, R34, R60 ;  /* 0x000000220844723c */ /* 0x000ff0000004183c */
[----:B------:R-:W-:Y:S08]  /*1d40*/  HMMA.16816.F32.BF16 R88, R20, R92, R140 ;  /* 0x0000005c1458723c */ /* 0x000ff0000004188c */
[C---:B--2---:R-:W-:Y:S08]  /*1d50*/  HMMA.16816.F32.BF16 R64, R8.reuse, R40, R56 ;  /* 0x000000280840723c */ /* 0x044ff00000041838 */
[C---:B------:R-:W-:Y:S08]  /*1d60*/  HMMA.16816.F32.BF16 R60, R8.reuse, R42, R120 ;  /* 0x0000002a083c723c */ /* 0x040ff00000041878 */
[C---:B------:R-:W-:Y:S08]  /*1d70*/  HMMA.16816.F32.BF16 R120, R8.reuse, R104, R132 ;  /* 0x000000680878723c */ /* 0x040ff00000041884 */
[----:B------:R-:W-:Y:S08]  /*1d80*/  HMMA.16816.F32.BF16 R56, R8, R106, R128 ;  /* 0x0000006a0838723c */ /* 0x000ff00000041880 */
[C---:B------:R-:W-:Y:S08]  /*1d90*/  HMMA.16816.F32.BF16 R48, R16.reuse, R38, R116 ;  /* 0x000000261030723c */ /* 0x040ff00000041874 */
[----:B------:R-:W-:Y:S08]  /*1da0*/  HMMA.16816.F32.BF16 R36, R16, R32, R108 ;  /* 0x000000201024723c */ /* 0x000ff0000004186c */
[----:B---3--:R-:W-:Y:S08]  /*1db0*/  HMMA.16816.F32.BF16 R84, R4, R28, R84 ;  /* 0x0000001c0454723c */ /* 0x008ff00000041854 */
[C---:B------:R-:W-:Y:S08]  /*1dc0*/  HMMA.16816.F32.BF16 R8, R16.reuse, R40, R96 ;  /* 0x000000281008723c */ /* 0x040ff00000041860 */
[C---:B------:R-:W-:Y:S08]  /*1dd0*/  HMMA.16816.F32.BF16 R40, R16.reuse, R42, R80 ;  /* 0x0000002a1028723c */ /* 0x040ff00000041850 */
[----:B------:R-:W-:Y:S08]  /*1de0*/  HMMA.16816.F32.BF16 R32, R16, R34, R100 ;  /* 0x000000221020723c */ /* 0x000ff00000041864 */
[----:B------:R-:W-:Y:S08]  /*1df0*/  HMMA.16816.F32.BF16 R52, R12, R28, R52 ;  /* 0x0000001c0c34723c */ /* 0x000ff00000041834 */
[----:B------:R-:W-:Y:S08]  /*1e00*/  HMMA.16816.F32.BF16 R76, R4, R30, R76 ;  /* 0x0000001e044c723c */ /* 0x000ff0000004184c */
[----:B------:R-:W-:Y:S08]  /*1e10*/  HMMA.16816.F32.BF16 R80, R16, R104, R88 ;  /* 0x000000681050723c */ /* 0x000ff00000041858 */
[C---:B----4-:R-:W-:Y:S08]  /*1e20*/  HMMA.16816.F32.BF16 R72, R4.reuse, R24, R72 ;  /* 0x000000180448723c */ /* 0x050ff00000041848 */
[C---:B------:R-:W-:Y:S08]  /*1e30*/  HMMA.16816.F32.BF16 R68, R4.reuse, R26, R68 ;  /* 0x0000001a0444723c */ /* 0x040ff00000041844 */
[C---:B-----5:R-:W-:Y:S08]  /*1e40*/  HMMA.16816.F32.BF16 R64, R4.reuse, R44, R64 ;  /* 0x0000002c0440723c */ /* 0x060ff00000041840 */
[C---:B------:R-:W-:Y:S08]  /*1e50*/  HMMA.16816.F32.BF16 R60, R4.reuse, R46, R60 ;  /* 0x0000002e043c723c */ /* 0x040ff0000004183c */
[C---:B------:R-:W-:Y:S08]  /*1e60*/  HMMA.16816.F32.BF16 R88, R4.reuse, R112, R120 ;  /* 0x000000700458723c */ /* 0x040ff00000041878 */
[----:B------:R-:W-:Y:S07]  /*1e70*/  HMMA.16816.F32.BF16 R56, R4, R114, R56 ;  /* 0x000000720438723c */ /* 0x000fee0000041838 */
[----:B------:R-:W-:Y:S01]  /*1e80*/  @P0 IMAD.WIDE.U32 R4, R137, UR4, R232 ;  /* 0x0000000489040c25 */ /* 0x000fe2000f8e00e8 */
[----:B------:R-:W-:Y:S01]  /*1e90*/  @UP0 UIMAD UR4, UR18, UR4, URZ ;  /* 0x00000004120402a4 */ /* 0x000fe2000f8e023f */
[----:B------:R-:W-:Y:S02]  /*1ea0*/  HMMA.16816.F32.BF16 R48, R12, R30, R48 ;  /* 0x0000001e0c30723c */ /* 0x000fe40000041830 */
[----:B------:R-:W-:Y:S01]  /*1eb0*/  IMAD.IADD R6, R136, 0x1, -R2 ;  /* 0x0000000188067824 */ /* 0x000fe200078e0a02 */
[----:B------:R-:W-:Y:S01]  /*1ec0*/  @UP0 UIMAD UR4, UR5, UR19, UR4 ;  /* 0x00000013050402a4 */ /* 0x000fe2000f8e0204 */
[----:B------:R-:W-:-:S04]  /*1ed0*/  IMAD.U32 R2, RZ, RZ, UR6 ;  /* 0x00000006ff027e24 */ /* 0x000fc8000f8e00ff */
[----:B------:R-:W-:Y:S01]  /*1ee0*/  IMAD R2, R6, -0x2, R2 ;  /* 0xfffffffe06027824 */ /* 0x000fe200078e0202 */
[----:B------:R-:W-:Y:S01]  /*1ef0*/  HMMA.16816.F32.BF16 R144, R20, R94, R144 ;  /* 0x0000005e1490723c */ /* 0x000fe20000041890 */
[----:B------:R-:W-:Y:S01]  /*1f00*/  @P0 IADD3 R5, R5, UR4, RZ ;  /* 0x0000000405050c10 */ /* 0x000fe2000fffe0ff */
[----:B------:R-:W-:Y:S02]  /*1f10*/  BAR.SYNC.DEFER_BLOCKING 0x0 ;  /* 0x0000000000007b1d */ /* 0x000fe40000010000 */
[C---:B------:R-:W-:Y:S02]  /*1f20*/  ISETP.GT.AND P3, PT, R2.reuse, RZ, PT ;  /* 0x000000ff0200720c */ /* 0x040fe40003f64270 */
[----:B------:R-:W-:Y:S02]  /*1f30*/  ISETP.GT.AND P2, PT, R2, 0x1, PT ;  /* 0x000000010200780c */ /* 0x000fe40003f44270 */
[----:B------:R-:W-:Y:S01]  /*1f40*/  HMMA.16816.F32.BF16 R36, R12, R24, R36 ;  /* 0x000000180c24723c */ /* 0x000fe20000041824 */
[----:B------:R-:W-:-:S02]  /*1f50*/  @P0 LEA R20, P1, R4, c[0x0][0x1c8], 0x1 ;  /* 0x0000720004140a11 */ /* 0x000fc400078208ff */
[----:B------:R-:W-:Y:S02]  /*1f60*/  FSEL R22, R84, -INF , P3 ;  /* 0xff80000054167808 */ /* 0x000fe40001800000 */
[----:B------:R-:W-:Y:S02]  /*1f70*/  @P0 LEA.HI.X R21, R4, c[0x0][0x1cc], R5, 0x1, P1 ;  /* 0x0000730004150a11 */ /* 0x000fe400008f0c05 */
[----:B------:R-:W-:Y:S01]  /*1f80*/  ISETP.GT.AND P1, PT, R2, 0x8, PT ;  /* 0x000000080200780c */ /* 0x000fe20003f24270 */
[----:B------:R-:W-:Y:S01]  /*1f90*/  HMMA.16816.F32.BF16 R8, R12, R44, R8 ;  /* 0x0000002c0c08723c */ /* 0x000fe20000041808 */
[----:B------:R-:W-:Y:S02]  /*1fa0*/  FSEL R23, R85, -INF , P2 ;  /* 0xff80000055177808 */ /* 0x000fe40001000000 */
[----:B------:R-:W-:Y:S02]  /*1fb0*/  FSEL R31, R86, -INF , P3 ;  /* 0xff800000561f7808 */ /* 0x000fe40001800000 */
[----:B------:R-:W-:-:S02]  /*1fc0*/  FSEL R54, R54, -INF , P3 ;  /* 0xff80000036367808 */ /* 0x000fc40001800000 */
[----:B------:R-:W-:Y:S01]  /*1fd0*/  FSEL R28, R76, -INF , P1 ;  /* 0xff8000004c1c7808 */ /* 0x000fe20000800000 */
[C---:B------:R-:W-:Y:S01]  /*1fe0*/  HMMA.16816.F32.BF16 R44, R12.reuse, R46, R40 ;  /* 0x0000002e0c2c723c */ /* 0x040fe20000041828 */
[----:B------:R-:W-:Y:S02]  /*1ff0*/  FMNMX.FTZ R4, R22, R23, !PT ;  /* 0x0000001716047209 */ /* 0x000fe40007810000 */
[----:B------:R-:W-:Y:S02]  /*2000*/  FSEL R30, R87, -INF , P2 ;  /* 0xff800000571e7808 */ /* 0x000fe40001000000 */
[----:B------:R-:W-:Y:S02]  /*2010*/  FSEL R55, R55, -INF , P2 ;  /* 0xff80000037377808 */ /* 0x000fe40001000000 */
[----:B------:R-:W-:Y:S01]  /*2020*/  FSEL R42, R52, -INF , P3 ;  /* 0xff800000342a7808 */ /* 0x000fe20001800000 */
[----:B------:R-:W-:Y:S01]  /*2030*/  HMMA.16816.F32.BF16 R24, R12, R26, R32 ;  /* 0x0000001a0c18723c */ /* 0x000fe20000041820 */
[----:B------:R-:W-:-:S02]  /*2040*/  ISETP.GT.AND P3, PT, R2, 0x9, PT ;  /* 0x000000090200780c */ /* 0x000fc40003f64270 */
[----:B------:R-:W-:Y:S02]  /*2050*/  FSEL R43, R53, -INF , P2 ;  /* 0xff800000352b7808 */ /* 0x000fe40001000000 */
[----:B------:R-:W-:Y:S02]  /*2060*/  FSEL R29, R77, -INF , P3 ;  /* 0xff8000004d1d7808 */ /* 0x000fe40001800000 */
[----:B------:R-:W-:Y:S01]  /*2070*/  ISETP.GT.AND P2, PT, R2, 0x10, PT ;  /* 0x000000100200780c */ /* 0x000fe20003f44270 */
[----:B------:R-:W-:Y:S01]  /*2080*/  HMMA.16816.F32.BF16 R32, R12, R112, R80 ;  /* 0x000000700c20723c */ /* 0x000fe20000041850 */
[----:B------:R-:W-:Y:S02]  /*2090*/  FMNMX.FTZ R4, R28, R4, !PT ;  /* 0x000000041c047209 */ /* 0x000fe40007810000 */
[----:B------:R-:W-:Y:S02]  /*20a0*/  FSEL R40, R78, -INF , P1 ;  /* 0xff8000004e287808 */ /* 0x000fe40000800000 */
[----:B------:R-:W-:-:S02]  /*20b0*/  FSEL R50, R50, -INF , P1 ;  /* 0xff80000032327808 */ /* 0x000fc40000800000 */
[----:B------:R-:W-:Y:S01]  /*20c0*/  FSEL R48, R48, -INF , P1 ;  /* 0xff80000030307808 */ /* 0x000fe20000800000 */
[----:B------:R-:W-:Y:S01]  /*20d0*/  HMMA.16816.F32.BF16 R16, R16, R106, R144 ;  /* 0x0000006a1010723c */ /* 0x000fe20000041890 */
[----:B------:R-:W-:Y:S02]  /*20e0*/  ISETP.GT.AND P1, PT, R2, 0x11, PT ;  /* 0x000000110200780c */ /* 0x000fe40003f24270 */
[----:B------:R-:W-:Y:S02]  /*20f0*/  FSEL R52, R72, -INF , P2 ;  /* 0xff80000048347808 */ /* 0x000fe40001000000 */
[----:B------:R-:W-:Y:S02]  /*2100*/  FMNMX.FTZ R4, R29, R4, !PT ;  /* 0x000000041d047209 */ /* 0x000fe40007810000 */
[----:B------:R-:W-:Y:S02]  /*2110*/  FSEL R41, R79, -INF , P3 ;  /* 0xff8000004f297808 */ /* 0x000fe40001800000 */
[----:B------:R-:W-:-:S02]  /*2120*/  FSEL R51, R51, -INF , P3 ;  /* 0xff80000033337808 */ /* 0x000fc40001800000 */
[----:B------:R-:W-:Y:S02]  /*2130*/  FSEL R49, R49, -INF , P3 ;  /* 0xff80000031317808 */ /* 0x000fe40001800000 */
[----:B------:R-:W-:Y:S02]  /*2140*/  FSEL R53, R73, -INF , P1 ;  /* 0xff80000049357808 */ /* 0x000fe40000800000 */
[----:B------:R-:W-:Y:S02]  /*2150*/  ISETP.GT.AND P3, PT, R2, 0x18, PT ;  /* 0x000000180200780c */ /* 0x000fe40003f64270 */
        /* <DEDUP_REMOVED lines=8> */
[----:B------:R-:W-:Y:S01]  /*21e0*/  FSEL R117, R75, -INF , P1 ;  /* 0xff8000004b757808 */ /* 0x000fe20000800000 */
[----:B------:R-:W-:Y:S01]  /*21f0*/  IMAD.U32 R12, RZ, RZ, UR11 ;  /* 0x0000000bff0c7e24 */ /* 0x000fe2000f8e00ff */
[----:B------:R-:W-:-:S02]  /*2200*/  FSEL R128, R39, -INF , P1 ;  /* 0xff80000027807808 */ /* 0x000fc40000800000 */
[----:B------:R-:W-:Y:S02]  /*2210*/  FSEL R125, R37, -INF , P1 ;  /* 0xff800000257d7808 */ /* 0x000fe40000800000 */
[----:B------:R-:W-:Y:S02]  /*2220*/  FSEL R37, R69, -INF , P2 ;  /* 0xff80000045257808 */ /* 0x000fe40001000000 */
[----:B------:R-:W-:Y:S02]  /*2230*/  ISETP.GT.AND P1, PT, R2, 0x20, PT ;  /* 0x000000200200780c */ /* 0x000fe40003f24270 */
[----:B------:R-:W-:Y:S02]  /*2240*/  FMNMX.FTZ R4, R36, R4, !PT ;  /* 0x0000000424047209 */ /* 0x000fe40007810000 */
[----:B------:R-:W-:Y:S02]  /*2250*/  FSEL R39, R71, -INF , P2 ;  /* 0xff80000047277808 */ /* 0x000fe40001000000 */
[----:B------:R-:W-:-:S02]  /*2260*/  FSEL R127, R27, -INF , P2 ;  /* 0xff8000001b7f7808 */ /* 0x000fc40001000000 */
[----:B------:R-:W-:Y:S02]  /*2270*/  FSEL R119, R25, -INF , P2 ;  /* 0xff80000019777808 */ /* 0x000fe40001000000 */
[----:B------:R-:W-:Y:S02]  /*2280*/  ISETP.GT.AND P2, PT, R2, 0x21, PT ;  /* 0x000000210200780c */ /* 0x000fe40003f44270 */
[----:B------:R-:W-:Y:S02]  /*2290*/  FSEL R131, R64, -INF , P1 ;  /* 0xff80000040837808 */ /* 0x000fe40000800000 */
[----:B------:R-:W-:Y:S02]  /*22a0*/  FMNMX.FTZ R4, R37, R4, !PT ;  /* 0x0000000425047209 */ /* 0x000fe40007810000 */
[----:B------:R-:W-:Y:S02]  /*22b0*/  FMNMX.FTZ R5, R31, R30, !PT ;  /* 0x0000001e1f057209 */ /* 0x000fe40007810000 */
[----:B------:R-:W-:-:S02]  /*22c0*/  FSEL R180, R10, -INF , P1 ;  /* 0xff8000000ab47808 */ /* 0x000fc40000800000 */
[----:B------:R-:W-:Y:S02]  /*22d0*/  FSEL R170, R8, -INF , P1 ;  /* 0xff80000008aa7808 */ /* 0x000fe40000800000 */
[----:B------:R-:W-:Y:S02]  /*22e0*/  FSEL R134, R66, -INF , P1 ;  /* 0xff80000042867808 */ /* 0x000fe40000800000 */
[----:B------:R-:W-:Y:S02]  /*22f0*/  ISETP.GT.AND P1, PT, R2, 0x28, PT ;  /* 0x000000280200780c */ /* 0x000fe40003f24270 */
[----:B------:R-:W-:Y:S02]  /*2300*/  FSEL R133, R65, -INF , P2 ;  /* 0xff80000041857808 */ /* 0x000fe40001000000 */
[----:B------:R-:W-:Y:S02]  /*2310*/  FMNMX.FTZ R4, R131, R4, !PT ;  /* 0x0000000483047209 */ /* 0x000fe40007810000 */
[----:B------:R-:W-:-:S02]  /*2320*/  FMNMX.FTZ R5, R40, R5, !PT ;  /* 0x0000000528057209 */ /* 0x000fc40007810000 */
[----:B------:R-:W-:Y:S02]  /*2330*/  FSEL R181, R11, -INF , P2 ;  /* 0xff8000000bb57808 */ /* 0x000fe40001000000 */
[----:B------:R-:W-:Y:S02]  /*2340*/  FSEL R173, R9, -INF , P2 ;  /* 0xff80000009ad7808 */ /* 0x000fe40001000000 */
[----:B------:R-:W-:Y:S02]  /*2350*/  FSEL R138, R67, -INF , P2 ;  /* 0xff800000438a7808 */ /* 0x000fe40001000000 */
[----:B------:R-:W-:Y:S02]  /*2360*/  ISETP.GT.AND P2, PT, R2, 0x29, PT ;  /* 0x000000290200780c */ /* 0x000fe40003f44270 */
[----:B------:R-:W-:Y:S02]  /*2370*/  FSEL R130, R60, -INF , P1 ;  /* 0xff8000003c827808 */ /* 0x000fe40000800000 */
[----:B------:R-:W-:-:S02]  /*2380*/  FMNMX.FTZ R4, R133, R4, !PT ;  /* 0x0000000485047209 */ /* 0x000fc40007810000 */
[----:B------:R-:W-:Y:S02]  /*2390*/  FMNMX.FTZ R5, R41, R5, !PT ;  /* 0x0000000529057209 */ /* 0x000fe40007810000 */
[----:B------:R-:W-:Y:S02]  /*23a0*/  FSEL R169, R63, -INF , P2 ;  /* 0xff8000003fa97808 */ /* 0x000fe40001000000 */
[----:B------:R-:W-:Y:S02]  /*23b0*/  FSEL R132, R61, -INF , P2 ;  /* 0xff8000003d847808 */ /* 0x000fe40001000000 */
[----:B------:R-:W-:Y:S02]  /*23c0*/  FSEL R175, R47, -INF , P2 ;  /* 0xff8000002faf7808 */ /* 0x000fe40001000000 */
[----:B------:R-:W-:Y:S02]  /*23d0*/  FSEL R172, R45, -INF , P2 ;  /* 0xff8000002dac7808 */ /* 0x000fe40001000000 */
[----:B------:R-:W-:-:S02]  /*23e0*/  ISETP.GT.AND P2, PT, R2, 0x30, PT ;  /* 0x000000300200780c */ /* 0x000fc40003f44270 */
[----:B------:R-:W-:Y:S02]  /*23f0*/  FMNMX.FTZ R4, R130, R4, !PT ;  /* 0x0000000482047209 */ /* 0x000fe40007810000 */
[----:B------:R-:W-:Y:S02]  /*2400*/  FMNMX.FTZ R5, R116, R5, !PT ;  /* 0x0000000574057209 */ /* 0x000fe40007810000 */
[----:B------:R-:W-:Y:S02]  /*2410*/  FSEL R168, R62, -INF , P1 ;  /* 0xff8000003ea87808 */ /* 0x000fe40000800000 */
[----:B------:R-:W-:Y:S02]  /*2420*/  FSEL R174, R46, -INF , P1 ;  /* 0xff8000002eae7808 */ /* 0x000fe40000800000 */
[----:B------:R-:W-:Y:S02]  /*2430*/  FSEL R171, R44, -INF , P1 ;  /* 0xff8000002cab7808 */ /* 0x000fe40000800000 */
[----:B------:R-:W-:-:S02]  /*2440*/  ISETP.GT.AND P1, PT, R2, 0x31, PT ;  /* 0x000000310200780c */ /* 0x000fc40003f24270 */
[----:B------:R-:W-:Y:S02]  /*2450*/  FSEL R217, R88, -INF , P2 ;  /* 0xff80000058d97808 */ /* 0x000fe40001000000 */
[----:B------:R-:W-:Y:S02]  /*2460*/  FMNMX.FTZ R4, R132, R4, !PT ;  /* 0x0000000484047209 */ /* 0x000fe40007810000 */
[----:B------:R-:W-:Y:S02]  /*2470*/  FSEL R38, R70, -INF , P3 ;  /* 0xff80000046267808 */ /* 0x000fe40001800000 */
[----:B------:R-:W-:Y:S02]  /*2480*/  FMNMX.FTZ R5, R117, R5, !PT ;  /* 0x0000000575057209 */ /* 0x000fe40007810000 */
[----:B------:R-:W-:Y:S02]  /*2490*/  FSEL R126, R26, -INF , P3 ;  /* 0xff8000001a7e7808 */ /* 0x000fe40001800000 */
[----:B------:R-:W-:-:S02]  /*24a0*/  FSEL R124, R24, -INF , P3 ;  /* 0xff800000187c7808 */ /* 0x000fc40001800000 */
[----:B------:R-:W-:Y:S02]  /*24b0*/  ISETP.GT.AND P3, PT, R2, 0x38, PT ;  /* 0x000000380200780c */ /* 0x000fe40003f64270 */
[----:B------:R-:W-:Y:S02]  /*24c0*/  FSEL R219, R89, -INF , P1 ;  /* 0xff80000059db7808 */ /* 0x000fe40000800000 */
[----:B------:R-:W-:Y:S02]  /*24d0*/  FMNMX.FTZ R4, R217, R4, !PT ;  /* 0x00000004d9047209 */ /* 0x000fe40007810000 */
        /* <DEDUP_REMOVED lines=8> */
[----:B------:R-:W-:-:S02]  /*2560*/  FMNMX.FTZ R4, R42, R43, !PT ;  /* 0x0000002b2a047209 */ /* 0x000fc40007810000 */
[----:B------:R-:W-:Y:S02]  /*2570*/  FMNMX.FTZ R5, R221, R2, !PT ;  /* 0x00000002dd057209 */ /* 0x000fe40007810000 */
[----:B------:R-:W-:Y:S02]  /*2580*/  FSEL R222, R57, -INF , P2 ;  /* 0xff80000039de7808 */ /* 0x000fe40001000000 */
[----:B------:R-:W-:Y:S02]  /*2590*/  FMNMX.FTZ R2, R134, R6, !PT ;  /* 0x0000000686027209 */ /* 0x000fe40007810000 */
[----:B------:R-:W-:Y:S02]  /*25a0*/  FMNMX.FTZ R4, R48, R4, !PT ;  /* 0x0000000430047209 */ /* 0x000fe40007810000 */
[----:B------:R-:W-:Y:S02]  /*25b0*/  FMNMX.FTZ R7, R222, R5, !PT ;  /* 0x00000005de077209 */ /* 0x000fe40007810000 */
[----:B------:R-:W-:-:S02]  /*25c0*/  FMNMX.FTZ R2, R138, R2, !PT ;  /* 0x000000028a027209 */ /* 0x000fc40007810000 */
[----:B------:R-:W-:Y:S01]  /*25d0*/  FMNMX.FTZ R5, R49, R4, !PT ;  /* 0x0000000431057209 */ /* 0x000fe20007810000 */
[----:B------:R-:W1:Y:S01]  /*25e0*/  SHFL.BFLY PT, R8, R7, 0x2, 0x1f ;  /* 0x0c401f0007087f89 */ /* 0x000e6200000e0000 */
[----:B------:R-:W-:Y:S02]  /*25f0*/  FMNMX.FTZ R2, R168, R2, !PT ;  /* 0x00000002a8027209 */ /* 0x000fe40007810000 */
[----:B------:R-:W-:Y:S02]  /*2600*/  FMNMX.FTZ R5, R118, R5, !PT ;  /* 0x0000000576057209 */ /* 0x000fe40007810000 */
[----:B------:R-:W-:Y:S02]  /*2610*/  FMNMX.FTZ R2, R169, R2, !PT ;  /* 0x00000002a9027209 */ /* 0x000fe40007810000 */
[----:B------:R-:W-:Y:S02]  /*2620*/  FMNMX.FTZ R5, R125, R5, !PT ;  /* 0x000000057d057209 */ /* 0x000fe40007810000 */
[----:B------:R-:W-:-:S02]  /*2630*/  FSEL R220, R91, -INF , P1 ;  /* 0xff8000005bdc7808 */ /* 0x000fc40000800000 */
[----:B------:R-:W-:Y:S02]  /*2640*/  FMNMX.FTZ R2, R238, R2, !PT ;  /* 0x00000002ee027209 */ /* 0x000fe40007810000 */
[----:B------:R-:W-:Y:S02]  /*2650*/  FMNMX.FTZ R5, R124, R5, !PT ;  /* 0x000000057c057209 */ /* 0x000fe40007810000 */
[----:B------:R-:W-:Y:S02]  /*2660*/  FMNMX.FTZ R4, R220, R2, !PT ;  /* 0x00000002dc047209 */ /* 0x000fe40007810000 */
[----:B------:R-:W-:Y:S02]  /*2670*/  FMNMX.FTZ R2, R119, R5, !PT ;  /* 0x0000000577027209 */ /* 0x000fe40007810000 */
[----:B------:R-:W-:Y:S02]  /*2680*/  FSEL R218, R58, -INF , P3 ;  /* 0xff8000003ada7808 */ /* 0x000fe40001800000 */
[----:B------:R-:W-:-:S02]  /*2690*/  FMNMX.FTZ R2, R170, R2, !PT ;  /* 0x00000002aa027209 */ /* 0x000fc40007810000 */
[----:B------:R-:W-:Y:S02]  /*26a0*/  FSEL R211, R59, -INF , P2 ;  /* 0xff8000003bd37808 */ /* 0x000fe40001000000 */
[----:B------:R-:W-:Y:S02]  /*26b0*/  FMNMX.FTZ R2, R173, R2, !PT ;  /* 0x00000002ad027209 */ /* 0x000fe40007810000 */
[----:B------:R-:W-:Y:S02]  /*26c0*/  FMNMX.FTZ R4, R218, R4, !PT ;  /* 0x00000004da047209 */ /* 0x000fe40007810000 */
[----:B------:R-:W-:Y:S02]  /*26d0*/  FMNMX.FTZ R2, R171, R2, !PT ;  /* 0x00000002ab027209 */ /* 0x000fe40007810000 */
[----:B------:R-:W-:Y:S02]  /*26e0*/  FMNMX.FTZ R5, R54, R55, !PT ;  /* 0x0000003736057209 */ /* 0x000fe40007810000 */
[----:B------:R-:W-:-:S02]  /*26f0*/  FMNMX.FTZ R6, R211, R4, !PT ;  /* 0x00000004d3067209 */ /* 0x000fc40007810000 */
[----:B------:R-:W-:Y:S02]  /*2700*/  FMNMX.FTZ R2, R172, R2, !PT ;  /* 0x00000002ac027209 */ /* 0x000fe40007810000 */
[----:B------:R-:W-:Y:S02]  /*2710*/  FMNMX.FTZ R4, R50, R5, !PT ;  /* 0x0000000532047209 */ /* 0x000fe40007810000 */
[----:B-1----:R-:W-:Y:S01]  /*2720*/  FMNMX.FTZ R7, R7, R8, !PT ;  /* 0x0000000807077209 */ /* 0x002fe20007810000 */
[----:B------:R-:W1:Y:S01]  /*2730*/  SHFL.BFLY PT, R5, R6, 0x2, 0x1f ;  /* 0x0c401f0006057f89 */ /* 0x000e6200000e0000 */
[----:B------:R-:W-:Y:S02]  /*2740*/  FSEL R15, R33, -INF , P1 ;  /* 0xff800000210f7808 */ /* 0x000fe40000800000 */
[----:B------:R-:W-:Y:S01]  /*2750*/  FMNMX.FTZ R2, R182, R2, !PT ;  /* 0x00000002b6027209 */ /* 0x000fe20007810000 */
[----:B------:R-:W2:Y:S01]  /*2760*/  SHFL.BFLY PT, R10, R7, 0x1, 0x1f ;  /* 0x0c201f00070a7f89 */ /* 0x000ea200000e0000 */
[----:B------:R-:W-:-:S02]  /*2770*/  FMNMX.FTZ R4, R51, R4, !PT ;  /* 0x0000000433047209 */ /* 0x000fc40007810000 */
[----:B------:R-:W-:Y:S02]  /*2780*/  FSEL R234, R16, -INF , P3 ;  /* 0xff80000010ea7808 */ /* 0x000fe40001800000 */
[----:B------:R-:W-:Y:S02]  /*2790*/  FMNMX.FTZ R2, R15, R2, !PT ;  /* 0x000000020f027209 */ /* 0x000fe40007810000 */
[----:B------:R-:W-:Y:S02]  /*27a0*/  FMNMX.FTZ R4, R129, R4, !PT ;  /* 0x0000000481047209 */ /* 0x000fe40007810000 */
[----:B------:R-:W-:Y:S02]  /*27b0*/  FSEL R235, R17, -INF , P2 ;  /* 0xff80000011eb7808 */ /* 0x000fe40001000000 */
[----:B------:R-:W-:Y:S02]  /*27c0*/  FMNMX.FTZ R2, R234, R2, !PT ;  /* 0x00000002ea027209 */ /* 0x000fe40007810000 */
[----:B------:R-:W-:-:S02]  /*27d0*/  FMNMX.FTZ R4, R128, R4, !PT ;  /* 0x0000000480047209 */ /* 0x000fc40007810000 */
[----:B------:R-:W-:Y:S02]  /*27e0*/  FMNMX.FTZ R8, R235, R2, !PT ;  /* 0x00000002eb087209 */ /* 0x000fe40007810000 */
[----:B------:R-:W-:Y:S02]  /*27f0*/  FMNMX.FTZ R4, R126, R4, !PT ;  /* 0x000000047e047209 */ /* 0x000fe40007810000 */
[----:B------:R-:W-:Y:S01]  /*2800*/  FSEL R236, R35, -INF , P1 ;  /* 0xff80000023ec7808 */ /* 0x000fe20000800000 */
[----:B------:R-:W3:Y:S01]  /*2810*/  SHFL.BFLY PT, R11, R8, 0x2, 0x1f ;  /* 0x0c401f00080b7f89 */ /* 0x000ee200000e0000 */
[----:B------:R-:W-:Y:S02]  /*2820*/  FMNMX.FTZ R4, R127, R4, !PT ;  /* 0x000000047f047209 */ /* 0x000fe40007810000 */
[----:B-1----:R-:W-:Y:S01]  /*2830*/  FMNMX.FTZ R9, R6, R5, !PT ;  /* 0x0000000506097209 */ /* 0x002fe20007810000 */
[----:B------:R-:W-:Y:S01]  /*2840*/  IMAD.U32 R6, RZ, RZ, UR11 ;  /* 0x0000000bff067e24 */ /* 0x000fe2000f8e00ff */
[----:B------:R-:W-:-:S02]  /*2850*/  FMNMX.FTZ R4, R180, R4, !PT ;  /* 0x00000004b4047209 */ /* 0x000fc40007810000 */
[----:B--2---:R-:W-:Y:S01]  /*2860*/  FMNMX.FTZ R135, R7, R10, !PT ;  /* 0x0000000a07877209 */ /* 0x004fe20007810000 */
[----:B------:R-:W-:Y:S01]  /*2870*/  IMAD.U32 R7, RZ, RZ, UR10 ;  /* 0x0000000aff077e24 */ /* 0x000fe2000f8e00ff */
[----:B------:R-:W-:Y:S01]  /*2880*/  FMNMX.FTZ R2, R181, R4, !PT ;  /* 0x00000004b5027209 */ /* 0x000fe20007810000 */
[----:B------:R-:W1:Y:S01]  /*2890*/  SHFL.BFLY PT, R10, R9, 0x1, 0x1f ;  /* 0x0c201f00090a7f89 */ /* 0x000e6200000e0000 */
[C---:B------:R-:W-:Y:S01]  /*28a0*/  FSETP.NEU.FTZ.AND P1, PT, R135.reuse, -INF , PT ;  /* 0xff8000008700780b */ /* 0x040fe20003f3d000 */
[----:B------:R-:W-:Y:S01]  /*28b0*/  FMUL.FTZ R13, R135, c[0x0][0x2d0] ;  /* 0x0000b400870d7a20 */ /* 0x000fe20000410000 */
[----:B------:R-:W-:Y:S02]  /*28c0*/  FMNMX.FTZ R2, R174, R2, !PT ;  /* 0x00000002ae027209 */ /* 0x000fe40007810000 */
[----:B------:R-:W-:Y:S02]  /*28d0*/  FSEL R237, R18, -INF , P3 ;  /* 0xff80000012ed7808 */ /* 0x000fe40001800000 */
[----:B------:R-:W-:-:S02]  /*28e0*/  FMNMX.FTZ R2, R175, R2, !PT ;  /* 0x00000002af027209 */ /* 0x000fc40007810000 */
[----:B------:R-:W-:Y:S02]  /*28f0*/  FSEL R13, R13, RZ, P1 ;  /* 0x000000ff0d0d7208 */ /* 0x000fe40000800000 */
[----:B------:R-:W-:Y:S02]  /*2900*/  FMNMX.FTZ R2, R183, R2, !PT ;  /* 0x00000002b7027209 */ /* 0x000fe40007810000 */
[----:B------:R-:W-:Y:S01]  /*2910*/  FSEL R239, R19, -INF , P2 ;  /* 0xff80000013ef7808 */ /* 0x000fe20001000000 */
[----:B------:R-:W-:Y:S01]  /*2920*/  FFMA.FTZ R4, R22, c[0x0][0x2d0], -R13 ;  /* 0x0000b40016047a23 */ /* 0x000fe2000001080d */
[----:B------:R-:W-:Y:S02]  /*2930*/  FMNMX.FTZ R2, R236, R2, !PT ;  /* 0x00000002ec027209 */ /* 0x000fe40007810000 */
[----:B---3--:R-:W-:Y:S01]  /*2940*/  FMNMX.FTZ R8, R8, R11, !PT ;  /* 0x0000000b08087209 */ /* 0x008fe20007810000 */
[----:B------:R2:W-:Y:S01]  /*2950*/  MUFU.EX2 R188, R4 ;  /* 0x0000000400bc7308 */ /* 0x0005e20000000800 */
[----:B------:R-:W-:-:S02]  /*2960*/  FMNMX.FTZ R2, R237, R2, !PT ;  /* 0x00000002ed027209 */ /* 0x000fc40007810000 */
[----:B------:R-:W-:Y:S01]  /*2970*/  @P0 LEA R6, P1, R6, R20, 0x1 ;  /* 0x0000001406060211 */ /* 0x000fe200078208ff */
[----:B------:R-:W3:Y:S01]  /*2980*/  SHFL.BFLY PT, R11, R8, 0x1, 0x1f ;  /* 0x0c201f00080b7f89 */ /* 0x000ee200000e0000 */
[----:B------:R-:W-:Y:S02]  /*2990*/  FMNMX.FTZ R5, R239, R2, !PT ;  /* 0x00000002ef057209 */ /* 0x000fe40007810000 */
[----:B-1----:R-:W-:Y:S01]  /*29a0*/  FMNMX.FTZ R2, R9, R10, !PT ;  /* 0x0000000a09027209 */ /* 0x002fe20007810000 */
[----:B------:R-:W-:Y:S01]  /*29b0*/  FFMA.FTZ R9, R29, c[0x0][0x2d0], -R13 ;  /* 0x0000b4001d097a23 */ /* 0x000fe2000001080d */
[----:B------:R-:W-:Y:S01]  /*29c0*/  @P0 LEA.HI.X R7, R12, R21, R7, 0x1, P1 ;  /* 0x000000150c070211 */ /* 0x000fe200008f0c07 */
[----:B------:R-:W1:Y:S01]  /*29d0*/  SHFL.BFLY PT, R10, R5, 0x2, 0x1f ;  /* 0x0c401f00050a7f89 */ /* 0x000e6200000e0000 */
[C---:B------:R-:W-:Y:S01]  /*29e0*/  FSETP.NEU.FTZ.AND P1, PT, R2.reuse, -INF , PT ;  /* 0xff8000000200780b */ /* 0x040fe20003f3d000 */
[----:B------:R-:W-:Y:S01]  /*29f0*/  FMUL.FTZ R12, R2, c[0x0][0x2d0] ;  /* 0x0000b400020c7a20 */ /* 0x000fe20000410000 */
[----:B------:R4:W-:Y:S01]  /*2a00*/  MUFU.EX2 R186, R9 ;  /* 0x0000000900ba7308 */ /* 0x0009e20000000800 */
[----:B--2---:R-:W-:-:S03]  /*2a10*/  FFMA.FTZ R4, R23, c[0x0][0x2d0], -R13 ;  /* 0x0000b40017047a23 */ /* 0x004fc6000001080d */
[----:B------:R-:W-:-:S04]  /*2a20*/  FSEL R12, R12, RZ, P1 ;  /* 0x000000ff0c0c7208 */ /* 0x000fc80000800000 */
[----:B------:R2:W-:Y:S01]  /*2a30*/  MUFU.EX2 R148, R4 ;  /* 0x0000000400947308 */ /* 0x0005e20000000800 */
[----:B------:R-:W-:Y:S01]  /*2a40*/  FFMA.FTZ R0, R40, c[0x0][0x2d0], -R12 ;  /* 0x0000b40028007a23 */ /* 0x000fe2000001080c */
[----:B---3--:R-:W-:-:S06]  /*2a50*/  FMNMX.FTZ R137, R8, R11, !PT ;  /* 0x0000000b08897209 */ /* 0x008fcc0007810000 */
[----:B------:R3:W-:Y:S01]  /*2a60*/  MUFU.EX2 R14, R0 ;  /* 0x00000000000e7308 */ /* 0x0007e20000000800 */
[----:B----4-:R-:W-:Y:S01]  /*2a70*/  FFMA.FTZ R9, R31, c[0x0][0x2d0], -R12 ;  /* 0x0000b4001f097a23 */ /* 0x010fe2000001080c */
[----:B------:R-:W-:Y:S02]  /*2a80*/  FSETP.NEU.FTZ.AND P1, PT, R137, -INF , PT ;  /* 0xff8000008900780b */ /* 0x000fe40003f3d000 */
[----:B-1----:R-:W-:Y:S01]  /*2a90*/  FMNMX.FTZ R3, R5, R10, !PT ;  /* 0x0000000a05037209 */ /* 0x002fe20007810000 */
[----:B--2---:R-:W-:-:S03]  /*2aa0*/  FFMA.FTZ R4, R28, c[0x0][0x2d0], -R13 ;  /* 0x0000b4001c047a23 */ /* 0x004fc6000001080d */
[----:B------:R-:W-:Y:S01]  /*2ab0*/  MUFU.EX2 R178, R9 ;  /* 0x0000000900b27308 */ /* 0x000fe20000000800 */
[----:B------:R-:W1:Y:S01]  /*2ac0*/  SHFL.BFLY PT, R5, R3, 0x1, 0x1f ;  /* 0x0c201f0003057f89 */ /* 0x000e6200000e0000 */
[----:B---3--:R-:W-:-:S06]  /*2ad0*/  FMUL.FTZ R0, R137, c[0x0][0x2d0] ;  /* 0x0000b40089007a20 */ /* 0x008fcc0000410000 */
[----:B------:R2:W-:Y:S01]  /*2ae0*/  MUFU.EX2 R176, R4 ;  /* 0x0000000400b07308 */ /* 0x0005e20000000800 */
[----:B------:R-:W-:-:S05]  /*2af0*/  FSEL R0, R0, RZ, P1 ;  /* 0x000000ff00007208 */ /* 0x000fca0000800000 */
[----:B------:R-:W-:-:S04]  /*2b00*/  FFMA.FTZ R8, R48, c[0x0][0x2d0], -R0 ;  /* 0x0000b40030087a23 */ /* 0x000fc80000010800 */
[----:B------:R3:W-:Y:S01]  /*2b10*/  MUFU.EX2 R177, R8 ;  /* 0x0000000800b17308 */ /* 0x0007e20000000800 */
[----:B--2---:R-:W-:Y:S01]  /*2b20*/  @P0 IMAD.SHL.U32 R4, R149, 0x2, RZ ;  /* 0x0000000295040824 */ /* 0x004fe200078e00ff */
[----:B-1----:R-:W-:-:S04]  /*2b30*/  FMNMX.FTZ R136, R3, R5, !PT ;  /* 0x0000000503887209 */ /* 0x002fc80007810000 */
[----:B------:R1:W-:Y:S01]  /*2b40*/  @P0 LDGSTS.E.BYPASS.LTC128B.128 [R4+0x3100], [R20.64], !P6 ;  /* 0x0310000014040fae */ /* 0x0003e2000f101d50 */
[C---:B------:R-:W-:Y:S01]  /*2b50*/  FMUL.FTZ R3, R136.reuse, c[0x0][0x2d0] ;  /* 0x0000b40088037a20 */ /* 0x040fe20000410000 */
[----:B------:R-:W-:Y:S02]  /*2b60*/  FSETP.NEU.FTZ.AND P1, PT, R136, -INF , PT ;  /* 0xff8000008800780b */ /* 0x000fe40003f3d000 */
[----:B------:R1:W-:Y:S02]  /*2b70*/  @P0 LDGSTS.E.BYPASS.LTC128B.128 [R4+0x4100], [R20.64+0x40], !P5 ;  /* 0x0410004014040fae */ /* 0x0003e4000e901d50 */
[----:B------:R-:W-:Y:S02]  /*2b80*/  FSEL R3, R3, RZ, P1 ;  /* 0x000000ff03037208 */ /* 0x000fe40000800000 */
[----:B------:R1:W-:Y:S01]  /*2b90*/  @P0 LDGSTS.E.BYPASS.LTC128B.128 [R4+0x5100], [R20.64+0x80], !P4 ;  /* 0x0510008014040fae */ /* 0x0003e2000e101d50 */
[----:B---3--:R-:W-:-:S03]  /*2ba0*/  FFMA.FTZ R8, R49, c[0x0][0x2d0], -R0 ;  /* 0x0000b40031087a23 */ /* 0x008fc60000010800 */
[----:B------:R2:W-:Y:S01]  /*2bb0*/  @P0 LDGSTS.E.BYPASS.LTC128B.128 [R4+0x3900], [R6.64], !P6 ;  /* 0x0390000006040fae */ /* 0x0005e2000f101d50 */
[----:B------:R3:W4:Y:S03]  /*2bc0*/  MUFU.EX2 R200, R8 ;  /* 0x0000000800c87308 */ /* 0x0007260000000800 */
[----:B------:R2:W-:Y:S04]  /*2bd0*/  @P0 LDGSTS.E.BYPASS.LTC128B.128 [R4+0x4900], [R6.64+0x40], !P5 ;  /* 0x0490004006040fae */ /* 0x0005e8000e901d50 */
[----:B------:R2:W-:Y:S04]  /*2be0*/  @P0 LDGSTS.E.BYPASS.LTC128B.128 [R4+0x5900], [R6.64+0x80], !P4 ;  /* 0x0590008006040fae */ /* 0x0005e8000e101d50 */
[----:B------:R-:W5:Y:S04]  /*2bf0*/  LDSM.16.MT88.4 R24, [R212+0x100] ;  /* 0x00010000d418783b */ /* 0x000f680000004200 */
[----:B------:R-:W5:Y:S01]  /*2c00*/  LDSM.16.MT88.4 R16, [R213+0x100] ;  /* 0x00010000d510783b */ /* 0x000f620000004200 */
[----:B---3--:R-:W-:Y:S01]  /*2c10*/  FFMA.FTZ R8, R54, c[0x0][0x2d0], -R3 ;  /* 0x0000b40036087a23 */ /* 0x008fe20000010803 */
[----:B----4-:R-:W-:-:S02]  /*2c20*/  F2FP.BF16.PACK_AB R10, R200, R177 ;  /* 0x000000b1c80a723e */ /* 0x010fc400000010ff */
[----:B------:R-:W-:Y:S01]  /*2c30*/  LDSM.16.MT88.4 R32, [R212+0x2100] ;  /* 0x00210000d420783b */ /* 0x000fe20000004200 */
[----:B------:R3:W-:Y:S03]  /*2c40*/  MUFU.EX2 R245, R8 ;  /* 0x0000000800f57308 */ /* 0x0007e60000000800 */
[----:B-1----:R-:W1:Y:S04]  /*2c50*/  LDSM.16.MT88.4 R20, [R212+0x1100] ;  /* 0x00110000d414783b */ /* 0x002e680000004200 */
[----:B------:R-:W0:Y:S01]  /*2c60*/  LDGDEPBAR ;  /* 0x00000000000079af */ /* 0x000e220000000000 */
[----:B--2---:R-:W-:Y:S01]  /*2c70*/  FFMA.FTZ R4, R30, c[0x0][0x2d0], -R12 ;  /* 0x0000b4001e047a23 */ /* 0x004fe2000001080c */
[----:B------:R-:W-:-:S02]  /*2c80*/  F2FP.BF16.PACK_AB R6, R186, R176 ;  /* 0x000000b0ba06723e */ /* 0x000fc400000010ff */
[----:B------:R-:W2:Y:S01]  /*2c90*/  LDSM.16.MT88.4 R28, [R213+0x1100] ;  /* 0x00110000d51c783b */ /* 0x000ea20000004200 */
[----:B---3--:R-:W-:Y:S01]  /*2ca0*/  FFMA.FTZ R8, R55, c[0x0][0x2d0], -R3 ;  /* 0x0000b40037087a23 */ /* 0x008fe20000010803 */
[----:B------:R3:W4:Y:S08]  /*2cb0*/  MUFU.EX2 R179, R4 ;  /* 0x0000000400b37308 */ /* 0x0007300000000800 */
[----:B------:R5:W1:Y:S01]  /*2cc0*/  MUFU.EX2 R244, R8 ;  /* 0x0000000800f47308 */ /* 0x000a620000000800 */
[----:B---3--:R-:W-:Y:S01]  /*2cd0*/  FFMA.FTZ R4, R41, c[0x0][0x2d0], -R12 ;  /* 0x0000b40029047a23 */ /* 0x008fe2000001080c */
[----:B----4-:R-:W-:-:S06]  /*2ce0*/  F2FP.BF16.PACK_AB R5, R179, R178 ;  /* 0x000000b2b305723e */ /* 0x010fcc00000010ff */
[----:B------:R3:W4:Y:S01]  /*2cf0*/  MUFU.EX2 R185, R4 ;  /* 0x0000000400b97308 */ /* 0x0007220000000800 */
[----:B-----5:R-:W-:Y:S01]  /*2d00*/  FFMA.FTZ R8, R50, c[0x0][0x2d0], -R3 ;  /* 0x0000b40032087a23 */ /* 0x020fe20000010803 */
[----:B-1----:R-:W-:-:S06]  /*2d10*/  F2FP.BF16.PACK_AB R9, R244, R245 ;  /* 0x000000f5f409723e */ /* 0x002fcc00000010ff */
[----:B------:R1:W-:Y:S01]  /*2d20*/  MUFU.EX2 R247, R8 ;  /* 0x0000000800f77308 */ /* 0x0003e20000000800 */
[----:B---3--:R-:W-:Y:S01]  /*2d30*/  FFMA.FTZ R4, R42, c[0x0][0x2d0], -R0 ;  /* 0x0000b4002a047a23 */ /* 0x008fe20000010800 */
[----:B----4-:R-:W-:-:S06]  /*2d40*/  F2FP.BF16.PACK_AB R7, R185, R14 ;  /* 0x0000000eb907723e */ /* 0x010fcc00000010ff */
[----:B------:R3:W-:Y:S01]  /*2d50*/  MUFU.EX2 R149, R4 ;  /* 0x0000000400957308 */ /* 0x0007e20000000800 */
[----:B-1----:R-:W-:-:S07]  /*2d60*/  FFMA.FTZ R8, R51, c[0x0][0x2d0], -R3 ;  /* 0x0000b40033087a23 */ /* 0x002fce0000010803 */
[----:B------:R-:W1:Y:S01]  /*2d70*/  MUFU.EX2 R187, R8 ;  /* 0x0000000800bb7308 */ /* 0x000e620000000800 */
[----:B---3--:R-:W-:Y:S02]  /*2d80*/  FFMA.FTZ R4, R43, c[0x0][0x2d0], -R0 ;  /* 0x0000b4002b047a23 */ /* 0x008fe40000010800 */
[----:B------:R-:W3:Y:S05]  /*2d90*/  LDSM.16.MT88.4 R40, [R213+0x2100] ;  /* 0x00210000d528783b */ /* 0x000eea0000004200 */
[----:B------:R4:W5:Y:S01]  /*2da0*/  MUFU.EX2 R248, R4 ;  /* 0x0000000400f87308 */ /* 0x0009620000000800 */
[----:B-1----:R-:W-:Y:S02]  /*2db0*/  F2FP.BF16.PACK_AB R11, R187, R247 ;  /* 0x000000f7bb0b723e */ /* 0x002fe400000010ff */
[----:B----4-:R-:W-:-:S02]  /*2dc0*/  F2FP.BF16.PACK_AB R4, R148, R188 ;  /* 0x000000bc9404723e */ /* 0x010fc400000010ff */
[----:B-----5:R-:W-:-:S05]  /*2dd0*/  F2FP.BF16.PACK_AB R8, R248, R149 ;  /* 0x00000095f808723e */ /* 0x020fca00000010ff */
[C---:B------:R-:W-:Y:S08]  /*2de0*/  HMMA.16816.F32.BF16 R112, R4.reuse, R24, RZ ;  /* 0x000000180470723c */ /* 0x040ff000000418ff */
[C---:B------:R-:W-:Y:S08]  /*2df0*/  HMMA.16816.F32.BF16 R108, R4.reuse, R16, RZ ;  /* 0x00000010046c723c */ /* 0x040ff000000418ff */
[C---:B------:R-:W-:Y:S08]  /*2e00*/  HMMA.16816.F32.BF16 R104, R4.reuse, R20, RZ ;  /* 0x000000140468723c */ /* 0x040ff000000418ff */
[C---:B--2---:R-:W-:Y:S08]  /*2e10*/  HMMA.16816.F32.BF16 R100, R4.reuse, R28, RZ ;  /* 0x0000001c0464723c */ /* 0x044ff000000418ff */
[C---:B------:R-:W-:Y:S08]  /*2e20*/  HMMA.16816.F32.BF16 R96, R4.reuse, R32, RZ ;  /* 0x000000200460723c */ /* 0x040ff000000418ff */
[C---:B---3--:R-:W-:Y:S08]  /*2e30*/  HMMA.16816.F32.BF16 R92, R4.reuse, R40, RZ ;  /* 0x00000028045c723c */ /* 0x048ff000000418ff */
[C---:B------:R-:W-:Y:S08]  /*2e40*/  HMMA.16816.F32.BF16 R88, R4.reuse, R26, RZ ;  /* 0x0000001a0458723c */ /* 0x040ff000000418ff */
[C---:B------:R-:W-:Y:S08]  /*2e50*/  HMMA.16816.F32.BF16 R84, R4.reuse, R18, RZ ;  /* 0x000000120454723c */ /* 0x040ff000000418ff */
[C---:B------:R-:W-:Y:S08]  /*2e60*/  HMMA.16816.F32.BF16 R80, R4.reuse, R22, RZ ;  /* 0x000000160450723c */ /* 0x040ff000000418ff */
[C---:B------:R-:W-:Y:S08]  /*2e70*/  HMMA.16816.F32.BF16 R76, R4.reuse, R30, RZ ;  /* 0x0000001e044c723c */ /* 0x040ff000000418ff */
[C---:B------:R-:W-:Y:S08]  /*2e80*/  HMMA.16816.F32.BF16 R72, R4.reuse, R34, RZ ;  /* 0x000000220448723c */ /* 0x040ff000000418ff */
[----:B------:R-:W-:Y:S07]  /*2e90*/  HMMA.16816.F32.BF16 R64, R4, R42, RZ ;  /* 0x0000002a0440723c */ /* 0x000fee00000418ff */
[--C-:B------:R-:W-:Y:S01]  /*2ea0*/  FFMA.FTZ R4, R52, c[0x0][0x2d0], -R13.reuse ;  /* 0x0000b40034047a23 */ /* 0x100fe2000001080d */
[C---:B------:R-:W-:Y:S03]  /*2eb0*/  HMMA.16816.F32.BF16 R68, R8.reuse, R24, RZ ;  /* 0x000000180844723c */ /* 0x040fe600000418ff */
[----:B------:R1:W-:Y:S05]  /*2ec0*/  MUFU.EX2 R246, R4 ;  /* 0x0000000400f67308 */ /* 0x0003ea0000000800 */
[C---:B------:R-:W-:Y:S01]  /*2ed0*/  HMMA.16816.F32.BF16 R144, R8.reuse, R26, RZ ;  /* 0x0000001a0890723c */ /* 0x040fe200000418ff */
[----:B------:R-:W2:Y:S07]  /*2ee0*/  LDSM.16.MT88.4 R24, [R212+0x500] ;  /* 0x00050000d418783b */ /* 0x000eae0000004200 */
[----:B------:R-:W-:Y:S01]  /*2ef0*/  HMMA.16816.F32.BF16 R60, R8, R16, RZ ;  /* 0x00000010083c723c */ /* 0x000fe200000418ff */
[----:B-1----:R-:W-:-:S04]  /*2f00*/  FFMA.FTZ R4, R53, c[0x0][0x2d0], -R13 ;  /* 0x0000b40035047a23 */ /* 0x002fc8000001080d */
[----:B------:R1:W-:Y:S03]  /*2f10*/  MUFU.EX2 R252, R4 ;  /* 0x0000000400fc7308 */ /* 0x0003e60000000800 */
[C---:B------:R-:W-:Y:S01]  /*2f20*/  HMMA.16816.F32.BF16 R140, R8.reuse, R18, RZ ;  /* 0x00000012088c723c */ /* 0x040fe200000418ff */
[----:B------:R-:W-:Y:S07]  /*2f30*/  LDSM.16.MT88.4 R16, [R212+0x1500] ;  /* 0x00150000d410783b */ /* 0x000fee0000004200 */
[----:B------:R-:W-:Y:S01]  /*2f40*/  HMMA.16816.F32.BF16 R56, R8, R20, RZ ;  /* 0x000000140838723c */ /* 0x000fe200000418ff */
[----:B-1----:R-:W-:-:S07]  /*2f50*/  FFMA.FTZ R4, R36, c[0x0][0x2d0], -R13 ;  /* 0x0000b40024047a23 */ /* 0x002fce000001080d */
[C---:B------:R-:W-:Y:S01]  /*2f60*/  HMMA.16816.F32.BF16 R120, R8.reuse, R22, RZ ;  /* 0x000000160878723c */ /* 0x040fe200000418ff */
[----:B------:R-:W1:Y:S01]  /*2f70*/  LDSM.16.MT88.4 R20, [R213+0x500] ;  /* 0x00050000d514783b */ /* 0x000e620000004200 */
[----:B------:R3:W-:Y:S06]  /*2f80*/  MUFU.EX2 R184, R4 ;  /* 0x0000000400b87308 */ /* 0x0007ec0000000800 */
[C---:B------:R-:W-:Y:S08]  /*2f90*/  HMMA.16816.F32.BF16 R52, R8.reuse, R28, RZ ;  /* 0x0000001c0834723c */ /* 0x040ff000000418ff */
[----:B------:R-:W-:Y:S01]  /*2fa0*/  HMMA.16816.F32.BF16 R152, R8, R30, RZ ;  /* 0x0000001e0898723c */ /* 0x000fe200000418ff */
[----:B------:R-:W4:Y:S01]  /*2fb0*/  LDSM.16.MT88.4 R28, [R213+0x1500] ;  /* 0x00150000d51c783b */ /* 0x000f220000004200 */
[----:B---3--:R-:W-:-:S04]  /*2fc0*/  FFMA.FTZ R4, R37, c[0x0][0x2d0], -R13 ;  /* 0x0000b40025047a23 */ /* 0x008fc8000001080d */
[----:B------:R3:W5:Y:S02]  /*2fd0*/  MUFU.EX2 R249, R4 ;  /* 0x0000000400f97308 */ /* 0x0007640000000800 */
[C---:B------:R-:W-:Y:S08]  /*2fe0*/  HMMA.16816.F32.BF16 R48, R8.reuse, R32, RZ ;  /* 0x000000200830723c */ /* 0x040ff000000418ff */
[----:B------:R-:W-:Y:S01]  /*2ff0*/  HMMA.16816.F32.BF16 R156, R8, R34, RZ ;  /* 0x00000022089c723c */ /* 0x000fe200000418ff */
[----:B------:R-:W1:Y:S01]  /*3000*/  LDSM.16.MT88.4 R32, [R212+0x2500] ;  /* 0x00250000d420783b */ /* 0x000e620000004200 */
[----:B---3--:R-:W-:-:S06]  /*3010*/  FFMA.FTZ R4, R116, c[0x0][0x2d0], -R12 ;  /* 0x0000b40074047a23 */ /* 0x008fcc000001080c */
[C---:B------:R-:W-:Y:S01]  /*3020*/  HMMA.16816.F32.BF16 R44, R8.reuse, R40, RZ ;  /* 0x00000028082c723c */ /* 0x040fe200000418ff */
[----:B-----5:R-:W-:Y:S01]  /*3030*/  F2FP.BF16.PACK_AB R6, R249, R184 ;  /* 0x000000b8f906723e */ /* 0x020fe200000010ff */
[----:B------:R3:W-:Y:S06]  /*3040*/  MUFU.EX2 R240, R4 ;  /* 0x0000000400f07308 */ /* 0x0007ec0000000800 */
[----:B------:R-:W-:Y:S07]  /*3050*/  HMMA.16816.F32.BF16 R160, R8, R42, RZ ;  /* 0x0000002a08a0723c */ /* 0x000fee00000418ff */
[----:B------:R-:W-:-:S02]  /*3060*/  FFMA.FTZ R8, R124, c[0x0][0x2d0], -R0 ;  /* 0x0000b4007c087a23 */ /* 0x000fc40000010800 */
[----:B---3--:R-:W-:Y:S02]  /*3070*/  FFMA.FTZ R4, R117, c[0x0][0x2d0], -R12 ;  /* 0x0000b40075047a23 */ /* 0x008fe4000001080c */
[----:B------:R3:W-:Y:S08]  /*3080*/  MUFU.EX2 R224, R8 ;  /* 0x0000000800e07308 */ /* 0x0007f00000000800 */
[----:B------:R5:W1:Y:S01]  /*3090*/  MUFU.EX2 R243, R4 ;  /* 0x0000000400f37308 */ /* 0x000a620000000800 */
[----:B---3--:R-:W-:-:S07]  /*30a0*/  FFMA.FTZ R8, R119, c[0x0][0x2d0], -R0 ;  /* 0x0000b40077087a23 */ /* 0x008fce0000010800 */
[----:B------:R3:W-:Y:S01]  /*30b0*/  MUFU.EX2 R223, R8 ;  /* 0x0000000800df7308 */ /* 0x0007e20000000800 */
[----:B-----5:R-:W-:Y:S01]  /*30c0*/  FFMA.FTZ R4, R38, c[0x0][0x2d0], -R12 ;  /* 0x0000b40026047a23 */ /* 0x020fe2000001080c */
[----:B-1----:R-:W-:-:S06]  /*30d0*/  F2FP.BF16.PACK_AB R5, R243, R240 ;  /* 0x000000f0f305723e */ /* 0x002fcc00000010ff */
[----:B------:R1:W-:Y:S01]  /*30e0*/  MUFU.EX2 R242, R4 ;  /* 0x0000000400f27308 */ /* 0x0003e20000000800 */
[----:B---3--:R-:W-:Y:S02]  /*30f0*/  FFMA.FTZ R8, R129, c[0x0][0x2d0], -R3 ;  /* 0x0000b40081087a23 */ /* 0x008fe40000010803 */
[----:B------:R-:W-:-:S05]  /*3100*/  IMAD.MOV.U32 R129, RZ, RZ, R149 ;  /* 0x000000ffff817224 */ /* 0x000fca00078e0095 */
[----:B------:R3:W-:Y:S01]  /*3110*/  MUFU.EX2 R210, R8 ;  /* 0x0000000800d27308 */ /* 0x0007e20000000800 */
[----:B-1----:R-:W-:Y:S02]  /*3120*/  FFMA.FTZ R4, R39, c[0x0][0x2d0], -R12 ;  /* 0x0000b40027047a23 */ /* 0x002fe4000001080c */
[----:B------:R-:W1:Y:S05]  /*3130*/  LDSM.16.MT88.4 R36, [R213+0x2500] ;  /* 0x00250000d524783b */ /* 0x000e6a0000004200 */
[----:B------:R5:W2:Y:S01]  /*3140*/  MUFU.EX2 R241, R4 ;  /* 0x0000000400f17308 */ /* 0x000aa20000000800 */
[----:B---3--:R-:W-:Y:S02]  /*3150*/  FFMA.FTZ R8, R128, c[0x0][0x2d0], -R3 ;  /* 0x0000b40080087a23 */ /* 0x008fe40000010803 */
[----:B------:R-:W-:-:S05]  /*3160*/  IMAD.MOV.U32 R128, RZ, RZ, R148 ;  /* 0x000000ffff807224 */ /* 0x000fca00078e0094 */
[----:B------:R3:W-:Y:S01]  /*3170*/  MUFU.EX2 R251, R8 ;  /* 0x0000000800fb7308 */ /* 0x0007e20000000800 */
[----:B-----5:R-:W-:Y:S01]  /*3180*/  FFMA.FTZ R4, R118, c[0x0][0x2d0], -R0 ;  /* 0x0000b40076047a23 */ /* 0x020fe20000010800 */
[----:B--2---:R-:W-:-:S06]  /*3190*/  F2FP.BF16.PACK_AB R7, R241, R242 ;  /* 0x000000f2f107723e */ /* 0x004fcc00000010ff */
[----:B------:R2:W-:Y:S01]  /*31a0*/  MUFU.EX2 R228, R4 ;  /* 0x0000000400e47308 */ /* 0x0005e20000000800 */
[----:B---3--:R-:W-:-:S07]  /*31b0*/  FFMA.FTZ R8, R126, c[0x0][0x2d0], -R3 ;  /* 0x0000b4007e087a23 */ /* 0x008fce0000010803 */
[----:B------:R3:W-:Y:S01]  /*31c0*/  MUFU.EX2 R209, R8 ;  /* 0x0000000800d17308 */ /* 0x0007e20000000800 */
[----:B--2---:R-:W-:-:S07]  /*31d0*/  FFMA.FTZ R4, R125, c[0x0][0x2d0], -R0 ;  /* 0x0000b4007d047a23 */ /* 0x004fce0000010800 */
[----:B------:R2:W5:Y:S01]  /*31e0*/  MUFU.EX2 R250, R4 ;  /* 0x0000000400fa7308 */ /* 0x0005620000000800 */
[----:B---3--:R-:W-:-:S07]  /*31f0*/  FFMA.FTZ R8, R127, c[0x0][0x2d0], -R3 ;  /* 0x0000b4007f087a23 */ /* 0x008fce0000010803 */
[----:B------:R3:W1:Y:S01]  /*3200*/  MUFU.EX2 R208, R8 ;  /* 0x0000000800d07308 */ /* 0x0006620000000800 */
[----:B--2---:R-:W-:-:S07]  /*3210*/  F2FP.BF16.PACK_AB R4, R252, R246 ;  /* 0x000000f6fc04723e */ /* 0x004fce00000010ff */
[----:B------:R-:W-:Y:S01]  /*3220*/  HMMA.16816.F32.BF16 R164, R4, R24, R112 ;  /* 0x0000001804a4723c */ /* 0x000fe20000041870 */
[----:B---3--:R-:W-:Y:S02]  /*3230*/  FFMA.FTZ R8, R131, c[0x0][0x2d0], -R13 ;  /* 0x0000b40083087a23 */ /* 0x008fe4000001080d */
[----:B------:R-:W-:-:S05]  /*3240*/  IMAD.MOV.U32 R131, RZ, RZ, R188 ;  /* 0x000000ffff837224 */ /* 0x000fca00078e00bc */
[C---:B------:R-:W-:Y:S01]  /*3250*/  HMMA.16816.F32.BF16 R116, R4.reuse, R20, R108 ;  /* 0x000000140474723c */ /* 0x040fe2000004186c */
[----:B------:R2:W-:Y:S07]  /*3260*/  MUFU.EX2 R207, R8 ;  /* 0x0000000800cf7308 */ /* 0x0005ee0000000800 */
[C---:B------:R-:W-:Y:S08]  /*3270*/  HMMA.16816.F32.BF16 R112, R4.reuse, R16, R104 ;  /* 0x000000100470723c */ /* 0x040ff00000041868 */
[----:B----4-:R-:W-:Y:S01]  /*3280*/  HMMA.16816.F32.BF16 R108, R4, R28, R100 ;  /* 0x0000001c046c723c */ /* 0x010fe20000041864 */
[----:B--2---:R-:W-:-:S04]  /*3290*/  FFMA.FTZ R8, R133, c[0x0][0x2d0], -R13 ;  /* 0x0000b40085087a23 */ /* 0x004fc8000001080d */
[----:B------:R2:W3:Y:S03]  /*32a0*/  MUFU.EX2 R206, R8 ;  /* 0x0000000800ce7308 */ /* 0x0004e60000000800 */
[C---:B------:R-:W-:Y:S08]  /*32b0*/  HMMA.16816.F32.BF16 R104, R4.reuse, R32, R96 ;  /* 0x000000200468723c */ /* 0x040ff00000041860 */
[----:B-1----:R-:W-:Y:S01]  /*32c0*/  HMMA.16816.F32.BF16 R100, R4, R36, R92 ;  /* 0x000000240464723c */ /* 0x002fe2000004185c */
[----:B--2---:R-:W-:-:S02]  /*32d0*/  FFMA.FTZ R8, R130, c[0x0][0x2d0], -R13 ;  /* 0x0000b40082087a23 */ /* 0x004fc4000001080d */
[----:B------:R-:W-:-:S05]  /*32e0*/  IMAD.MOV.U32 R130, RZ, RZ, R179 ;  /* 0x000000ffff827224 */ /* 0x000fca00078e00b3 */
[C---:B------:R-:W-:Y:S01]  /*32f0*/  HMMA.16816.F32.BF16 R148, R4.reuse, R26, R88 ;  /* 0x0000001a0494723c */ /* 0x040fe20000041858 */
[----:B------:R1:W-:Y:S07]  /*3300*/  MUFU.EX2 R205, R8 ;  /* 0x0000000800cd7308 */ /* 0x0003ee0000000800 */
[C---:B------:R-:W-:Y:S08]  /*3310*/  HMMA.16816.F32.BF16 R96, R4.reuse, R18, R80 ;  /* 0x000000120460723c */ /* 0x040ff00000041850 */
[----:B------:R-:W-:Y:S01]  /*3320*/  HMMA.16816.F32.BF16 R84, R4, R22, R84 ;  /* 0x000000160454723c */ /* 0x000fe20000041854 */
[----:B-1----:R-:W-:-:S04]  /*3330*/  FFMA.FTZ R8, R132, c[0x0][0x2d0], -R13 ;  /* 0x0000b40084087a23 */ /* 0x002fc8000001080d */
[----:B------:R1:W-:Y:S03]  /*3340*/  MUFU.EX2 R204, R8 ;  /* 0x0000000800cc7308 */ /* 0x0003e60000000800 */
[C---:B------:R-:W-:Y:S08]  /*3350*/  HMMA.16816.F32.BF16 R92, R4.reuse, R30, R76 ;  /* 0x0000001e045c723c */ /* 0x040ff0000004184c */
[----:B------:R-:W-:Y:S01]  /*3360*/  HMMA.16816.F32.BF16 R88, R4, R34, R72 ;  /* 0x000000220458723c */ /* 0x000fe20000041848 */
[----:B-1----:R-:W-:-:S07]  /*3370*/  FFMA.FTZ R8, R134, c[0x0][0x2d0], -R12 ;  /* 0x0000b40086087a23 */ /* 0x002fce000001080c */
[----:B------:R-:W-:Y:S01]  /*3380*/  HMMA.16816.F32.BF16 R80, R4, R38, R64 ;  /* 0x000000260450723c */ /* 0x000fe20000041840 */
[----:B------:R1:W-:Y:S06]  /*3390*/  MUFU.EX2 R191, R8 ;  /* 0x0000000800bf7308 */ /* 0x0003ec0000000800 */
[----:B-----5:R-:W-:Y:S02]  /*33a0*/  F2FP.BF16.PACK_AB R4, R250, R228 ;  /* 0x000000e4fa04723e */ /* 0x020fe400000010ff */
[----:B------:R-:W-:Y:S02]  /*33b0*/  F2FP.BF16.PACK_AB R5, R251, R210 ;  /* 0x000000d2fb05723e */ /* 0x000fe400000010ff */
[----:B------:R-:W-:-:S02]  /*33c0*/  F2FP.BF16.PACK_AB R6, R223, R224 ;  /* 0x000000e0df06723e */ /* 0x000fc400000010ff */
[----:B------:R-:W-:Y:S01]  /*33d0*/  F2FP.BF16.PACK_AB R7, R208, R209 ;  /* 0x000000d1d007723e */ /* 0x000fe200000010ff */
[----:B-1----:R-:W-:-:S06]  /*33e0*/  FFMA.FTZ R8, R138, c[0x0][0x2d0], -R12 ;  /* 0x0000b4008a087a23 */ /* 0x002fcc000001080c */
[C---:B------:R-:W-:Y:S01]  /*33f0*/  HMMA.16816.F32.BF16 R196, R4.reuse, R36, R44 ;  /* 0x0000002404c4723c */ /* 0x040fe2000004182c */
[----:B------:R1:W2:Y:S07]  /*3400*/  MUFU.EX2 R190, R8 ;  /* 0x0000000800be7308 */ /* 0x0002ae0000000800 */
[C---:B------:R-:W-:Y:S07]  /*3410*/  HMMA.16816.F32.BF16 R44, R4.reuse, R18, R120 ;  /* 0x00000012042c723c */ /* 0x040fee0000041878 */
[----:B------:R-:W-:Y:S01]  /*3420*/  IMAD.MOV.U32 R120, RZ, RZ, R14 ;  /* 0x000000ffff787224 */ /* 0x000fe200078e000e */
[----:B------:R-:W-:Y:S01]  /*3430*/  HMMA.16816.F32.BF16 R64, R4, R28, R52 ;  /* 0x0000001c0440723c */ /* 0x000fe20000041834 */
[----:B------:R-:W-:Y:S01]  /*3440*/  FFMA.FTZ R14, R168, c[0x0][0x2d0], -R12 ;  /* 0x0000b400a80e7a23 */ /* 0x000fe2000001080c */
[----:B-1----:R-:W-:Y:S01]  /*3450*/  LDSM.16.MT88.4 R8, [R213+0x900] ;  /* 0x00090000d508783b */ /* 0x002fe20000004200 */
[----:B------:R-:W-:-:S02]  /*3460*/  IMAD.MOV.U32 R121, RZ, RZ, R176 ;  /* 0x000000ffff797224 */ /* 0x000fc400078e00b0 */
[----:B------:R1:W-:Y:S01]  /*3470*/  MUFU.EX2 R188, R14 ;  /* 0x0000000e00bc7308 */ /* 0x0003e20000000800 */
[----:B------:R-:W-:Y:S02]  /*3480*/  IMAD.MOV.U32 R122, RZ, RZ, R177 ;  /* 0x000000ffff7a7224 */ /* 0x000fe400078e00b1 */
[----:B------:R-:W-:Y:S01]  /*3490*/  HMMA.16816.F32.BF16 R40, R4, R30, R152 ;  /* 0x0000001e0428723c */ /* 0x000fe20000041898 */
[----:B------:R-:W4:Y:S01]  /*34a0*/  LDSM.16.MT88.4 R28, [R212+0x2900] ;  /* 0x00290000d41c783b */ /* 0x000f220000004200 */
[----:B------:R-:W-:-:S03]  /*34b0*/  IMAD.MOV.U32 R123, RZ, RZ, R178 ;  /* 0x000000ffff7b7224 */ /* 0x000fc600078e00b2 */
[----:B------:R-:W-:Y:S03]  /*34c0*/  LDSM.16.MT88.4 R152, [R212+0xd00] ;  /* 0x000d0000d498783b */ /* 0x000fe60000004200 */
[----:B------:R-:W-:Y:S01]  /*34d0*/  HMMA.16816.F32.BF16 R76, R4, R24, R68 ;  /* 0x00000018044c723c */ /* 0x000fe20000041844 */
[----:B-1----:R-:W-:-:S07]  /*34e0*/  FFMA.FTZ R14, R169, c[0x0][0x2d0], -R12 ;  /* 0x0000b400a90e7a23 */ /* 0x002fce000001080c */
[C---:B------:R-:W-:Y:S01]  /*34f0*/  HMMA.16816.F32.BF16 R72, R4.reuse, R20, R60 ;  /* 0x000000140448723c */ /* 0x040fe2000004183c */
[----:B------:R1:W5:Y:S07]  /*3500*/  MUFU.EX2 R189, R14 ;  /* 0x0000000e00bd7308 */ /* 0x00036e0000000800 */
[C---:B------:R-:W-:Y:S01]  /*3510*/  HMMA.16816.F32.BF16 R68, R4.reuse, R16, R56 ;  /* 0x000000100444723c */ /* 0x040fe20000041838 */
[----:B------:R-:W-:Y:S07]  /*3520*/  LDSM.16.MT88.4 R16, [R212+0x900] ;  /* 0x00090000d410783b */ /* 0x000fee0000004200 */
[----:B------:R-:W-:Y:S01]  /*3530*/  HMMA.16816.F32.BF16 R60, R4, R32, R48 ;  /* 0x00000020043c723c */ /* 0x000fe20000041830 */
[----:B-1----:R-:W-:-:S04]  /*3540*/  FFMA.FTZ R14, R170, c[0x0][0x2d0], -R0 ;  /* 0x0000b400aa0e7a23 */ /* 0x002fc80000010800 */
[----:B------:R1:W-:Y:S03]  /*3550*/  MUFU.EX2 R179, R14 ;  /* 0x0000000e00b37308 */ /* 0x0003e60000000800 */
[C---:B------:R-:W-:Y:S01]  /*3560*/  HMMA.16816.F32.BF16 R52, R4.reuse, R34, R156 ;  /* 0x000000220434723c */ /* 0x040fe2000004189c */
[----:B------:R-:W4:Y:S07]  /*3570*/  LDSM.16.MT88.4 R32, [R213+0x2900] ;  /* 0x00290000d520783b */ /* 0x000f2e0000004200 */
[----:B------:R-:W-:Y:S01]  /*3580*/  HMMA.16816.F32.BF16 R56, R4, R26, R144 ;  /* 0x0000001a0438723c */ /* 0x000fe20000041890 */
[----:B------:R-:W-:Y:S01]  /*3590*/  LDSM.16.MT88.4 R24, [R213+0x1900] ;  /* 0x00190000d518783b */ /* 0x000fe20000004200 */
[----:B-1----:R-:W-:-:S06]  /*35a0*/  FFMA.FTZ R14, R173, c[0x0][0x2d0], -R0 ;  /* 0x0000b400ad0e7a23 */ /* 0x002fcc0000010800 */
[C---:B------:R-:W-:Y:S01]  /*35b0*/  HMMA.16816.F32.BF16 R48, R4.reuse, R22, R140 ;  /* 0x000000160430723c */ /* 0x040fe2000004188c */
[----:B------:R1:W1:Y:S01]  /*35c0*/  MUFU.EX2 R176, R14 ;  /* 0x0000000e00b07308 */ /* 0x0002620000000800 */
[----:B------:R-:W4:Y:S06]  /*35d0*/  LDSM.16.MT88.4 R20, [R212+0x1900] ;  /* 0x00190000d414783b */ /* 0x000f2c0000004200 */
[----:B------:R-:W-:Y:S07]  /*35e0*/  HMMA.16816.F32.BF16 R36, R4, R38, R160 ;  /* 0x000000260424723c */ /* 0x000fee00000418a0 */
[----:B---3--:R-:W-:Y:S01]  /*35f0*/  F2FP.BF16.PACK_AB R4, R206, R207 ;  /* 0x000000cfce04723e */ /* 0x008fe200000010ff */
[----:B-1----:R-:W-:Y:S01]  /*3600*/  FFMA.FTZ R14, R171, c[0x0][0x2d0], -R0 ;  /* 0x0000b400ab0e7a23 */ /* 0x002fe20000010800 */
[----:B--2---:R-:W-:-:S02]  /*3610*/  F2FP.BF16.PACK_AB R5, R190, R191 ;  /* 0x000000bfbe05723e */ /* 0x004fc400000010ff */
[----:B------:R-:W-:Y:S01]  /*3620*/  F2FP.BF16.PACK_AB R6, R204, R205 ;  /* 0x000000cdcc06723e */ /* 0x000fe200000010ff */
[----:B------:R1:W-:Y:S01]  /*3630*/  MUFU.EX2 R177, R14 ;  /* 0x0000000e00b17308 */ /* 0x0003e20000000800 */
[----:B-----5:R-:W-:-:S07]  /*3640*/  F2FP.BF16.PACK_AB R7, R189, R188 ;  /* 0x000000bcbd07723e */ /* 0x020fce00000010ff */
[C---:B----4-:R-:W-:Y:S07]  /*3650*/  HMMA.16816.F32.BF16 R192, R4.reuse, R28, R104 ;  /* 0x0000001c04c0723c */ /* 0x050fee0000041868 */
[----:B------:R-:W-:Y:S01]  /*3660*/  IMAD.MOV.U32 R107, RZ, RZ, R200 ;  /* 0x000000ffff6b7224 */ /* 0x000fe200078e00c8 */
[----:B------:R-:W-:Y:S01]  /*3670*/  HMMA.16816.F32.BF16 R124, R4, R8, R116 ;  /* 0x00000008047c723c */ /* 0x000fe20000041874 */
[----:B-1----:R-:W-:Y:S02]  /*3680*/  FFMA.FTZ R14, R172, c[0x0][0x2d0], -R0 ;  /* 0x0000b400ac0e7a23 */ /* 0x002fe40000010800 */
[----:B------:R-:W-:-:S02]  /*3690*/  IMAD.MOV.U32 R106, RZ, RZ, R187 ;  /* 0x000000ffff6a7224 */ /* 0x000fc400078e00bb */
[----:B------:R1:W-:Y:S01]  /*36a0*/  MUFU.EX2 R178, R14 ;  /* 0x0000000e00b27308 */ /* 0x0003e20000000800 */
[----:B------:R-:W-:Y:S02]  /*36b0*/  IMAD.MOV.U32 R105, RZ, RZ, R186 ;  /* 0x000000ffff697224 */ /* 0x000fe400078e00ba */
[----:B------:R-:W-:Y:S01]  /*36c0*/  HMMA.16816.F32.BF16 R200, R4, R32, R100 ;  /* 0x0000002004c8723c */ /* 0x000fe20000041864 */
[----:B------:R-:W-:-:S07]  /*36d0*/  IMAD.MOV.U32 R104, RZ, RZ, R185 ;  /* 0x000000ffff687224 */ /* 0x000fce00078e00b9 */
[----:B------:R-:W-:Y:S01]  /*36e0*/  HMMA.16816.F32.BF16 R140, R4, R16, R164 ;  /* 0x00000010048c723c */ /* 0x000fe200000418a4 */
[----:B-1----:R-:W-:-:S07]  /*36f0*/  FFMA.FTZ R14, R180, c[0x0][0x2d0], -R3 ;  /* 0x0000b400b40e7a23 */ /* 0x002fce0000010803 */
[C---:B------:R-:W-:Y:S01]  /*3700*/  HMMA.16816.F32.BF16 R112, R4.reuse, R20, R112 ;  /* 0x000000140470723c */ /* 0x040fe20000041870 */
[----:B------:R1:W-:Y:S07]  /*3710*/  MUFU.EX2 R138, R14 ;  /* 0x0000000e008a7308 */ /* 0x0003ee0000000800 */
[C---:B------:R-:W-:Y:S08]  /*3720*/  HMMA.16816.F32.BF16 R168, R4.reuse, R24, R108 ;  /* 0x0000001804a8723c */ /* 0x040ff0000004186c */
[----:B------:R-:W-:Y:S01]  /*3730*/  HMMA.16816.F32.BF16 R148, R4, R18, R148 ;  /* 0x000000120494723c */ /* 0x000fe20000041894 */
[----:B-1----:R-:W-:-:S04]  /*3740*/  FFMA.FTZ R14, R181, c[0x0][0x2d0], -R3 ;  /* 0x0000b400b50e7a23 */ /* 0x002fc80000010803 */
[----:B------:R1:W2:Y:S03]  /*3750*/  MUFU.EX2 R134, R14 ;  /* 0x0000000e00867308 */ /* 0x0002a60000000800 */
[C---:B------:R-:W-:Y:S08]  /*3760*/  HMMA.16816.F32.BF16 R84, R4.reuse, R10, R84 ;  /* 0x0000000a0454723c */ /* 0x040ff00000041854 */
[----:B------:R-:W-:Y:S01]  /*3770*/  HMMA.16816.F32.BF16 R100, R4, R22, R96 ;  /* 0x000000160464723c */ /* 0x000fe20000041860 */
[----:B------:R-:W3:Y:S01]  /*3780*/  LDSM.16.MT88.4 R96, [R212+0x1d00] ;  /* 0x001d0000d460783b */ /* 0x000ee20000004200 */
[----:B-1----:R-:W-:-:S06]  /*3790*/  FFMA.FTZ R14, R174, c[0x0][0x2d0], -R3 ;  /* 0x0000b400ae0e7a23 */ /* 0x002fcc0000010803 */
[C---:B------:R-:W-:Y:S01]  /*37a0*/  HMMA.16816.F32.BF16 R160, R4.reuse, R26, R92 ;  /* 0x0000001a04a0723c */ /* 0x040fe2000004185c */
[----:B------:R1:W-:Y:S06]  /*37b0*/  MUFU.EX2 R133, R14 ;  /* 0x0000000e00857308 */ /* 0x0003ec0000000800 */
[----:B------:R-:W-:Y:S01]  /*37c0*/  IMAD.MOV.U32 R95, RZ, RZ, R183 ;  /* 0x000000ffff5f7224 */ /* 0x000fe200078e00b7 */
[----:B------:R-:W-:Y:S01]  /*37d0*/  HMMA.16816.F32.BF16 R116, R4, R30, R88 ;  /* 0x0000001e0474723c */ /* 0x000fe20000041858 */
[----:B------:R-:W-:Y:S02]  /*37e0*/  IMAD.MOV.U32 R94, RZ, RZ, R182 ;  /* 0x000000ffff5e7224 */ /* 0x000fe400078e00b6 */
[----:B------:R-:W-:-:S02]  /*37f0*/  IMAD.MOV.U32 R92, RZ, RZ, R123 ;  /* 0x000000ffff5c7224 */ /* 0x000fc400078e007b */
[----:B------:R-:W-:Y:S02]  /*3800*/  IMAD.MOV.U32 R93, RZ, RZ, R130 ;  /* 0x000000ffff5d7224 */ /* 0x000fe400078e0082 */
[----:B------:R-:W-:Y:S01]  /*3810*/  IMAD.MOV.U32 R91, RZ, RZ, R122 ;  /* 0x000000ffff5b7224 */ /* 0x000fe200078e007a */
[----:B------:R-:W-:Y:S01]  /*3820*/  HMMA.16816.F32.BF16 R144, R4, R34, R80 ;  /* 0x000000220490723c */ /* 0x000fe20000041850 */
[----:B-1----:R-:W-:Y:S01]  /*3830*/  FFMA.FTZ R14, R175, c[0x0][0x2d0], -R3 ;  /* 0x0000b400af0e7a23 */ /* 0x002fe20000010803 */
[----:B------:R-:W-:Y:S01]  /*3840*/  LDSM.16.MT88.4 R80, [R213+0xd00] ;  /* 0x000d0000d550783b */ /* 0x000fe20000004200 */
[----:B------:R-:W-:Y:S02]  /*3850*/  IMAD.MOV.U32 R89, RZ, RZ, R120 ;  /* 0x000000ffff597224 */ /* 0x000fe400078e0078 */
[----:B------:R-:W1:Y:S01]  /*3860*/  MUFU.EX2 R132, R14 ;  /* 0x0000000e00847308 */ /* 0x000e620000000800 */
[----:B------:R-:W-:Y:S01]  /*3870*/  IMAD.MOV.U32 R88, RZ, RZ, R107 ;  /* 0x000000ffff587224 */ /* 0x000fe200078e006b */
[----:B------:R-:W-:Y:S01]  /*3880*/  F2FP.BF16.PACK_AB R4, R176, R179 ;  /* 0x000000b3b004723e */ /* 0x000fe200000010ff */
[----:B------:R-:W-:Y:S01]  /*3890*/  IMAD.MOV.U32 R90, RZ, RZ, R121 ;  /* 0x000000ffff5a7224 */ /* 0x000fe200078e0079 */
[----:B--2---:R-:W-:Y:S01]  /*38a0*/  F2FP.BF16.PACK_AB R5, R134, R138 ;  /* 0x0000008a8605723e */ /* 0x004fe200000010ff */
[----:B------:R-:W-:Y:S01]  /*38b0*/  LDSM.16.MT88.4 R120, [R212+0x2d00] ;  /* 0x002d0000d478783b */ /* 0x000fe20000004200 */
[----:B------:R-:W-:-:S02]  /*38c0*/  F2FP.BF16.PACK_AB R6, R178, R177 ;  /* 0x000000b1b206723e */ /* 0x000fc400000010ff */
[----:B-1----:R-:W-:Y:S01]  /*38d0*/  F2FP.BF16.PACK_AB R7, R132, R133 ;  /* 0x000000858407723e */ /* 0x002fe200000010ff */
[----:B------:R-:W-:-:S06]  /*38e0*/  IMAD.MOV.U32 R14, RZ, RZ, R184 ;  /* 0x000000ffff0e7224 */ /* 0x000fcc00078e00b8 */
[C---:B------:R-:W-:Y:S07]  /*38f0*/  HMMA.16816.F32.BF16 R172, R4.reuse, R8, R72 ;  /* 0x0000000804ac723c */ /* 0x040fee0000041848 */
[--C-:B------:R-:W-:Y:S01]  /*3900*/  FFMA.FTZ R8, R217, c[0x0][0x2d0], -R13.reuse ;  /* 0x0000b400d9087a23 */ /* 0x100fe2000001080d */
[C---:B------:R-:W-:Y:S03]  /*3910*/  HMMA.16816.F32.BF16 R156, R4.reuse, R10, R48 ;  /* 0x0000000a049c723c */ /* 0x040fe60000041830 */
[----:B------:R1:W-:Y:S05]  /*3920*/  MUFU.EX2 R49, R8 ;  /* 0x0000000800317308 */ /* 0x0003ea0000000800 */
[C---:B------:R-:W-:Y:S08]  /*3930*/  HMMA.16816.F32.BF16 R180, R4.reuse, R18, R56 ;  /* 0x0000001204b4723c */ /* 0x040ff00000041838 */
[----:B------:R-:W-:Y:S01]  /*3940*/  HMMA.16816.F32.BF16 R56, R4, R22, R44 ;  /* 0x000000160438723c */ /* 0x000fe2000004182c */
[----:B-1----:R-:W-:-:S04]  /*3950*/  FFMA.FTZ R8, R219, c[0x0][0x2d0], -R13 ;  /* 0x0000b400db087a23 */ /* 0x002fc8000001080d */
[----:B------:R1:W2:Y:S03]  /*3960*/  MUFU.EX2 R48, R8 ;  /* 0x0000000800307308 */ /* 0x0002a60000000800 */
[----:B------:R-:W-:Y:S01]  /*3970*/  HMMA.16816.F32.BF16 R64, R4, R24, R64 ;  /* 0x000000180440723c */ /* 0x000fe20000041840 */
[----:B------:R-:W-:Y:S02]  /*3980*/  IMAD.MOV.U32 R46, RZ, RZ, R89 ;  /* 0x000000ffff2e7224 */ /* 0x000fe400078e0059 */
[----:B------:R-:W-:Y:S02]  /*3990*/  IMAD.MOV.U32 R47, RZ, RZ, R88 ;  /* 0x000000ffff2f7224 */ /* 0x000fe400078e0058 */
[----:B------:R-:W-:-:S03]  /*39a0*/  IMAD.MOV.U32 R45, RZ, RZ, R90 ;  /* 0x000000ffff2d7224 */ /* 0x000fc600078e005a */
[----:B------:R-:W-:Y:S01]  /*39b0*/  HMMA.16816.F32.BF16 R108, R4, R20, R68 ;  /* 0x00000014046c723c */ /* 0x000fe20000041844 */
[----:B-1----:R-:W-:-:S07]  /*39c0*/  FFMA.FTZ R8, R221, c[0x0][0x2d0], -R13 ;  /* 0x0000b400dd087a23 */ /* 0x002fce000001080d */
[C---:B------:R-:W-:Y:S01]  /*39d0*/  HMMA.16816.F32.BF16 R184, R4.reuse, R16, R76 ;  /* 0x0000001004b8723c */ /* 0x040fe2000004184c */
[----:B------:R-:W-:Y:S01]  /*39e0*/  IMAD.MOV.U32 R221, RZ, RZ, R91 ;  /* 0x000000ffffdd7224 */ /* 0x000fe200078e005b */
[----:B------:R1:W-:Y:S05]  /*39f0*/  MUFU.EX2 R44, R8 ;  /* 0x00000008002c7308 */ /* 0x0003ea0000000800 */
[----:B------:R-:W-:Y:S01]  /*3a00*/  IMAD.MOV.U32 R16, RZ, RZ, R95 ;  /* 0x000000ffff107224 */ /* 0x000fe200078e005f */
[----:B------:R-:W-:Y:S01]  /*3a10*/  HMMA.16816.F32.BF16 R40, R4, R26, R40 ;  /* 0x0000001a0428723c */ /* 0x000fe20000041828 */
[----:B------:R-:W-:Y:S02]  /*3a20*/  IMAD.MOV.U32 R76, RZ, RZ, R14 ;  /* 0x000000ffff4c7224 */ /* 0x000fe400078e000e */
[----:B------:R-:W-:-:S02]  /*3a30*/  IMAD.MOV.U32 R14, RZ, RZ, R129 ;  /* 0x000000ffff0e7224 */ /* 0x000fc400078e0081 */
[----:B------:R-:W-:Y:S02]  /*3a40*/  IMAD.MOV.U32 R77, RZ, RZ, R104 ;  /* 0x000000ffff4d7224 */ /* 0x000fe400078e0068 */
[----:B------:R-:W-:Y:S01]  /*3a50*/  IMAD.MOV.U32 R27, RZ, RZ, R93 ;  /* 0x000000ffff1b7224 */ /* 0x000fe200078e005d */
[C---:B------:R-:W-:Y:S01]  /*3a60*/  HMMA.16816.F32.BF16 R60, R4.reuse, R28, R60 ;  /* 0x0000001c043c723c */ /* 0x040fe2000004183c */
[----:B------:R-:W-:Y:S02]  /*3a70*/  IMAD.MOV.U32 R50, RZ, RZ, R77 ;  /* 0x000000ffff327224 */ /* 0x000fe400078e004d */
[----:B-1----:R-:W-:Y:S02]  /*3a80*/  FFMA.FTZ R8, R222, c[0x0][0x2d0], -R13 ;  /* 0x0000b400de087a23 */ /* 0x002fe4000001080d */
[----:B------:R-:W-:Y:S02]  /*3a90*/  IMAD.MOV.U32 R222, RZ, RZ, R92 ;  /* 0x000000ffffde7224 */ /* 0x000fe400078e005c */
[----:B------:R-:W1:Y:S01]  /*3aa0*/  MUFU.EX2 R25, R8 ;  /* 0x0000000800197308 */ /* 0x000e620000000800 */
[----:B------:R-:W-:Y:S01]  /*3ab0*/  HMMA.16816.F32.BF16 R52, R4, R30, R52 ;  /* 0x0000001e0434723c */ /* 0x000fe20000041834 */
[----:B------:R-:W-:-:S02]  /*3ac0*/  IMAD.MOV.U32 R29, RZ, RZ, R14 ;  /* 0x000000ffff1d7224 */ /* 0x000fc400078e000e */
[----:B------:R-:W-:Y:S01]  /*3ad0*/  IMAD.MOV.U32 R95, RZ, RZ, R128 ;  /* 0x000000ffff5f7224 */ /* 0x000fe200078e0080 */
[----:B--2---:R-:W-:Y:S01]  /*3ae0*/  F2FP.BF16.PACK_AB R128, R48, R49 ;  /* 0x000000313080723e */ /* 0x004fe200000010ff */
[----:B------:R-:W-:Y:S02]  /*3af0*/  IMAD.MOV.U32 R78, RZ, RZ, R105 ;  /* 0x000000ffff4e7224 */ /* 0x000fe400078e0069 */
[----:B------:R-:W-:Y:S01]  /*3b00*/  IMAD.MOV.U32 R79, RZ, RZ, R106 ;  /* 0x000000ffff4f7224 */ /* 0x000fe200078e006a */
[C---:B------:R-:W-:Y:S01]  /*3b10*/  HMMA.16816.F32.BF16 R164, R4.reuse, R32, R196 ;  /* 0x0000002004a4723c */ /* 0x040fe200000418c4 */
[----:B------:R-:W2:Y:S01]  /*3b20*/  LDSM.16.MT88.4 R104, [R213+0x1d00] ;  /* 0x001d0000d568783b */ /* 0x000ea20000004200 */
[----:B------:R-:W-:Y:S02]  /*3b30*/  IMAD.MOV.U32 R217, RZ, RZ, R78 ;  /* 0x000000ffffd97224 */ /* 0x000fe400078e004e */
[----:B------:R-:W-:Y:S02]  /*3b40*/  IMAD.MOV.U32 R219, RZ, RZ, R79 ;  /* 0x000000ffffdb7224 */ /* 0x000fe400078e004f */
[----:B------:R-:W-:Y:S01]  /*3b50*/  IMAD.MOV.U32 R51, RZ, RZ, R76 ;  /* 0x000000ffff337224 */ /* 0x000fe200078e004c */
[----:B-1----:R-:W-:Y:S01]  /*3b60*/  F2FP.BF16.PACK_AB R130, R25, R44 ;  /* 0x0000002c1982723e */ /* 0x002fe200000010ff */
[----:B------:R-:W-:Y:S01]  /*3b70*/  FFMA.FTZ R8, R238, c[0x0][0x2d0], -R12 ;  /* 0x0000b400ee087a23 */ /* 0x000fe2000001080c */
[----:B------:R-:W-:Y:S01]  /*3b80*/  HMMA.16816.F32.BF16 R36, R4, R34, R36 ;  /* 0x000000220424723c */ /* 0x000fe20000041824 */
[----:B------:R-:W-:-:S02]  /*3b90*/  IMAD.MOV.U32 R238, RZ, RZ, R95 ;  /* 0x000000ffffee7224 */ /* 0x000fc400078e005f */
[----:B------:R1:W-:Y:S04]  /*3ba0*/  MUFU.EX2 R24, R8 ;  /* 0x0000000800187308 */ /* 0x0003e80000000800 */
[----:B------:R-:W-:Y:S02]  /*3bb0*/  FFMA.FTZ R4, R234, c[0x0][0x2d0], -R0 ;  /* 0x0000b400ea047a23 */ /* 0x000fe40000010800 */
[----:B------:R-:W-:Y:S02]  /*3bc0*/  FADD.FTZ R5, R245, R244 ;  /* 0x000000f4f5057221 */ /* 0x000fe40000010000 */
[----:B------:R-:W-:Y:S01]  /*3bd0*/  MUFU.EX2 R18, R4 ;  /* 0x0000000400127308 */ /* 0x000fe20000000800 */
[----:B-1----:R-:W-:-:S07]  /*3be0*/  FFMA.FTZ R8, R220, c[0x0][0x2d0], -R12 ;  /* 0x0000b400dc087a23 */ /* 0x002fce000001080c */
[----:B------:R1:W4:Y:S02]  /*3bf0*/  MUFU.EX2 R23, R8 ;  /* 0x0000000800177308 */ /* 0x0003240000000800 */
[----:B-1----:R-:W-:Y:S01]  /*3c00*/  FFMA.FTZ R8, R218, c[0x0][0x2d0], -R12 ;  /* 0x0000b400da087a23 */ /* 0x002fe2000001080c */
[----:B----4-:R-:W-:-:S05]  /*3c10*/  F2FP.BF16.PACK_AB R129, R23, R24 ;  /* 0x000000181781723e */ /* 0x010fca00000010ff */
[----:B------:R1:W-:Y:S02]  /*3c20*/  MUFU.EX2 R21, R8 ;  /* 0x0000000800157308 */ /* 0x0003e40000000800 */
[----:B-1----:R-:W-:Y:S02]  /*3c30*/  FFMA.FTZ R8, R211, c[0x0][0x2d0], -R12 ;  /* 0x0000b400d3087a23 */ /* 0x002fe4000001080c */
[----:B------:R-:W-:-:S04]  /*3c40*/  FADD.FTZ R12, R247, R5 ;  /* 0x00000005f70c7221 */ /* 0x000fc80000010000 */
[----:B------:R1:W4:Y:S02]  /*3c50*/  MUFU.EX2 R22, R8 ;  /* 0x0000000800167308 */ /* 0x0003240000000800 */
[----:B-1----:R-:W-:Y:S02]  /*3c60*/  FFMA.FTZ R8, R94, c[0x0][0x2d0], -R0 ;  /* 0x0000b4005e087a23 */ /* 0x002fe40000010800 */
[----:B------:R-:W-:Y:S01]  /*3c70*/  IMAD.MOV.U32 R94, RZ, RZ, R131 ;  /* 0x000000ffff5e7224 */ /* 0x000fe200078e0083 */
[----:B----4-:R-:W-:-:S03]  /*3c80*/  F2FP.BF16.PACK_AB R131, R22, R21 ;  /* 0x000000151683723e */ /* 0x010fc600000010ff */
[----:B------:R1:W-:Y:S01]  /*3c90*/  MUFU.EX2 R20, R8 ;  /* 0x0000000800147308 */ /* 0x0003e20000000800 */
[----:B------:R-:W-:-:S04]  /*3ca0*/  IMAD.MOV.U32 R26, RZ, RZ, R94 ;  /* 0x000000ffff1a7224 */ /* 0x000fc800078e005e */
[----:B------:R-:W-:Y:S01]  /*3cb0*/  FADD.FTZ R4, R26, R238 ;  /* 0x000000ee1a047221 */ /* 0x000fe20000010000 */
[----:B---3--:R-:W-:Y:S03]  /*3cc0*/  HMMA.16816.F32.BF16 R92, R128, R98, R100 ;  /* 0x00000062805c723c */ /* 0x008fe60000041864 */
[----:B------:R-:W-:Y:S02]  /*3cd0*/  FADD.FTZ R7, R45, R4 ;  /* 0x000000042d077221 */ /* 0x000fe40000010000 */
[----:B------:R-:W-:-:S03]  /*3ce0*/  FADD.FTZ R4, R219, R12 ;  /* 0x0000000cdb047221 */ /* 0x000fc60000010000 */
[C---:B--2---:R-:W-:Y:S01]  /*3cf0*/  HMMA.16816.F32.BF16 R100, R128.reuse, R104, R168 ;  /* 0x000000688064723c */ /* 0x044fe200000418a8 */
[--C-:B-1----:R-:W-:Y:S02]  /*3d00*/  FFMA.FTZ R8, R15, c[0x0][0x2d0], -R0.reuse ;  /* 0x0000b4000f087a23 */ /* 0x102fe40000010800 */
[----:B------:R-:W-:Y:S02]  /*3d10*/  FFMA.FTZ R0, R235, c[0x0][0x2d0], -R0 ;  /* 0x0000b400eb007a23 */ /* 0x000fe40000010800 */
[----:B------:R1:W2:Y:S01]  /*3d20*/  MUFU.EX2 R19, R8 ;  /* 0x0000000800137308 */ /* 0x0002a20000000800 */
[----:B------:R-:W-:Y:S02]  /*3d30*/  FADD.FTZ R4, R210, R4 ;  /* 0x00000004d2047221 */ /* 0x000fe40000010000 */
[----:B------:R-:W-:Y:S02]  /*3d40*/  HMMA.16816.F32.BF16 R72, R128, R80, R124 ;  /* 0x000000508048723c */ /* 0x000fe4000004187c */
[----:B------:R-:W-:-:S03]  /*3d50*/  FADD.FTZ R251, R251, R4 ;  /* 0x00000004fbfb7221 */ /* 0x000fc60000010000 */
[----:B------:R3:W4:Y:S01]  /*3d60*/  MUFU.EX2 R17, R0 ;  /* 0x0000000000117308 */ /* 0x0007220000000800 */
[----:B------:R-:W-:Y:S02]  /*3d70*/  FADD.FTZ R251, R209, R251 ;  /* 0x000000fbd1fb7221 */ /* 0x000fe40000010000 */
[C---:B------:R-:W-:Y:S02]  /*3d80*/  HMMA.16816.F32.BF16 R88, R128.reuse, R96, R112 ;  /* 0x000000608058723c */ /* 0x040fe40000041870 */
[----:B------:R-:W-:Y:S01]  /*3d90*/  FADD.FTZ R251, R208, R251 ;  /* 0x000000fbd0fb7221 */ /* 0x000fe20000010000 */
[----:B-1----:R-:W1:Y:S03]  /*3da0*/  LDSM.16.MT88.4 R8, [R213+0x2d00] ;  /* 0x002d0000d508783b */ /* 0x002e660000004200 */
[----:B------:R-:W-:Y:S01]  /*3db0*/  FADD.FTZ R251, R138, R251 ;  /* 0x000000fb8afb7221 */ /* 0x000fe20000010000 */
[----:B--2---:R-:W-:Y:S01]  /*3dc0*/  F2FP.BF16.PACK_AB R168, R19, R20 ;  /* 0x0000001413a8723e */ /* 0x004fe200000010ff */
[----:B------:R-:W-:Y:S02]  /*3dd0*/  HMMA.16816.F32.BF16 R140, R128, R152, R140 ;  /* 0x00000098808c723c */ /* 0x000fe4000004188c */
[----:B------:R-:W-:-:S02]  /*3de0*/  FADD.FTZ R251, R134, R251 ;  /* 0x000000fb86fb7221 */ /* 0x000fc40000010000 */
[----:B---3--:R-:W-:Y:S01]  /*3df0*/  FFMA.FTZ R0, R16, c[0x0][0x2d0], -R3 ;  /* 0x0000b40010007a23 */ /* 0x008fe20000010803 */
[----:B----4-:R-:W-:Y:S01]  /*3e00*/  F2FP.BF16.PACK_AB R170, R17, R18 ;  /* 0x0000001211aa723e */ /* 0x010fe200000010ff */
[----:B------:R-:W-:Y:S02]  /*3e10*/  FADD.FTZ R251, R133, R251 ;  /* 0x000000fb85fb7221 */ /* 0x000fe40000010000 */
[----:B------:R-:W-:Y:S01]  /*3e20*/  HMMA.16816.F32.BF16 R148, R128, R154, R148 ;  /* 0x0000009a8094723c */ /* 0x000fe20000041894 */
[----:B------:R2:W3:Y:S01]  /*3e30*/  MUFU.EX2 R13, R0 ;  /* 0x00000000000d7308 */ /* 0x0004e20000000800 */
[----:B------:R-:W-:-:S06]  /*3e40*/  FADD.FTZ R251, R132, R251 ;  /* 0x000000fb84fb7221 */ /* 0x000fcc0000010000 */
[C---:B------:R-:W-:Y:S08]  /*3e50*/  HMMA.16816.F32.BF16 R76, R128.reuse, R82, R84 ;  /* 0x00000052804c723c */ /* 0x040ff00000041854 */
[----:B------:R-:W-:Y:S01]  /*3e60*/  HMMA.16816.F32.BF16 R160, R128, R106, R160 ;  /* 0x0000006a80a0723c */ /* 0x000fe200000418a0 */
[----:B--2---:R-:W-:Y:S02]  /*3e70*/  FFMA.FTZ R0, R236, c[0x0][0x2d0], -R3 ;  /* 0x0000b400ec007a23 */ /* 0x004fe40000010803 */
[----:B---3--:R-:W-:-:S02]  /*3e80*/  FADD.FTZ R251, R13, R251 ;  /* 0x000000fb0dfb7221 */ /* 0x008fc40000010000 */
[----:B------:R2:W3:Y:S03]  /*3e90*/  MUFU.EX2 R14, R0 ;  /* 0x00000000000e7308 */ /* 0x0004e60000000800 */
[C---:B------:R-:W-:Y:S08]  /*3ea0*/  HMMA.16816.F32.BF16 R112, R128.reuse, R120, R192 ;  /* 0x000000788070723c */ /* 0x040ff000000418c0 */
[----:B------:R-:W-:Y:S01]  /*3eb0*/  HMMA.16816.F32.BF16 R116, R128, R122, R116 ;  /* 0x0000007a8074723c */ /* 0x000fe20000041874 */
[--C-:B--2---:R-:W-:Y:S01]  /*3ec0*/  FFMA.FTZ R0, R237, c[0x0][0x2d0], -R3.reuse ;  /* 0x0000b400ed007a23 */ /* 0x104fe20000010803 */
[----:B---3--:R-:W-:Y:S01]  /*3ed0*/  F2FP.BF16.PACK_AB R169, R14, R13 ;  /* 0x0000000d0ea9723e */ /* 0x008fe200000010ff */
[----:B------:R-:W-:-:S05]  /*3ee0*/  FFMA.FTZ R3, R239, c[0x0][0x2d0], -R3 ;  /* 0x0000b400ef037a23 */ /* 0x000fca0000010803 */
[----:B-1----:R-:W-:Y:S01]  /*3ef0*/  HMMA.16816.F32.BF16 R124, R128, R8, R200 ;  /* 0x00000008807c723c */ /* 0x002fe200000418c8 */
[----:B------:R1:W2:Y:S01]  /*3f00*/  MUFU.EX2 R15, R0 ;  /* 0x00000000000f7308 */ /* 0x0002a20000000800 */
[----:B------:R-:W-:-:S06]  /*3f10*/  FADD.FTZ R251, R14, R251 ;  /* 0x000000fb0efb7221 */ /* 0x000fcc0000010000 */
[----:B------:R-:W-:Y:S01]  /*3f20*/  HMMA.16816.F32.BF16 R128, R128, R10, R144 ;  /* 0x0000000a8080723c */ /* 0x000fe20000041890 */
[----:B------:R3:W4:Y:S01]  /*3f30*/  MUFU.EX2 R16, R3 ;  /* 0x0000000300107308 */ /* 0x0007220000000800 */
[----:B-1----:R-:W-:Y:S02]  /*3f40*/  FADD.FTZ R0, R29, R248 ;  /* 0x000000f81d007221 */ /* 0x002fe40000010000 */
[----:B--2---:R-:W-:Y:S02]  /*3f50*/  FADD.FTZ R251, R15, R251 ;  /* 0x000000fb0ffb7221 */ /* 0x004fe40000010000 */
[----:B------:R-:W-:Y:S02]  /*3f60*/  FADD.FTZ R0, R221, R0 ;  /* 0x00000000dd007221 */ /* 0x000fe40000010000 */
[----:B---3--:R-:W-:Y:S01]  /*3f70*/  FADD.FTZ R3, R222, R27 ;  /* 0x0000001bde037221 */ /* 0x008fe20000010000 */
[----:B----4-:R-:W-:Y:S01]  /*3f80*/  F2FP.BF16.PACK_AB R171, R16, R15 ;  /* 0x0000000f10ab723e */ /* 0x010fe200000010ff */
[----:B------:R-:W-:-:S02]  /*3f90*/  FADD.FTZ R5, R47, R0 ;  /* 0x000000002f057221 */ /* 0x000fc40000010000 */
[----:B------:R-:W-:Y:S02]  /*3fa0*/  FADD.FTZ R6, R46, R3 ;  /* 0x000000032e067221 */ /* 0x000fe40000010000 */
[----:B------:R-:W-:Y:S02]  /*3fb0*/  FADD.FTZ R3, R217, R7 ;  /* 0x00000007d9037221 */ /* 0x000fe40000010000 */
[----:B------:R-:W-:Y:S01]  /*3fc0*/  FADD.FTZ R0, R50, R6 ;  /* 0x0000000632007221 */ /* 0x000fe20000010000 */
[----:B------:R-:W-:Y:S01]  /*3fd0*/  HMMA.16816.F32.BF16 R68, R168, R80, R172 ;  /* 0x00000050a844723c */ /* 0x000fe200000418ac */
[----:B------:R-:W-:Y:S02]  /*3fe0*/  FADD.FTZ R5, R228, R5 ;  /* 0x00000005e4057221 */ /* 0x000fe40000010000 */
[----:B------:R-:W-:Y:S02]  /*3ff0*/  FADD.FTZ R0, R240, R0 ;  /* 0x00000000f0007221 */ /* 0x000fe40000010000 */
[----:B------:R-:W-:-:S02]  /*4000*/  FADD.FTZ R3, R246, R3 ;  /* 0x00000003f6037221 */ /* 0x000fc40000010000 */
[----:B------:R-:W-:Y:S01]  /*4010*/  FADD.FTZ R0, R243, R0 ;  /* 0x00000000f3007221 */ /* 0x000fe20000010000 */
[C---:B------:R-:W-:Y:S01]  /*4020*/  HMMA.16816.F32.BF16 R80, R168.reuse, R82, R156 ;  /* 0x00000052a850723c */ /* 0x040fe2000004189c */
[----:B------:R-:W-:Y:S02]  /*4030*/  FADD.FTZ R250, R250, R5 ;  /* 0x00000005fafa7221 */ /* 0x000fe40000010000 */
[----:B------:R-:W-:Y:S02]  /*4040*/  FADD.FTZ R0, R242, R0 ;  /* 0x00000000f2007221 */ /* 0x000fe40000010000 */
[----:B------:R-:W-:Y:S02]  /*4050*/  FADD.FTZ R252, R252, R3 ;  /* 0x00000003fcfc7221 */ /* 0x000fe40000010000 */
[----:B------:R-:W-:Y:S01]  /*4060*/  FADD.FTZ R0, R241, R0 ;  /* 0x00000000f1007221 */ /* 0x000fe20000010000 */
[----:B------:R-:W-:Y:S01]  /*4070*/  HMMA.16816.F32.BF16 R84, R168, R96, R108 ;  /* 0x00000060a854723c */ /* 0x000fe2000004186c */
        /* <DEDUP_REMOVED lines=21> */
[----:B------:R-:W-:Y:S01]  /*41d0*/  FADD.FTZ R252, R205, R252 ;  /* 0x000000fccdfc7221 */ /* 0x000fe20000010000 */
[----:B------:R1:W-:Y:S01]  /*41e0*/  STL [R1], R0 ;  /* 0x0000000001007387 */ /* 0x0003e20000100800 */
        /* <DEDUP_REMOVED lines=13> */
[----:B------:R-:W-:-:S07]  /*42c0*/  FADD.FTZ R252, R25, R252 ;  /* 0x000000fc19fc7221 */ /* 0x000fce0000010000 */
[C---:B------:R-:W-:Y:S08]  /*42d0*/  HMMA.16816.F32.BF16 R164, R168.reuse, R8, R164 ;  /* 0x00000008a8a4723c */ /* 0x040ff000000418a4 */
[----:B------:R-:W-:Y:S01]  /*42e0*/  HMMA.16816.F32.BF16 R168, R168, R10, R36 ;  /* 0x0000000aa8a8723c */ /* 0x000fe20000041824 */
[----:B------:R-:W-:Y:S07]  /*42f0*/  @!P0 BRA `(.L_x_1) ;  /* 0x000030b000008947 */ /* 0x000fee0003800000 */
[----:B-1----:R-:W2:Y:S01]  /*4300*/  LDL R51, [R1+0x24] ;  /* 0x0000240001337983 */ /* 0x002ea20000100800 */
[----:B------:R-:W-:Y:S01]  /*4310*/  IMAD.MOV.U32 R3, RZ, RZ, R136 ;  /* 0x000000ffff037224 */ /* 0x000fe200078e0088 */
[C---:B------:R-:W-:Y:S01]  /*4320*/  IADD3 R224, R216.reuse, 0x1000, RZ ;  /* 0x00001000d8e07810 */ /* 0x040fe20007ffe0ff */
[----:B------:R-:W-:Y:S01]  /*4330*/  IMAD.MOV.U32 R0, RZ, RZ, R137 ;  /* 0x000000ffff007224 */ /* 0x000fe200078e0089 */
[C---:B------:R-:W-:Y:S01]  /*4340*/  IADD3 R223, R216.reuse, 0x1400, RZ ;  /* 0x00001400d8df7810 */ /* 0x040fe20007ffe0ff */
[----:B------:R-:W-:Y:S01]  /*4350*/  IMAD.MOV.U32 R138, RZ, RZ, R2 ;  /* 0x000000ffff8a7224 */ /* 0x000fe200078e0002 */
[C---:B------:R-:W-:Y:S01]  /*4360*/  IADD3 R222, R216.reuse, 0x1800, RZ ;  /* 0x00001800d8de7810 */ /* 0x040fe20007ffe0ff */
[----:B------:R-:W-:Y:S01]  /*4370*/  IMAD.MOV.U32 R132, RZ, RZ, R135 ;  /* 0x000000ffff847224 */ /* 0x000fe200078e0087 */
[C---:B------:R-:W-:Y:S01]  /*4380*/  IADD3 R221, R216.reuse, 0x1c00, RZ ;  /* 0x00001c00d8dd7810 */ /* 0x040fe20007ffe0ff */
[----:B------:R-:W-:Y:S01]  /*4390*/  ULEA.HI.SX32 UR25, UR21, 0xfffffffe, 0x1a ;  /* 0xfffffffe15197891 */ /* 0x000fe2000f8fd23f */
[C---:B------:R-:W-:Y:S01]  /*43a0*/  IADD3 R220, R216.reuse, 0x2000, RZ ;  /* 0x00002000d8dc7810 */ /* 0x040fe20007ffe0ff */
[----:B------:R-:W-:Y:S01]  /*43b0*/  ULDC.64 UR6, c[0x0][0x208] ;  /* 0x0000820000067ab9 */ /* 0x000fe20000000a00 */
[C---:B------:R-:W-:Y:S01]  /*43c0*/  IADD3 R219, R216.reuse, 0x2400, RZ ;  /* 0x00002400d8db7810 */ /* 0x040fe20007ffe0ff */
[----:B------:R-:W-:Y:S01]  /*43d0*/  ULDC.64 UR4, c[0x0][0x1e0] ;  /* 0x0000780000047ab9 */ /* 0x000fe20000000a00 */
[----:B------:R-:W-:-:S02]  /*43e0*/  IADD3 R218, R216, 0x2800, RZ ;  /* 0x00002800d8da7810 */ /* 0x000fc40007ffe0ff */
[----:B------:R-:W-:Y:S01]  /*43f0*/  IADD3 R217, R216, 0x2c00, RZ ;  /* 0x00002c00d8d97810 */ /* 0x000fe20007ffe0ff */
[----:B--2---:R-:W-:Y:S02]  /*4400*/  IMAD.SHL.U32 R228, R51, 0x2, RZ ;  /* 0x0000000233e47824 */ /* 0x004fe400078e00ff */
.L_x_2:
[----:B------:R-:W2:Y:S01]  /*4410*/  LDL.64 R194, [R1+0x8] ;  /* 0x0000080001c27983 */ /* 0x000ea20000100a00 */
[----:B------:R-:W-:Y:S04]  /*4420*/  DEPBAR.LE SB0, 0x0 ;  /* 0x000080000000791a */ /* 0x000fe80000000000 */
[----:B------:R-:W-:Y:S01]  /*4430*/  USHF.R.S32.HI UR18, URZ, 0x1f, UR25 ;  /* 0x0000001f3f127899 */ /* 0x000fe20008011419 */
[----:B------:R-:W3:Y:S01]  /*4440*/  LDL R192, [R1+0x4] ;  /* 0x0000040001c07983 */ /* 0x000ee20000100800 */
[----:B------:R-:W-:Y:S01]  /*4450*/  UIMAD.WIDE.U32 UR30, UR25, UR6, URZ ;  /* 0x00000006191e72a5 */ /* 0x000fe2000f8e003f */
[----:B------:R-:W-:Y:S01]  /*4460*/  SHF.R.S32.HI R235, RZ, 0x1f, R229 ;  /* 0x0000001fffeb7819 */ /* 0x000fe200000114e5 */
[----:B------:R-:W-:Y:S01]  /*4470*/  UIMAD UR18, UR18, UR6, URZ ;  /* 0x00000006121272a4 */ /* 0x000fe2000f8e023f */
[----:B------:R-:W-:Y:S01]  /*4480*/  BAR.SYNC.DEFER_BLOCKING 0x0 ;  /* 0x0000000000007b1d */ /* 0x000fe20000010000 */
[----:B------:R-:W-:Y:S02]  /*4490*/  USHF.L.U32 UR19, UR30, 0x6, URZ ;  /* 0x000000061e137899 */ /* 0x000fe4000800063f */
[----:B------:R-:W-:Y:S02]  /*44a0*/  UIMAD UR18, UR25, UR7, UR18 ;  /* 0x00000007191272a4 */ /* 0x000fe4000f8e0212 */
[----:B------:R-:W-:Y:S02]  /*44b0*/  UIADD3 UR20, UP4, UP3, UR26, UR19, UR28 ;  /* 0x000000131a147290 */ /* 0x000fe4000fb9e01c */
[----:B------:R-:W-:Y:S01]  /*44c0*/  UIADD3 UR18, UR31, UR18, URZ ;  /* 0x000000121f127290 */ /* 0x000fe2000fffe03f */
[----:B------:R-:W-:Y:S01]  /*44d0*/  IADD3 R134, P0, R230, UR19, RZ ;  /* 0x00000013e6867c10 */ /* 0x000fe2000ff1e0ff */
[----:B------:R-:W-:Y:S02]  /*44e0*/  ULEA UR21, UP2, UR6, UR19, 0x5 ;  /* 0x0000001306157291 */ /* 0x000fe4000f84283f */
[----:B------:R-:W-:Y:S01]  /*44f0*/  USHF.L.U64.HI UR18, UR30, 0x6, UR18 ;  /* 0x000000061e127899 */ /* 0x000fe20008010212 */
[----:B------:R-:W-:Y:S01]  /*4500*/  LEA R198, P3, R134, c[0x0][0x1f8], 0x1 ;  /* 0x00007e0086c67a11 */ /* 0x000fe200078608ff */
[----:B------:R-:W-:Y:S02]  /*4510*/  UIADD3 UR22, UP1, UP0, UR26, UR21, UR28 ;  /* 0x000000151a167290 */ /* 0x000fe4000f83e01c */
[----:B------:R-:W-:Y:S02]  /*4520*/  UIADD3.X UR19, UR24, UR18, UR23, UP4, UP3 ;  /* 0x0000001218137290 */ /* 0x000fe4000a7e6417 */
[C---:B------:R-:W-:Y:S01]  /*4530*/  IADD3.X R135, R231.reuse, UR18, RZ, P0, !PT ;  /* 0x00000012e7877c10 */ /* 0x040fe200087fe4ff */
[----:B------:R-:W-:Y:S01]  /*4540*/  ULEA.HI.X UR18, UR6, UR18, UR7, 0x5, UP2 ;  /* 0x0000001206127291 */ /* 0x000fe200090f2c07 */
[----:B------:R-:W-:Y:S02]  /*4550*/  IADD3 R133, P0, R230, UR21, RZ ;  /* 0x00000015e6857c10 */ /* 0x000fe4000ff1e0ff */
[----:B------:R-:W-:Y:S01]  /*4560*/  LEA.HI.X R199, R134, c[0x0][0x1fc], R135, 0x1, P3 ;  /* 0x00007f0086c77a11 */ /* 0x000fe200018f0c87 */
[----:B------:R-:W-:Y:S02]  /*4570*/  LDSM.16.M88.4 R64, [R214+0x6100] ;  /* 0x00610000d640783b */ /* 0x000fe40000000200 */
[----:B------:R-:W-:Y:S01]  /*4580*/  IADD3.X R134, R231, UR18, RZ, P0, !PT ;  /* 0x00000012e7867c10 */ /* 0x000fe200087fe4ff */
[----:B------:R-:W-:Y:S02]  /*4590*/  UIADD3.X UR18, UR24, UR18, UR23, UP1, UP0 ;  /* 0x0000001218127290 */ /* 0x000fe40008fe0417 */
[----:B------:R-:W-:Y:S02]  /*45a0*/  UISETP.GT.AND UP0, UPT, UR25, URZ, UPT ;  /* 0x0000003f1900728c */ /* 0x000fe4000bf04270 */
[----:B------:R-:W-:Y:S01]  /*45b0*/  UIADD3 UR25, UR25, -0x1, URZ ;  /* 0xffffffff19197890 */ /* 0x000fe2000fffe03f */
[----:B------:R-:W1:Y:S08]  /*45c0*/  LDSM.16.M88.4 R16, [R139+0x3100] ;  /* 0x003100008b10783b */ /* 0x000e700000000200 */
[----:B------:R-:W-:Y:S01]  /*45d0*/  @UP0 UIMAD.WIDE.U32 UR30, UR25, UR4, URZ ;  /* 0x00000004191e02a5 */ /* 0x000fe2000f8e003f */
[----:B------:R-:W4:Y:S08]  /*45e0*/  LDSM.16.M88.4 R60, [R214+0x7100] ;  /* 0x00710000d63c783b */ /* 0x000f300000000200 */
[----:B------:R-:W5:Y:S08]  /*45f0*/  LDSM.16.M88.4 R32, [R139+0x3500] ;  /* 0x003500008b20783b */ /* 0x000f700000000200 */
[----:B------:R-:W3:Y:S06]  /*4600*/  LDL.64 R236, [R1+0x18] ;  /* 0x0000180001ec7983 */ /* 0x000eec0000100a00 */
[----:B------:R-:W5:Y:S08]  /*4610*/  LDSM.16.M88.4 R48, [R139+0x3900] ;  /* 0x003900008b30783b */ /* 0x000f700000000200 */
[----:B------:R-:W3:Y:S01]  /*4620*/  LDL R234, [R1+0x10] ;  /* 0x0000100001ea7983 */ /* 0x000ee20000100800 */
[-C--:B-1----:R-:W-:Y:S03]  /*4630*/  HMMA.16816.F32.BF16 R4, R64, R16.reuse, RZ ;  /* 0x000000104004723c */ /* 0x082fe600000418ff */
[----:B------:R-:W1:Y:S05]  /*4640*/  LDSM.16.M88.4 R172, [R139+0x3d00] ;  /* 0x003d00008bac783b */ /* 0x000e6a0000000200 */
[C---:B----4-:R-:W-:Y:S03]  /*4650*/  HMMA.16816.F32.BF16 R8, R60.reuse, R16, RZ ;  /* 0x000000103c08723c */ /* 0x050fe600000418ff */
[----:B------:R-:W-:Y:S05]  /*4660*/  LDSM.16.M88.4 R176, [R215+0x6100] ;  /* 0x00610000d7b0783b */ /* 0x000fea0000000200 */
[-C--:B------:R-:W-:Y:S03]  /*4670*/  HMMA.16816.F32.BF16 R12, R60, R18.reuse, RZ ;  /* 0x000000123c0c723c */ /* 0x080fe600000418ff */
[----:B------:R-:W4:Y:S05]  /*4680*/  LDSM.16.M88.4 R180, [R216] ;  /* 0x00000000d8b4783b */ /* 0x000f2a0000000200 */
[C---:B------:R-:W-:Y:S03]  /*4690*/  HMMA.16816.F32.BF16 R16, R64.reuse, R18, RZ ;  /* 0x000000124010723c */ /* 0x040fe600000418ff */
[----:B------:R-:W1:Y:S05]  /*46a0*/  LDSM.16.M88.4 R184, [R215+0x7100] ;  /* 0x00710000d7b8783b */ /* 0x000e6a0000000200 */
[-C--:B-----5:R-:W-:Y:S03]  /*46b0*/  HMMA.16816.F32.BF16 R20, R64, R32.reuse, RZ ;  /* 0x000000204014723c */ /* 0x0a0fe600000418ff */
[----:B------:R-:W5:Y:S05]  /*46c0*/  LDSM.16.M88.4 R188, [R227] ;  /* 0x00000000e3bc783b */ /* 0x000f6a0000000200 */
[C---:B------:R-:W-:Y:S08]  /*46d0*/  HMMA.16816.F32.BF16 R24, R60.reuse, R32, RZ ;  /* 0x000000203c18723c */ /* 0x040ff000000418ff */
[-C--:B------:R-:W-:Y:S08]  /*46e0*/  HMMA.16816.F32.BF16 R28, R60, R34.reuse, RZ ;  /* 0x000000223c1c723c */ /* 0x080ff000000418ff */
[C---:B------:R-:W-:Y:S08]  /*46f0*/  HMMA.16816.F32.BF16 R32, R64.reuse, R34, RZ ;  /* 0x000000224020723c */ /* 0x040ff000000418ff */
[-C--:B------:R-:W-:Y:S08]  /*4700*/  HMMA.16816.F32.BF16 R36, R64, R48.reuse, RZ ;  /* 0x000000304024723c */ /* 0x080ff000000418ff */
[C---:B------:R-:W-:Y:S08]  /*4710*/  HMMA.16816.F32.BF16 R40, R60.reuse, R48, RZ ;  /* 0x000000303c28723c */ /* 0x040ff000000418ff */
[-C--:B------:R-:W-:Y:S08]  /*4720*/  HMMA.16816.F32.BF16 R44, R60, R50.reuse, RZ ;  /* 0x000000323c2c723c */ /* 0x080ff000000418ff */
[C---:B------:R-:W-:Y:S08]  /*4730*/  HMMA.16816.F32.BF16 R48, R64.reuse, R50, RZ ;  /* 0x000000324030723c */ /* 0x040ff000000418ff */
[-C--:B-1----:R-:W-:Y:S08]  /*4740*/  HMMA.16816.F32.BF16 R52, R64, R172.reuse, RZ ;  /* 0x000000ac4034723c */ /* 0x082ff000000418ff */
[C---:B------:R-:W-:Y:S08]  /*4750*/  HMMA.16816.F32.BF16 R56, R60.reuse, R172, RZ ;  /* 0x000000ac3c38723c */ /* 0x040ff000000418ff */
[-C--:B------:R-:W-:Y:S08]  /*4760*/  HMMA.16816.F32.BF16 R60, R60, R174.reuse, RZ ;  /* 0x000000ae3c3c723c */ /* 0x080ff000000418ff */
[----:B------:R-:W-:Y:S01]  /*4770*/  HMMA.16816.F32.BF16 R64, R64, R174, RZ ;  /* 0x000000ae4040723c */ /* 0x000fe200000418ff */
[----:B------:R-:W1:Y:S07]  /*4780*/  LDSM.16.M88.4 R172, [R226] ;  /* 0x00000000e2ac783b */ /* 0x000e6e0000000200 */
[-C--:B----4-:R-:W-:Y:S08]  /*4790*/  HMMA.16816.F32.BF16 R4, R176, R180.reuse, R4 ;  /* 0x000000b4b004723c */ /* 0x090ff00000041804 */
[C---:B------:R-:W-:Y:S08]  /*47a0*/  HMMA.16816.F32.BF16 R8, R184.reuse, R180, R8 ;  /* 0x000000b4b808723c */ /* 0x040ff00000041808 */
[-C--:B------:R-:W-:Y:S08]  /*47b0*/  HMMA.16816.F32.BF16 R12, R184, R182.reuse, R12 ;  /* 0x000000b6b80c723c */ /* 0x080ff0000004180c */
[C---:B------:R-:W-:Y:S08]  /*47c0*/  HMMA.16816.F32.BF16 R16, R176.reuse, R182, R16 ;  /* 0x000000b6b010723c */ /* 0x040ff00000041810 */
[-C--:B-----5:R-:W-:Y:S08]  /*47d0*/  HMMA.16816.F32.BF16 R20, R176, R188.reuse, R20 ;  /* 0x000000bcb014723c */ /* 0x0a0ff00000041814 */
[C---:B------:R-:W-:Y:S08]  /*47e0*/  HMMA.16816.F32.BF16 R24, R184.reuse, R188, R24 ;  /* 0x000000bcb818723c */ /* 0x040ff00000041818 */
[-C--:B------:R-:W-:Y:S08]  /*47f0*/  HMMA.16816.F32.BF16 R28, R184, R190.reuse, R28 ;  /* 0x000000beb81c723c */ /* 0x080ff0000004181c */
[C---:B------:R-:W-:Y:S08]  /*4800*/  HMMA.16816.F32.BF16 R32, R176.reuse, R190, R32 ;  /* 0x000000beb020723c */ /* 0x040ff00000041820 */
[-C--:B-1----:R-:W-:Y:S08]  /*4810*/  HMMA.16816.F32.BF16 R36, R176, R172.reuse, R36 ;  /* 0x000000acb024723c */ /* 0x082ff00000041824 */
[C---:B------:R-:W-:Y:S08]  /*4820*/  HMMA.16816.F32.BF16 R40, R184.reuse, R172, R40 ;  /* 0x000000acb828723c */ /* 0x040ff00000041828 */
[-C--:B------:R-:W-:Y:S08]  /*4830*/  HMMA.16816.F32.BF16 R44, R184, R174.reuse, R44 ;  /* 0x000000aeb82c723c */ /* 0x080ff0000004182c */
[C---:B------:R-:W-:Y:S04]  /*4840*/  HMMA.16816.F32.BF16 R48, R176.reuse, R174, R48 ;  /* 0x000000aeb030723c */ /* 0x040fe80000041830 */
[----:B--2---:R-:W-:Y:S04]  /*4850*/  IADD3 R2, P2, P1, R194, UR20, R229 ;  /* 0x00000014c2027c10 */ /* 0x004fe8000f95e0e5 */
[----:B---3--:R-:W-:Y:S01]  /*4860*/  IADD3.X R137, R192, UR19, R235, P2, P1 ;  /* 0x00000013c0897c10 */ /* 0x008fe200097e24eb */
[----:B------:R-:W-:Y:S03]  /*4870*/  @UP0 USHF.L.U32 UR19, UR30, 0x6, URZ ;  /* 0x000000061e130899 */ /* 0x000fe6000800063f */
[C---:B------:R-:W-:Y:S01]  /*4880*/  LEA R136, P1, R2.reuse, c[0x0][0x1f8], 0x1 ;  /* 0x00007e0002887a11 */ /* 0x040fe200078208ff */
[----:B------:R-:W-:Y:S01]  /*4890*/  @UP0 UIADD3 UR21, UP3, UR11, UR19, URZ ;  /* 0x000000130b150290 */ /* 0x000fe2000ff7e03f */
[C---:B------:R-:W-:Y:S01]  /*48a0*/  LEA R196, P2, R133.reuse, c[0x0][0x1f8], 0x1 ;  /* 0x00007e0085c47a11 */ /* 0x040fe200078408ff */
[----:B------:R-:W-:Y:S01]  /*48b0*/  @UP0 UIADD3 UR20, UP5, UP4, UR14, UR19, UR12 ;  /* 0x000000130e140290 */ /* 0x000fe2000fcbe00c */
[----:B------:R-:W-:Y:S02]  /*48c0*/  LEA.HI.X R137, R2, c[0x0][0x1fc], R137, 0x1, P1 ;  /* 0x00007f0002897a11 */ /* 0x000fe400008f0c89 */
[----:B------:R-:W-:Y:S01]  /*48d0*/  IADD3 R2, P1, P0, R194, UR22, R229 ;  /* 0x00000016c2027c10 */ /* 0x000fe2000f83e0e5 */
[----:B------:R-:W-:Y:S01]  /*48e0*/  @UP0 UIADD3 UR22, UP2, UP1, UR14, UR21, UR12 ;  /* 0x000000150e160290 */ /* 0x000fe2000f95e00c */
[----:B------:R-:W-:Y:S02]  /*48f0*/  LEA.HI.X R197, R133, c[0x0][0x1fc], R134, 0x1, P2 ;  /* 0x00007f0085c57a11 */ /* 0x000fe400010f0c86 */
[----:B------:R-:W-:Y:S01]  /*4900*/  IADD3.X R133, R192, UR18, R235, P1, P0 ;  /* 0x00000012c0857c10 */ /* 0x000fe20008fe04eb */
[----:B------:R-:W-:Y:S01]  /*4910*/  @UP0 USHF.R.S32.HI UR18, URZ, 0x1f, UR25 ;  /* 0x0000001f3f120899 */ /* 0x000fe20008011419 */
[----:B------:R-:W1:Y:S01]  /*4920*/  LDSM.16.M88.4 R192, [R225] ;  /* 0x00000000e1c0783b */ /* 0x000e620000000200 */
[C---:B------:R-:W-:Y:S02]  /*4930*/  LEA R134, P2, R2.reuse, c[0x0][0x1f8], 0x1 ;  /* 0x00007e0002867a11 */ /* 0x040fe400078408ff */
[----:B------:R-:W-:Y:S01]  /*4940*/  PLOP3.LUT P0, PT, PT, PT, UP0, 0x80, 0x0 ;  /* 0x000000000000781c */ /* 0x000fe20003f0f008 */
[----:B------:R-:W-:Y:S01]  /*4950*/  @UP0 UIMAD UR18, UR18, UR4, URZ ;  /* 0x00000004121202a4 */ /* 0x000fe2000f8e023f */
[----:B------:R-:W-:Y:S03]  /*4960*/  LEA.HI.X R135, R2, c[0x0][0x1fc], R133, 0x1, P2 ;  /* 0x00007f0002877a11 */ /* 0x000fe600010f0c85 */
[----:B------:R-:W-:Y:S01]  /*4970*/  @!PT LDS RZ, [RZ] ;  /* 0x00000000fffff984 */ /* 0x000fe20000000800 */
[----:B------:R-:W-:Y:S01]  /*4980*/  @!PT LDS RZ, [RZ] ;  /* 0x00000000fffff984 */ /* 0x000fe20000000800 */
[----:B------:R-:W-:Y:S01]  /*4990*/  @!PT LDS RZ, [RZ] ;  /* 0x00000000fffff984 */ /* 0x000fe20000000800 */
[----:B------:R2:W-:Y:S01]  /*49a0*/  LDGSTS.E.BYPASS.LTC128B.128 [R228+0x100], [R198.64], !P6 ;  /* 0x00100000c6e47fae */ /* 0x0005e2000f101d50 */
[----:B------:R-:W-:Y:S04]  /*49b0*/  @UP0 UIMAD UR18, UR25, UR5, UR18 ;  /* 0x00000005191202a4 */ /* 0x000fe8000f8e0212 */
[----:B------:R-:W-:Y:S03]  /*49c0*/  @UP0 UIADD3 UR18, UR31, UR18, URZ ;  /* 0x000000121f120290 */ /* 0x000fe6000fffe03f */
[----:B------:R3:W-:Y:S01]  /*49d0*/  LDGSTS.E.BYPASS.LTC128B.128 [R228+0x1100], [R136.64+0x40], !P5 ;  /* 0x0110004088e47fae */ /* 0x0007e2000e901d50 */
[----:B------:R-:W-:Y:S07]  /*49e0*/  @UP0 USHF.L.U64.HI UR18, UR30, 0x6, UR18 ;  /* 0x000000061e120899 */ /* 0x000fee0008010212 */
[----:B------:R3:W-:Y:S08]  /*49f0*/  LDGSTS.E.BYPASS.LTC128B.128 [R228+0x2100], [R136.64+0x80], !P4 ;  /* 0x0210008088e47fae */ /* 0x0007f0000e101d50 */
[----:B------:R2:W-:Y:S01]  /*4a00*/  LDGSTS.E.BYPASS.LTC128B.128 [R228+0x900], [R196.64], !P6 ;  /* 0x00900000c4e47fae */ /* 0x0005e2000f101d50 */
[-C--:B-1----:R-:W-:Y:S07]  /*4a10*/  HMMA.16816.F32.BF16 R52, R176, R192.reuse, R52 ;  /* 0x000000c0b034723c */ /* 0x082fee0000041834 */
[----:B------:R1:W-:Y:S01]  /*4a20*/  LDGSTS.E.BYPASS.LTC128B.128 [R228+0x1900], [R134.64+0x40], !P5 ;  /* 0x0190004086e47fae */ /* 0x0003e2000e901d50 */
[C---:B------:R-:W-:Y:S07]  /*4a30*/  HMMA.16816.F32.BF16 R56, R184.reuse, R192, R56 ;  /* 0x000000c0b838723c */ /* 0x040fee0000041838 */
[----:B------:R1:W-:Y:S01]  /*4a40*/  LDGSTS.E.BYPASS.LTC128B.128 [R228+0x2900], [R134.64+0x80], !P4 ;  /* 0x0290008086e47fae */ /* 0x0003e2000e101d50 */
[-C--:B------:R-:W-:Y:S07]  /*4a50*/  HMMA.16816.F32.BF16 R60, R184, R194.reuse, R60 ;  /* 0x000000c2b83c723c */ /* 0x080fee000004183c */
[----:B------:R-:W-:Y:S01]  /*4a60*/  LDSM.16.M88.4 R200, [R139+0x4100] ;  /* 0x004100008bc8783b */ /* 0x000fe20000000200 */
[----:B------:R-:W-:Y:S07]  /*4a70*/  HMMA.16816.F32.BF16 R64, R176, R194, R64 ;  /* 0x000000c2b040723c */ /* 0x000fee0000041840 */
[----:B--2---:R-:W2:Y:S08]  /*4a80*/  LDSM.16.M88.4 R196, [R214+0x8100] ;  /* 0x00810000d6c4783b */ /* 0x004eb00000000200 */
[----:B------:R-:W4:Y:S08]  /*4a90*/  LDSM.16.M88.4 R204, [R214+0x9100] ;  /* 0x00910000d6cc783b */ /* 0x000f300000000200 */
[----:B------:R-:W5:Y:S08]  /*4aa0*/  LDSM.16.M88.4 R208, [R139+0x4500] ;  /* 0x004500008bd0783b */ /* 0x000f700000000200 */
[----:B------:R-:W0:Y:S08]  /*4ab0*/  LDGDEPBAR ;  /* 0x00000000000079af */ /* 0x000e300000000000 */
[----:B------:R-:W1:Y:S01]  /*4ac0*/  LDSM.16.M88.4 R180, [R139+0x4900] ;  /* 0x004900008bb4783b */ /* 0x000e620000000200 */
[-C--:B--2---:R-:W-:Y:S07]  /*4ad0*/  HMMA.16816.F32.BF16 R4, R196, R200.reuse, R4 ;  /* 0x000000c8c404723c */ /* 0x084fee0000041804 */
[----:B------:R-:W2:Y:S01]  /*4ae0*/  LDSM.16.M88.4 R172, [R139+0x4d00] ;  /* 0x004d00008bac783b */ /* 0x000ea20000000200 */
[C---:B----4-:R-:W-:Y:S07]  /*4af0*/  HMMA.16816.F32.BF16 R8, R204.reuse, R200, R8 ;  /* 0x000000c8cc08723c */ /* 0x050fee0000041808 */
[----:B------:R-:W-:Y:S01]  /*4b00*/  LDSM.16.M88.4 R176, [R215+0x8100] ;  /* 0x00810000d7b0783b */ /* 0x000fe20000000200 */
[-C--:B------:R-:W-:Y:S07]  /*4b10*/  HMMA.16816.F32.BF16 R12, R204, R202.reuse, R12 ;  /* 0x000000cacc0c723c */ /* 0x080fee000004180c */
[----:B------:R-:W4:Y:S01]  /*4b20*/  LDSM.16.M88.4 R184, [R224] ;  /* 0x00000000e0b8783b */ /* 0x000f220000000200 */
[C---:B------:R-:W-:Y:S07]  /*4b30*/  HMMA.16816.F32.BF16 R16, R196.reuse, R202, R16 ;  /* 0x000000cac410723c */ /* 0x040fee0000041810 */
[----:B------:R-:W2:Y:S01]  /*4b40*/  LDSM.16.M88.4 R188, [R215+0x9100] ;  /* 0x00910000d7bc783b */ /* 0x000ea20000000200 */
[-C--:B-----5:R-:W-:Y:S07]  /*4b50*/  HMMA.16816.F32.BF16 R20, R196, R208.reuse, R20 ;  /* 0x000000d0c414723c */ /* 0x0a0fee0000041814 */
[----:B------:R-:W5:Y:S01]  /*4b60*/  LDSM.16.M88.4 R192, [R223] ;  /* 0x00000000dfc0783b */ /* 0x000f620000000200 */
[C---:B------:R-:W-:Y:S07]  /*4b70*/  HMMA.16816.F32.BF16 R24, R204.reuse, R208, R24 ;  /* 0x000000d0cc18723c */ /* 0x040fee0000041818 */
[----:B------:R-:W-:Y:S01]  /*4b80*/  LDSM.16.M88.4 R200, [R221] ;  /* 0x00000000ddc8783b */ /* 0x000fe20000000200 */
[-C--:B------:R-:W-:Y:S08]  /*4b90*/  HMMA.16816.F32.BF16 R28, R204, R210.reuse, R28 ;  /* 0x000000d2cc1c723c */ /* 0x080ff0000004181c */
[C---:B------:R-:W-:Y:S01]  /*4ba0*/  HMMA.16816.F32.BF16 R32, R196.reuse, R210, R32 ;  /* 0x000000d2c420723c */ /* 0x040fe20000041820 */
[----:B------:R-:W-:Y:S07]  /*4bb0*/  LDSM.16.M88.4 R208, [R139+0x5500] ;  /* 0x005500008bd0783b */ /* 0x000fee0000000200 */
[-C--:B-1----:R-:W-:Y:S08]  /*4bc0*/  HMMA.16816.F32.BF16 R36, R196, R180.reuse, R36 ;  /* 0x000000b4c424723c */ /* 0x082ff00000041824 */
[C---:B------:R-:W-:Y:S08]  /*4bd0*/  HMMA.16816.F32.BF16 R40, R204.reuse, R180, R40 ;  /* 0x000000b4cc28723c */ /* 0x040ff00000041828 */
[-C--:B------:R-:W-:Y:S08]  /*4be0*/  HMMA.16816.F32.BF16 R44, R204, R182.reuse, R44 ;  /* 0x000000b6cc2c723c */ /* 0x080ff0000004182c */
[C---:B------:R-:W-:Y:S01]  /*4bf0*/  HMMA.16816.F32.BF16 R48, R196.reuse, R182, R48 ;  /* 0x000000b6c430723c */ /* 0x040fe20000041830 */
[----:B------:R-:W1:Y:S07]  /*4c00*/  LDSM.16.M88.4 R180, [R222] ;  /* 0x00000000deb4783b */ /* 0x000e6e0000000200 */
[-C--:B--2---:R-:W-:Y:S08]  /*4c10*/  HMMA.16816.F32.BF16 R52, R196, R172.reuse, R52 ;  /* 0x000000acc434723c */ /* 0x084ff00000041834 */
[C---:B------:R-:W-:Y:S08]  /*4c20*/  HMMA.16816.F32.BF16 R56, R204.reuse, R172, R56 ;  /* 0x000000accc38723c */ /* 0x040ff00000041838 */
[-C--:B------:R-:W-:Y:S01]  /*4c30*/  HMMA.16816.F32.BF16 R60, R204, R174.reuse, R60 ;  /* 0x000000aecc3c723c */ /* 0x080fe2000004183c */
[----:B------:R-:W-:Y:S07]  /*4c40*/  LDSM.16.M88.4 R204, [R214+0xb100] ;  /* 0x00b10000d6cc783b */ /* 0x000fee0000000200 */
[----:B------:R-:W-:Y:S01]  /*4c50*/  HMMA.16816.F32.BF16 R64, R196, R174, R64 ;  /* 0x000000aec440723c */ /* 0x000fe20000041840 */
[----:B------:R-:W-:Y:S07]  /*4c60*/  LDSM.16.M88.4 R172, [R214+0xa100] ;  /* 0x00a10000d6ac783b */ /* 0x000fee0000000200 */
[-C--:B----4-:R-:W-:Y:S01]  /*4c70*/  HMMA.16816.F32.BF16 R4, R176, R184.reuse, R4 ;  /* 0x000000b8b004723c */ /* 0x090fe20000041804 */
[----:B------:R-:W2:Y:S07]  /*4c80*/  LDSM.16.M88.4 R196, [R139+0x5100] ;  /* 0x005100008bc4783b */ /* 0x000eae0000000200 */
[C---:B------:R-:W-:Y:S08]  /*4c90*/  HMMA.16816.F32.BF16 R8, R188.reuse, R184, R8 ;  /* 0x000000b8bc08723c */ /* 0x040ff00000041808 */
[-C--:B------:R-:W-:Y:S08]  /*4ca0*/  HMMA.16816.F32.BF16 R12, R188, R186.reuse, R12 ;  /* 0x000000babc0c723c */ /* 0x080ff0000004180c */
[C---:B------:R-:W-:Y:S01]  /*4cb0*/  HMMA.16816.F32.BF16 R16, R176.reuse, R186, R16 ;  /* 0x000000bab010723c */ /* 0x040fe20000041810 */
[----:B------:R-:W-:Y:S07]  /*4cc0*/  LDSM.16.M88.4 R184, [R215+0xa100] ;  /* 0x00a10000d7b8783b */ /* 0x000fee0000000200 */
[-C--:B-----5:R-:W-:Y:S08]  /*4cd0*/  HMMA.16816.F32.BF16 R20, R176, R192.reuse, R20 ;  /* 0x000000c0b014723c */ /* 0x0a0ff00000041814 */
[C---:B------:R-:W-:Y:S08]  /*4ce0*/  HMMA.16816.F32.BF16 R24, R188.reuse, R192, R24 ;  /* 0x000000c0bc18723c */ /* 0x040ff00000041818 */
[-C--:B------:R-:W-:Y:S08]  /*4cf0*/  HMMA.16816.F32.BF16 R28, R188, R194.reuse, R28 ;  /* 0x000000c2bc1c723c */ /* 0x080ff0000004181c */
[C---:B------:R-:W-:Y:S01]  /*4d00*/  HMMA.16816.F32.BF16 R32, R176.reuse, R194, R32 ;  /* 0x000000c2b020723c */ /* 0x040fe20000041820 */
[----:B------:R-:W-:Y:S07]  /*4d10*/  LDSM.16.M88.4 R192, [R215+0xb100] ;  /* 0x00b10000d7c0783b */ /* 0x000fee0000000200 */
[-C--:B-1----:R-:W-:Y:S08]  /*4d20*/  HMMA.16816.F32.BF16 R36, R176, R180.reuse, R36 ;  /* 0x000000b4b024723c */ /* 0x082ff00000041824 */
[C---:B------:R-:W-:Y:S08]  /*4d30*/  HMMA.16816.F32.BF16 R40, R188.reuse, R180, R40 ;  /* 0x000000b4bc28723c */ /* 0x040ff00000041828 */
[-C--:B------:R-:W-:Y:S08]  /*4d40*/  HMMA.16816.F32.BF16 R44, R188, R182.reuse, R44 ;  /* 0x000000b6bc2c723c */ /* 0x080ff0000004182c */
[C---:B------:R-:W-:Y:S01]  /*4d50*/  HMMA.16816.F32.BF16 R48, R176.reuse, R182, R48 ;  /* 0x000000b6b030723c */ /* 0x040fe20000041830 */
[----:B------:R-:W1:Y:S07]  /*4d60*/  LDSM.16.M88.4 R180, [R139+0x5900] ;  /* 0x005900008bb4783b */ /* 0x000e6e0000000200 */
[-C--:B------:R-:W-:Y:S08]  /*4d70*/  HMMA.16816.F32.BF16 R52, R176, R200.reuse, R52 ;  /* 0x000000c8b034723c */ /* 0x080ff00000041834 */
[C---:B------:R-:W-:Y:S08]  /*4d80*/  HMMA.16816.F32.BF16 R56, R188.reuse, R200, R56 ;  /* 0x000000c8bc38723c */ /* 0x040ff00000041838 */
[-C--:B------:R-:W-:Y:S01]  /*4d90*/  HMMA.16816.F32.BF16 R60, R188, R202.reuse, R60 ;  /* 0x000000cabc3c723c */ /* 0x080fe2000004183c */
[----:B------:R-:W-:Y:S07]  /*4da0*/  LDSM.16.M88.4 R188, [R220] ;  /* 0x00000000dcbc783b */ /* 0x000fee0000000200 */
[----:B------:R-:W-:Y:S01]  /*4db0*/  HMMA.16816.F32.BF16 R64, R176, R202, R64 ;  /* 0x000000cab040723c */ /* 0x000fe20000041840 */
[----:B------:R-:W4:Y:S07]  /*4dc0*/  LDSM.16.M88.4 R176, [R139+0x5d00] ;  /* 0x005d00008bb0783b */ /* 0x000f2e0000000200 */
[-C--:B--2---:R-:W-:Y:S01]  /*4dd0*/  HMMA.16816.F32.BF16 R4, R172, R196.reuse, R4 ;  /* 0x000000c4ac04723c */ /* 0x084fe20000041804 */
[----:B------:R-:W-:Y:S07]  /*4de0*/  LDSM.16.M88.4 R200, [R217] ;  /* 0x00000000d9c8783b */ /* 0x000fee0000000200 */
[C---:B------:R-:W-:Y:S08]  /*4df0*/  HMMA.16816.F32.BF16 R8, R204.reuse, R196, R8 ;  /* 0x000000c4cc08723c */ /* 0x040ff00000041808 */
[-C--:B------:R-:W-:Y:S08]  /*4e00*/  HMMA.16816.F32.BF16 R12, R204, R198.reuse, R12 ;  /* 0x000000c6cc0c723c */ /* 0x080ff0000004180c */
[C---:B------:R-:W-:Y:S01]  /*4e10*/  HMMA.16816.F32.BF16 R16, R172.reuse, R198, R16 ;  /* 0x000000c6ac10723c */ /* 0x040fe20000041810 */
[----:B------:R-:W2:Y:S07]  /*4e20*/  LDSM.16.M88.4 R196, [R219] ;  /* 0x00000000dbc4783b */ /* 0x000eae0000000200 */
[-C--:B------:R-:W-:Y:S08]  /*4e30*/  HMMA.16816.F32.BF16 R20, R172, R208.reuse, R20 ;  /* 0x000000d0ac14723c */ /* 0x080ff00000041814 */
[C---:B------:R-:W-:Y:S08]  /*4e40*/  HMMA.16816.F32.BF16 R24, R204.reuse, R208, R24 ;  /* 0x000000d0cc18723c */ /* 0x040ff00000041818 */
[-C--:B------:R-:W-:Y:S08]  /*4e50*/  HMMA.16816.F32.BF16 R28, R204, R210.reuse, R28 ;  /* 0x000000d2cc1c723c */ /* 0x080ff0000004181c */
[C---:B------:R-:W-:Y:S08]  /*4e60*/  HMMA.16816.F32.BF16 R32, R172.reuse, R210, R32 ;  /* 0x000000d2ac20723c */ /* 0x040ff00000041820 */
[-C--:B-1----:R-:W-:Y:S08]  /*4e70*/  HMMA.16816.F32.BF16 R36, R172, R180.reuse, R36 ;  /* 0x000000b4ac24723c */ /* 0x082ff00000041824 */
[C---:B------:R-:W-:Y:S08]  /*4e80*/  HMMA.16816.F32.BF16 R40, R204.reuse, R180, R40 ;  /* 0x000000b4cc28723c */ /* 0x040ff00000041828 */
[-C--:B------:R-:W-:Y:S08]  /*4e90*/  HMMA.16816.F32.BF16 R44, R204, R182.reuse, R44 ;  /* 0x000000b6cc2c723c */ /* 0x080ff0000004182c */
[C---:B------:R-:W-:Y:S01]  /*4ea0*/  HMMA.16816.F32.BF16 R48, R172.reuse, R182, R48 ;  /* 0x000000b6ac30723c */ /* 0x040fe20000041830 */
[----:B------:R-:W1:Y:S01]  /*4eb0*/  LDSM.16.M88.4 R180, [R218] ;  /* 0x00000000dab4783b */ /* 0x000e620000000200 */
[----:B------:R-:W-:Y:S06]  /*4ec0*/  DEPBAR.LE SB0, 0x0 ;  /* 0x000080000000791a */ /* 0x000fec0000000000 */
[-C--:B----4-:R-:W-:Y:S01]  /*4ed0*/  HMMA.16816.F32.BF16 R52, R172, R176.reuse, R52 ;  /* 0x000000b0ac34723c */ /* 0x090fe20000041834 */
[----:B------:R-:W-:Y:S07]  /*4ee0*/  BAR.SYNC.DEFER_BLOCKING 0x0 ;  /* 0x0000000000007b1d */ /* 0x000fee0000010000 */
[C---:B------:R-:W-:Y:S08]  /*4ef0*/  HMMA.16816.F32.BF16 R56, R204.reuse, R176, R56 ;  /* 0x000000b0cc38723c */ /* 0x040ff00000041838 */
[-C--:B------:R-:W-:Y:S08]  /*4f00*/  HMMA.16816.F32.BF16 R60, R204, R178.reuse, R60 ;  /* 0x000000b2cc3c723c */ /* 0x080ff0000004183c */
[----:B------:R-:W-:Y:S08]  /*4f10*/  HMMA.16816.F32.BF16 R64, R172, R178, R64 ;  /* 0x000000b2ac40723c */ /* 0x000ff00000041840 */
[-C--:B------:R-:W-:Y:S08]  /*4f20*/  HMMA.16816.F32.BF16 R4, R184, R188.reuse, R4 ;  /* 0x000000bcb804723c */ /* 0x080ff00000041804 */
[C---:B------:R-:W-:Y:S08]  /*4f30*/  HMMA.16816.F32.BF16 R8, R192.reuse, R188, R8 ;  /* 0x000000bcc008723c */ /* 0x040ff00000041808 */
[-C--:B------:R-:W-:Y:S08]  /*4f40*/  HMMA.16816.F32.BF16 R12, R192, R190.reuse, R12 ;  /* 0x000000bec00c723c */ /* 0x080ff0000004180c */
[C---:B------:R-:W-:Y:S04]  /*4f50*/  HMMA.16816.F32.BF16 R16, R184.reuse, R190, R16 ;  /* 0x000000beb810723c */ /* 0x040fe80000041810 */
[----:B------:R-:W-:Y:S02]  /*4f60*/  FMNMX.FTZ R2, R4, R0, !PT ;  /* 0x0000000004027209 */ /* 0x000fe40007810000 */
[----:B------:R-:W-:Y:S02]  /*4f70*/  FMNMX.FTZ R133, R6, R3, !PT ;  /* 0x0000000306857209 */ /* 0x000fe40007810000 */
[-C--:B--2---:R-:W-:Y:S04]  /*4f80*/  HMMA.16816.F32.BF16 R20, R184, R196.reuse, R20 ;  /* 0x000000c4b814723c */ /* 0x084fe80000041814 */
[----:B------:R-:W-:Y:S02]  /*4f90*/  FMNMX.FTZ R2, R5, R2, !PT ;  /* 0x0000000205027209 */ /* 0x000fe40007810000 */
[----:B------:R-:W-:Y:S02]  /*4fa0*/  FMNMX.FTZ R134, R8, R132, !PT ;  /* 0x0000008408867209 */ /* 0x000fe40007810000 */
[C---:B------:R-:W-:Y:S04]  /*4fb0*/  HMMA.16816.F32.BF16 R24, R192.reuse, R196, R24 ;  /* 0x000000c4c018723c */ /* 0x040fe80000041818 */
[----:B------:R-:W-:Y:S02]  /*4fc0*/  FMNMX.FTZ R133, R7, R133, !PT ;  /* 0x0000008507857209 */ /* 0x000fe40007810000 */
[----:B------:R-:W-:Y:S02]  /*4fd0*/  FMNMX.FTZ R134, R9, R134, !PT ;  /* 0x0000008609867209 */ /* 0x000fe40007810000 */
[-C--:B------:R-:W-:Y:S04]  /*4fe0*/  HMMA.16816.F32.BF16 R28, R192, R198.reuse, R28 ;  /* 0x000000c6c01c723c */ /* 0x080fe8000004181c */
[----:B------:R-:W-:Y:S02]  /*4ff0*/  FMNMX.FTZ R134, R12, R134, !PT ;  /* 0x000000860c867209 */ /* 0x000fe40007810000 */
[----:B------:R-:W-:Y:S02]  /*5000*/  FMNMX.FTZ R2, R16, R2, !PT ;  /* 0x0000000210027209 */ /* 0x000fe40007810000 */
[C---:B------:R-:W-:Y:S04]  /*5010*/  HMMA.16816.F32.BF16 R32, R184.reuse, R198, R32 ;  /* 0x000000c6b820723c */ /* 0x040fe80000041820 */
[----:B------:R-:W-:Y:S02]  /*5020*/  FMNMX.FTZ R135, R13, R134, !PT ;  /* 0x000000860d877209 */ /* 0x000fe40007810000 */
[----:B------:R-:W-:Y:S02]  /*5030*/  FMNMX.FTZ R2, R17, R2, !PT ;  /* 0x0000000211027209 */ /* 0x000fe40007810000 */
[-C--:B-1----:R-:W-:Y:S04]  /*5040*/  HMMA.16816.F32.BF16 R36, R184, R180.reuse, R36 ;  /* 0x000000b4b824723c */ /* 0x082fe80000041824 */
        /* <DEDUP_REMOVED lines=10> */
[----:B---3--:R-:W-:Y:S02]  /*50f0*/  FMNMX.FTZ R137, R33, R2, !PT ;  /* 0x0000000221897209 */ /* 0x008fe40007810000 */
[-C--:B------:R-:W-:Y:S04]  /*5100*/  HMMA.16816.F32.BF16 R52, R184, R200.reuse, R52 ;  /* 0x000000c8b834723c */ /* 0x080fe80000041834 */
        /* <DEDUP_REMOVED lines=8> */
[----:B------:R-:W-:Y:S04]  /*5190*/  HMMA.16816.F32.BF16 R64, R184, R202, R64 ;  /* 0x000000cab840723c */ /* 0x000fe80000041840 */
[----:B------:R-:W-:Y:S02]  /*51a0*/  FMNMX.FTZ R137, R49, R137, !PT ;  /* 0x0000008931897209 */ /* 0x000fe40007810000 */
[----:B------:R-:W-:Y:S02]  /*51b0*/  FMNMX.FTZ R2, R39, R2, !PT ;  /* 0x0000000227027209 */ /* 0x000fe40007810000 */
[----:B------:R-:W-:Y:S04]  /*51c0*/  FMNMX.FTZ R137, R52, R137, !PT ;  /* 0x0000008934897209 */ /* 0x000fe80007810000 */
[----:B------:R-:W-:Y:S02]  /*51d0*/  FMNMX.FTZ R2, R50, R2, !PT ;  /* 0x0000000232027209 */ /* 0x000fe40007810000 */
        /* <DEDUP_REMOVED lines=9> */
[----:B------:R-:W-:Y:S01]  /*5270*/  FMNMX.FTZ R134, R10, R138, !PT ;  /* 0x0000008a0a867209 */ /* 0x000fe20007810000 */
[----:B------:R-:W1:Y:S01]  /*5280*/  SHFL.BFLY PT, R136, R137, 0x2, 0x1f ;  /* 0x0c401f0089887f89 */ /* 0x000e6200000e0000 */
[----:B------:R-:W-:Y:S02]  /*5290*/  FMNMX.FTZ R2, R67, R2, !PT ;  /* 0x0000000243027209 */ /* 0x000fe40007810000 */
[----:B------:R-:W-:Y:S02]  /*52a0*/  FMNMX.FTZ R133, R28, R133, !PT ;  /* 0x000000851c857209 */ /* 0x000fe40007810000 */
[----:B------:R-:W-:Y:S02]  /*52b0*/  FMNMX.FTZ R134, R11, R134, !PT ;  /* 0x000000860b867209 */ /* 0x000fe40007810000 */
[----:B------:R-:W-:Y:S01]  /*52c0*/  FMNMX.FTZ R133, R29, R133, !PT ;  /* 0x000000851d857209 */ /* 0x000fe20007810000 */
[----:B------:R-:W2:Y:S01]  /*52d0*/  SHFL.BFLY PT, R135, R2, 0x2, 0x1f ;  /* 0x0c401f0002877f89 */ /* 0x000ea200000e0000 */
        /* <DEDUP_REMOVED lines=8> */
[----:B-1----:R-:W-:Y:S02]  /*5360*/  FMNMX.FTZ R137, R137, R136, !PT ;  /* 0x0000008889897209 */ /* 0x002fe40007810000 */
[----:B------:R-:W-:Y:S02]  /*5370*/  FMNMX.FTZ R133, R56, R133, !PT ;  /* 0x0000008538857209 */ /* 0x000fe40007810000 */
[----:B------:R-:W-:Y:S01]  /*5380*/  FMNMX.FTZ R134, R30, R134, !PT ;  /* 0x000000861e867209 */ /* 0x000fe20007810000 */
[----:B------:R-:W1:Y:S01]  /*5390*/  SHFL.BFLY PT, R172, R137, 0x1, 0x1f ;  /* 0x0c201f0089ac7f89 */ /* 0x000e6200000e0000 */
[----:B------:R-:W-:Y:S02]  /*53a0*/  FMNMX.FTZ R133, R57, R133, !PT ;  /* 0x0000008539857209 */ /* 0x000fe40007810000 */
[----:B--2---:R-:W-:Y:S02]  /*53b0*/  FMNMX.FTZ R2, R2, R135, !PT ;  /* 0x0000008702027209 */ /* 0x004fe40007810000 */
[----:B------:R-:W-:Y:S02]  /*53c0*/  FMNMX.FTZ R134, R31, R134, !PT ;  /* 0x000000861f867209 */ /* 0x000fe40007810000 */
[----:B------:R-:W-:Y:S01]  /*53d0*/  FMNMX.FTZ R133, R60, R133, !PT ;  /* 0x000000853c857209 */ /* 0x000fe20007810000 */
[----:B------:R-:W2:Y:S01]  /*53e0*/  SHFL.BFLY PT, R136, R2, 0x1, 0x1f ;  /* 0x0c201f0002887f89 */ /* 0x000ea200000e0000 */
[----:B------:R-:W-:Y:S02]  /*53f0*/  FMNMX.FTZ R134, R42, R134, !PT ;  /* 0x000000862a867209 */ /* 0x000fe40007810000 */
[----:B------:R-:W-:Y:S02]  /*5400*/  FMNMX.FTZ R133, R61, R133, !PT ;  /* 0x000000853d857209 */ /* 0x000fe40007810000 */
[----:B------:R-:W-:Y:S03]  /*5410*/  FMNMX.FTZ R134, R43, R134, !PT ;  /* 0x000000862b867209 */ /* 0x000fe60007810000 */
[----:B------:R-:W3:Y:S01]  /*5420*/  SHFL.BFLY PT, R173, R133, 0x2, 0x1f ;  /* 0x0c401f0085ad7f89 */ /* 0x000ee200000e0000 */
[----:B------:R-:W-:Y:S04]  /*5430*/  FMNMX.FTZ R134, R46, R134, !PT ;  /* 0x000000862e867209 */ /* 0x000fe80007810000 */
[----:B------:R-:W-:Y:S02]  /*5440*/  FMNMX.FTZ R134, R47, R134, !PT ;  /* 0x000000862f867209 */ /* 0x000fe40007810000 */
[----:B-1----:R-:W-:Y:S05]  /*5450*/  FMNMX.FTZ R137, R137, R172, !PT ;  /* 0x000000ac89897209 */ /* 0x002fea0007810000 */
[C---:B------:R-:W-:Y:S02]  /*5460*/  FADD.FTZ R0, -R137.reuse, R0 ;  /* 0x0000000089007221 */ /* 0x040fe40000010100 */
[----:B------:R-:W-:Y:S01]  /*5470*/  FMUL.FTZ R180, R137, c[0x0][0x2d0] ;  /* 0x0000b40089b47a20 */ /* 0x000fe20000410000 */
[----:B--2---:R-:W-:Y:S01]  /*5480*/  FMNMX.FTZ R136, R2, R136, !PT ;  /* 0x0000008802887209 */ /* 0x004fe20007810000 */
[----:B------:R-:W-:Y:S01]  /*5490*/  FMUL.FTZ R0, R0, c[0x0][0x2d0] ;  /* 0x0000b40000007a20 */ /* 0x000fe20000410000 */
[----:B------:R-:W-:Y:S01]  /*54a0*/  FMNMX.FTZ R2, R58, R134, !PT ;  /* 0x000000863a027209 */ /* 0x000fe20007810000 */
[--C-:B------:R-:W-:Y:S02]  /*54b0*/  FFMA.FTZ R4, R4, c[0x0][0x2d0], -R180.reuse ;  /* 0x0000b40004047a23 */ /* 0x100fe400000108b4 */
[----:B------:R1:W2:Y:S01]  /*54c0*/  MUFU.EX2 R134, R0 ;  /* 0x0000000000867308 */ /* 0x0002a20000000800 */
[----:B------:R-:W-:Y:S01]  /*54d0*/  FMUL.FTZ R181, R136, c[0x0][0x2d0] ;  /* 0x0000b40088b57a20 */ /* 0x000fe20000410000 */
[----:B---3--:R-:W-:Y:S01]  /*54e0*/  FMNMX.FTZ R133, R133, R173, !PT ;  /* 0x000000ad85857209 */ /* 0x008fe20007810000 */
[--C-:B------:R-:W-:Y:S02]  /*54f0*/  FFMA.FTZ R16, R16, c[0x0][0x2d0], -R180.reuse ;  /* 0x0000b40010107a23 */ /* 0x100fe400000108b4 */
[--C-:B------:R-:W-:Y:S02]  /*5500*/  FFMA.FTZ R7, R7, c[0x0][0x2d0], -R181.reuse ;  /* 0x0000b40007077a23 */ /* 0x100fe400000108b5 */
[----:B------:R-:W3:Y:S01]  /*5510*/  SHFL.BFLY PT, R135, R133, 0x1, 0x1f ;  /* 0x0c201f0085877f89 */ /* 0x000ee200000e0000 */
[--C-:B------:R-:W-:Y:S02]  /*5520*/  FFMA.FTZ R5, R5, c[0x0][0x2d0], -R180.reuse ;  /* 0x0000b40005057a23 */ /* 0x100fe400000108b4 */
[----:B------:R-:W-:Y:S01]  /*5530*/  MUFU.EX2 R246, R4 ;  /* 0x0000000400f67308 */ /* 0x000fe20000000800 */
[--C-:B------:R-:W-:Y:S02]  /*5540*/  FFMA.FTZ R17, R17, c[0x0][0x2d0], -R180.reuse ;  /* 0x0000b40011117a23 */ /* 0x100fe400000108b4 */
[--C-:B------:R-:W-:Y:S02]  /*5550*/  FFMA.FTZ R18, R18, c[0x0][0x2d0], -R181.reuse ;  /* 0x0000b40012127a23 */ /* 0x100fe400000108b5 */
[--C-:B------:R-:W-:Y:S02]  /*5560*/  FFMA.FTZ R6, R6, c[0x0][0x2d0], -R181.reuse ;  /* 0x0000b40006067a23 */ /* 0x100fe400000108b5 */
[--C-:B------:R-:W-:Y:S02]  /*5570*/  FFMA.FTZ R19, R19, c[0x0][0x2d0], -R181.reuse ;  /* 0x0000b40013137a23 */ /* 0x100fe400000108b5 */
[--C-:B------:R-:W-:Y:S01]  /*5580*/  FFMA.FTZ R36, R36, c[0x0][0x2d0], -R180.reuse ;  /* 0x0000b40024247a23 */ /* 0x100fe200000108b4 */
[----:B------:R-:W-:Y:S01]  /*5590*/  MUFU.EX2 R249, R16 ;  /* 0x0000001000f97308 */ /* 0x000fe20000000800 */
[--C-:B------:R-:W-:Y:S02]  /*55a0*/  FFMA.FTZ R37, R37, c[0x0][0x2d0], -R180.reuse ;  /* 0x0000b40025257a23 */ /* 0x100fe400000108b4 */
[----:B------:R-:W-:Y:S01]  /*55b0*/  FFMA.FTZ R38, R38, c[0x0][0x2d0], -R181 ;  /* 0x0000b40026267a23 */ /* 0x000fe200000108b5 */
[----:B-1----:R-:W-:Y:S01]  /*55c0*/  FMNMX.FTZ R0, R59, R2, !PT ;  /* 0x000000023b007209 */ /* 0x002fe20007810000 */
[----:B------:R-:W-:Y:S02]  /*55d0*/  FADD.FTZ R2, -R136, R3 ;  /* 0x0000000388027221 */ /* 0x000fe40000010100 */
[----:B--2---:R-:W-:Y:S01]  /*55e0*/  FMUL.FTZ R68, R134, R68 ;  /* 0x0000004486447220 */ /* 0x004fe20000410000 */
[----:B------:R-:W-:Y:S01]  /*55f0*/  FMNMX.FTZ R0, R62, R0, !PT ;  /* 0x000000003e007209 */ /* 0x000fe20007810000 */
[----:B------:R-:W-:Y:S01]  /*5600*/  FMUL.FTZ R2, R2, c[0x0][0x2d0] ;  /* 0x0000b40002027a20 */ /* 0x000fe20000410000 */
[----:B------:R-:W-:Y:S01]  /*5610*/  MUFU.EX2 R243, R7 ;  /* 0x0000000700f37308 */ /* 0x000fe20000000800 */
[----:B------:R-:W-:Y:S01]  /*5620*/  FMUL.FTZ R69, R134, R69 ;  /* 0x0000004586457220 */ /* 0x000fe20000410000 */
[----:B------:R-:W-:Y:S01]  /*5630*/  FMNMX.FTZ R0, R63, R0, !PT ;  /* 0x000000003f007209 */ /* 0x000fe20007810000 */
[--C-:B------:R-:W-:Y:S01]  /*5640*/  FFMA.FTZ R39, R39, c[0x0][0x2d0], -R181.reuse ;  /* 0x0000b40027277a23 */ /* 0x100fe200000108b5 */
[----:B---3--:R-:W-:Y:S01]  /*5650*/  FMNMX.FTZ R135, R133, R135, !PT ;  /* 0x0000008785877209 */ /* 0x008fe20007810000 */
[--C-:B------:R-:W-:Y:S02]  /*5660*/  FFMA.FTZ R48, R48, c[0x0][0x2d0], -R180.reuse ;  /* 0x0000b40030307a23 */ /* 0x100fe400000108b4 */
[----:B------:R-:W1:Y:S01]  /*5670*/  SHFL.BFLY PT, R3, R0, 0x2, 0x1f ;  /* 0x0c401f0000037f89 */ /* 0x000e6200000e0000 */
[----:B------:R-:W-:Y:S02]  /*5680*/  FFMA.FTZ R49, R49, c[0x0][0x2d0], -R180 ;  /* 0x0000b40031317a23 */ /* 0x000fe400000108b4 */
[----:B------:R2:W3:Y:S01]  /*5690*/  MUFU.EX2 R133, R2 ;  /* 0x0000000200857308 */ /* 0x0004e20000000800 */
[----:B------:R-:W-:Y:S02]  /*56a0*/  FMUL.FTZ R182, R135, c[0x0][0x2d0] ;  /* 0x0000b40087b67a20 */ /* 0x000fe40000410000 */
[--C-:B------:R-:W-:Y:S02]  /*56b0*/  FFMA.FTZ R50, R50, c[0x0][0x2d0], -R181.reuse ;  /* 0x0000b40032327a23 */ /* 0x100fe400000108b5 */
[--C-:B------:R-:W-:Y:S02]  /*56c0*/  FFMA.FTZ R8, R8, c[0x0][0x2d0], -R182.reuse ;  /* 0x0000b40008087a23 */ /* 0x100fe400000108b6 */
[--C-:B------:R-:W-:Y:S02]  /*56d0*/  FFMA.FTZ R9, R9, c[0x0][0x2d0], -R182.reuse ;  /* 0x0000b40009097a23 */ /* 0x100fe400000108b6 */
[--C-:B------:R-:W-:Y:S01]  /*56e0*/  FFMA.FTZ R12, R12, c[0x0][0x2d0], -R182.reuse ;  /* 0x0000b4000c0c7a23 */ /* 0x100fe200000108b6 */
[----:B------:R4:W-:Y:S01]  /*56f0*/  MUFU.EX2 R248, R17 ;  /* 0x0000001100f87308 */ /* 0x0009e20000000800 */
[--C-:B------:R-:W-:Y:S02]  /*5700*/  FFMA.FTZ R13, R13, c[0x0][0x2d0], -R182.reuse ;  /* 0x0000b4000d0d7a23 */ /* 0x100fe400000108b6 */
[----:B------:R-:W-:Y:S02]  /*5710*/  FFMA.FTZ R51, R51, c[0x0][0x2d0], -R181 ;  /* 0x0000b40033337a23 */ /* 0x000fe400000108b5 */
[--C-:B------:R-:W-:Y:S02]  /*5720*/  FFMA.FTZ R44, R44, c[0x0][0x2d0], -R182.reuse ;  /* 0x0000b4002c2c7a23 */ /* 0x100fe400000108b6 */
[----:B------:R-:W-:Y:S02]  /*5730*/  FFMA.FTZ R45, R45, c[0x0][0x2d0], -R182 ;  /* 0x0000b4002d2d7a23 */ /* 0x000fe400000108b6 */
[--C-:B------:R-:W-:Y:S01]  /*5740*/  FFMA.FTZ R52, R52, c[0x0][0x2d0], -R180.reuse ;  /* 0x0000b40034347a23 */ /* 0x100fe200000108b4 */
[----:B------:R-:W-:Y:S01]  /*5750*/  MUFU.EX2 R247, R5 ;  /* 0x0000000500f77308 */ /* 0x000fe20000000800 */
[----:B-1----:R-:W-:Y:S01]  /*5760*/  FMNMX.FTZ R0, R0, R3, !PT ;  /* 0x0000000300007209 */ /* 0x002fe20007810000 */
[----:B------:R-:W-:Y:S01]  /*5770*/  FFMA.FTZ R53, R53, c[0x0][0x2d0], -R180 ;  /* 0x0000b40035357a23 */ /* 0x000fe200000108b4 */
[----:B------:R-:W-:Y:S01]  /*5780*/  @P0 IADD3 R3, P1, R232, UR19, RZ ;  /* 0x00000013e8030c10 */ /* 0x000fe2000ff3e0ff */
[----:B------:R-:W-:Y:S01]  /*5790*/  @UP0 UIADD3.X UR19, UR9, UR18, UR8, UP5, UP4 ;  /* 0x0000001209130290 */ /* 0x000fe2000afe8408 */
[----:B--2---:R-:W-:Y:S02]  /*57a0*/  FADD.FTZ R2, -R135, R132 ;  /* 0x0000008487027221 */ /* 0x004fe40000010100 */
[----:B------:R-:W-:Y:S01]  /*57b0*/  @P0 IADD3.X R4, R233, UR18, RZ, P1, !PT ;  /* 0x00000012e9040c10 */ /* 0x000fe20008ffe4ff */
[----:B------:R-:W-:Y:S01]  /*57c0*/  @UP0 UIADD3.X UR18, UR10, UR18, URZ, UP3, !UPT ;  /* 0x000000120a120290 */ /* 0x000fe20009ffe43f */
[C---:B------:R-:W-:Y:S01]  /*57d0*/  @P0 LEA R16, P3, R3.reuse, c[0x0][0x1c8], 0x1 ;  /* 0x0000720003100a11 */ /* 0x040fe200078608ff */
[----:B------:R1:W-:Y:S01]  /*57e0*/  MUFU.EX2 R245, R18 ;  /* 0x0000001200f57308 */ /* 0x0003e20000000800 */
[----:B------:R-:W-:Y:S01]  /*57f0*/  @P0 IADD3 R7, P2, P1, R236, UR20, R229 ;  /* 0x00000014ec070c10 */ /* 0x000fe2000f95e0e5 */
[----:B------:R-:W-:Y:S01]  /*5800*/  @UP0 UIADD3.X UR20, UR9, UR18, UR8, UP2, UP1 ;  /* 0x0000001209140290 */ /* 0x000fe200097e2408 */
[----:B------:R-:W-:Y:S01]  /*5810*/  FMUL.FTZ R2, R2, c[0x0][0x2d0] ;  /* 0x0000b40002027a20 */ /* 0x000fe20000410000 */
[----:B----4-:R-:W-:Y:S01]  /*5820*/  @P0 LEA.HI.X R17, R3, c[0x0][0x1cc], R4, 0x1, P3 ;  /* 0x0000730003110a11 */ /* 0x010fe200018f0c04 */
[C---:B---3--:R-:W-:Y:S02]  /*5830*/  FMUL.FTZ R70, R133.reuse, R70 ;  /* 0x0000004685467220 */ /* 0x048fe40000410000 */
[----:B------:R-:W-:Y:S02]  /*5840*/  FMUL.FTZ R71, R133, R71 ;  /* 0x0000004785477220 */ /* 0x000fe40000410000 */
[----:B------:R2:W-:Y:S01]  /*5850*/  @P0 LDGSTS.E.BYPASS.LTC128B.128 [R228+0x3100], [R16.64], !P6 ;  /* 0x0310000010e40fae */ /* 0x0005e2000f101d50 */
[----:B------:R-:W-:Y:S01]  /*5860*/  MUFU.EX2 R242, R6 ;  /* 0x0000000600f27308 */ /* 0x000fe20000000800 */
[--C-:B------:R-:W-:Y:S02]  /*5870*/  FFMA.FTZ R54, R54, c[0x0][0x2d0], -R181.reuse ;  /* 0x0000b40036367a23 */ /* 0x100fe400000108b5 */
[----:B------:R-:W-:Y:S02]  /*5880*/  FFMA.FTZ R55, R55, c[0x0][0x2d0], -R181 ;  /* 0x0000b40037377a23 */ /* 0x000fe400000108b5 */
[--C-:B------:R-:W-:Y:S02]  /*5890*/  FFMA.FTZ R56, R56, c[0x0][0x2d0], -R182.reuse ;  /* 0x0000b40038387a23 */ /* 0x100fe400000108b6 */
[----:B------:R-:W-:Y:S02]  /*58a0*/  FFMA.FTZ R57, R57, c[0x0][0x2d0], -R182 ;  /* 0x0000b40039397a23 */ /* 0x000fe400000108b6 */
[--C-:B------:R-:W-:Y:S01]  /*58b0*/  FFMA.FTZ R32, R32, c[0x0][0x2d0], -R180.reuse ;  /* 0x0000b40020207a23 */ /* 0x100fe200000108b4 */
[----:B------:R3:W-:Y:S01]  /*58c0*/  MUFU.EX2 R244, R19 ;  /* 0x0000001300f47308 */ /* 0x0007e20000000800 */
[C---:B------:R-:W-:Y:S02]  /*58d0*/  FMUL.FTZ R84, R134.reuse, R84 ;  /* 0x0000005486547220 */ /* 0x040fe40000410000 */
[----:B------:R-:W-:Y:S01]  /*58e0*/  FMUL.FTZ R85, R134, R85 ;  /* 0x0000005586557220 */ /* 0x000fe20000410000 */
[----:B-1----:R-:W-:Y:S01]  /*58f0*/  @P0 IADD3.X R18, R234, UR19, R235, P2, P1 ;  /* 0x00000013ea120c10 */ /* 0x002fe200097e24eb */
[C---:B------:R-:W-:Y:S01]  /*5900*/  FMUL.FTZ R86, R133.reuse, R86 ;  /* 0x0000005685567220 */ /* 0x040fe20000410000 */
[----:B------:R-:W-:Y:S01]  /*5910*/  @P0 IADD3 R5, P3, P2, R236, UR22, R229 ;  /* 0x00000016ec050c10 */ /* 0x000fe2000fa7e0e5 */
[----:B------:R-:W-:Y:S01]  /*5920*/  FMUL.FTZ R87, R133, R87 ;  /* 0x0000005785577220 */ /* 0x000fe20000410000 */
[----:B------:R-:W-:Y:S01]  /*5930*/  @P0 IADD3 R3, P1, R232, UR21, RZ ;  /* 0x00000015e8030c10 */ /* 0x000fe2000ff3e0ff */
[--C-:B------:R-:W-:Y:S01]  /*5940*/  FFMA.FTZ R20, R20, c[0x0][0x2d0], -R180.reuse ;  /* 0x0000b40014147a23 */ /* 0x100fe200000108b4 */
[----:B------:R1:W-:Y:S01]  /*5950*/  MUFU.EX2 R241, R8 ;  /* 0x0000000800f17308 */ /* 0x0003e20000000800 */
[--C-:B------:R-:W-:Y:S02]  /*5960*/  FFMA.FTZ R21, R21, c[0x0][0x2d0], -R180.reuse ;  /* 0x0000b40015157a23 */ /* 0x100fe400000108b4 */
[----:B------:R-:W-:Y:S02]  /*5970*/  FFMA.FTZ R22, R22, c[0x0][0x2d0], -R181 ;  /* 0x0000b40016167a23 */ /* 0x000fe400000108b5 */
[----:B------:R-:W-:Y:S02]  /*5980*/  FFMA.FTZ R33, R33, c[0x0][0x2d0], -R180 ;  /* 0x0000b40021217a23 */ /* 0x000fe400000108b4 */
[C---:B--2---:R-:W-:Y:S02]  /*5990*/  FMUL.FTZ R16, R134.reuse, R152 ;  /* 0x0000009886107220 */ /* 0x044fe40000410000 */
[C---:B------:R-:W-:Y:S01]  /*59a0*/  FMUL.FTZ R17, R134.reuse, R153 ;  /* 0x0000009986117220 */ /* 0x040fe20000410000 */
[----:B------:R2:W-:Y:S01]  /*59b0*/  MUFU.EX2 R240, R9 ;  /* 0x0000000900f07308 */ /* 0x0005e20000000800 */
[C---:B------:R-:W-:Y:S02]  /*59c0*/  FMUL.FTZ R96, R134.reuse, R96 ;  /* 0x0000006086607220 */ /* 0x040fe40000410000 */
[----:B------:R-:W-:Y:S01]  /*59d0*/  FMUL.FTZ R97, R134, R97 ;  /* 0x0000006186617220 */ /* 0x000fe20000410000 */
[----:B---3--:R-:W-:Y:S01]  /*59e0*/  @P0 IADD3.X R19, R234, UR20, R235, P3, P2 ;  /* 0x00000014ea130c10 */ /* 0x008fe20009fe44eb */
[----:B------:R-:W-:Y:S01]  /*59f0*/  FMUL.FTZ R98, R133, R98 ;  /* 0x0000006285627220 */ /* 0x000fe20000410000 */
[----:B------:R-:W-:Y:S01]  /*5a00*/  @P0 LEA R6, P3, R7, c[0x0][0x1c8], 0x1 ;  /* 0x0000720007060a11 */ /* 0x000fe200078608ff */
[----:B------:R-:W-:Y:S02]  /*5a10*/  FMUL.FTZ R99, R133, R99 ;  /* 0x0000006385637220 */ /* 0x000fe40000410000 */
[C---:B------:R-:W-:Y:S01]  /*5a20*/  FMUL.FTZ R104, R134.reuse, R104 ;  /* 0x0000006886687220 */ /* 0x040fe20000410000 */
[----:B------:R-:W3:Y:S01]  /*5a30*/  MUFU.EX2 R132, R2 ;  /* 0x0000000200847308 */ /* 0x000ee20000000800 */
[----:B------:R-:W-:Y:S01]  /*5a40*/  @P0 LEA.HI.X R7, R7, c[0x0][0x1cc], R18, 0x1, P3 ;  /* 0x0000730007070a11 */ /* 0x000fe200018f0c12 */
[----:B------:R-:W-:Y:S01]  /*5a50*/  FMUL.FTZ R18, R133, R154 ;  /* 0x0000009a85127220 */ /* 0x000fe20000410000 */
[----:B-1----:R-:W-:Y:S01]  /*5a60*/  @P0 LEA R8, P2, R3, c[0x0][0x1c8], 0x1 ;  /* 0x0000720003080a11 */ /* 0x002fe200078408ff */
[C---:B------:R-:W-:Y:S02]  /*5a70*/  FMUL.FTZ R105, R134.reuse, R105 ;  /* 0x0000006986697220 */ /* 0x040fe40000410000 */
[----:B------:R1:W-:Y:S01]  /*5a80*/  @P0 LDGSTS.E.BYPASS.LTC128B.128 [R228+0x4100], [R6.64+0x40], !P5 ;  /* 0x0410004006e40fae */ /* 0x0003e2000e901d50 */
[C---:B------:R-:W-:Y:S02]  /*5a90*/  FMUL.FTZ R106, R133.reuse, R106 ;  /* 0x0000006a856a7220 */ /* 0x040fe40000410000 */
[----:B------:R-:W-:Y:S01]  /*5aa0*/  FMUL.FTZ R107, R133, R107 ;  /* 0x0000006b856b7220 */ /* 0x000fe20000410000 */
[----:B------:R4:W-:Y:S01]  /*5ab0*/  MUFU.EX2 R239, R12 ;  /* 0x0000000c00ef7308 */ /* 0x0009e20000000800 */
[C---:B------:R-:W-:Y:S02]  /*5ac0*/  FMUL.FTZ R108, R134.reuse, R108 ;  /* 0x0000006c866c7220 */ /* 0x040fe40000410000 */
[----:B------:R-:W-:Y:S01]  /*5ad0*/  FMUL.FTZ R109, R134, R109 ;  /* 0x0000006d866d7220 */ /* 0x000fe20000410000 */
[----:B--2---:R-:W-:Y:S01]  /*5ae0*/  @P0 IADD3.X R9, R233, UR18, RZ, P1, !PT ;  /* 0x00000012e9090c10 */ /* 0x004fe20008ffe4ff */
[----:B------:R1:W-:Y:S01]  /*5af0*/  @P0 LDGSTS.E.BYPASS.LTC128B.128 [R228+0x5100], [R6.64+0x80], !P4 ;  /* 0x0510008006e40fae */ /* 0x0003e2000e101d50 */
[----:B------:R-:W-:Y:S01]  /*5b00*/  @P0 LEA R4, P1, R5, c[0x0][0x1c8], 0x1 ;  /* 0x0000720005040a11 */ /* 0x000fe200078208ff */
[----:B------:R-:W-:Y:S01]  /*5b10*/  FMUL.FTZ R110, R133, R110 ;  /* 0x0000006e856e7220 */ /* 0x000fe20000410000 */
[----:B------:R-:W-:Y:S01]  /*5b20*/  @P0 LEA.HI.X R9, R3, c[0x0][0x1cc], R9, 0x1, P2 ;  /* 0x0000730003090a11 */ /* 0x000fe200010f0c09 */
[----:B------:R-:W-:Y:S01]  /*5b30*/  FMUL.FTZ R111, R133, R111 ;  /* 0x0000006f856f7220 */ /* 0x000fe20000410000 */
[----:B------:R-:W-:Y:S01]  /*5b40*/  @P0 LEA.HI.X R5, R5, c[0x0][0x1cc], R19, 0x1, P1 ;  /* 0x0000730005050a11 */ /* 0x000fe200008f0c13 */
[----:B------:R2:W-:Y:S01]  /*5b50*/  MUFU.EX2 R238, R13 ;  /* 0x0000000d00ee7308 */ /* 0x0005e20000000800 */
[C---:B------:R-:W-:Y:S01]  /*5b60*/  FMUL.FTZ R19, R133.reuse, R155 ;  /* 0x0000009b85137220 */ /* 0x040fe20000410000 */
[----:B------:R5:W-:Y:S01]  /*5b70*/  @P0 LDGSTS.E.BYPASS.LTC128B.128 [R228+0x3900], [R8.64], !P6 ;  /* 0x0390000008e40fae */ /* 0x000be2000f101d50 */
[C---:B---3--:R-:W-:Y:S02]  /*5b80*/  FMUL.FTZ R72, R132.reuse, R72 ;  /* 0x0000004884487220 */ /* 0x048fe40000410000 */
[C---:B------:R-:W-:Y:S02]  /*5b90*/  FMUL.FTZ R73, R132.reuse, R73 ;  /* 0x0000004984497220 */ /* 0x040fe40000410000 */
[C---:B------:R-:W-:Y:S02]  /*5ba0*/  FMUL.FTZ R76, R132.reuse, R76 ;  /* 0x0000004c844c7220 */ /* 0x040fe40000410000 */
[C---:B------:R-:W-:Y:S01]  /*5bb0*/  FMUL.FTZ R77, R132.reuse, R77 ;  /* 0x0000004d844d7220 */ /* 0x040fe20000410000 */
[----:B------:R-:W3:Y:S01]  /*5bc0*/  SHFL.BFLY PT, R2, R0, 0x1, 0x1f ;  /* 0x0c201f0000027f89 */ /* 0x000ee200000e0000 */
[----:B------:R-:W-:Y:S01]  /*5bd0*/  MUFU.EX2 R203, R36 ;  /* 0x0000002400cb7308 */ /* 0x000fe20000000800 */
[C---:B------:R-:W-:Y:S02]  /*5be0*/  FMUL.FTZ R88, R132.reuse, R88 ;  /* 0x0000005884587220 */ /* 0x040fe40000410000 */
[C---:B----4-:R-:W-:Y:S02]  /*5bf0*/  FMUL.FTZ R12, R132.reuse, R148 ;  /* 0x00000094840c7220 */ /* 0x050fe40000410000 */
[C---:B------:R-:W-:Y:S02]  /*5c00*/  FMUL.FTZ R89, R132.reuse, R89 ;  /* 0x0000005984597220 */ /* 0x040fe40000410000 */
[----:B------:R4:W-:Y:S01]  /*5c10*/  @P0 LDGSTS.E.BYPASS.LTC128B.128 [R228+0x4900], [R4.64+0x40], !P5 ;  /* 0x0490004004e40fae */ /* 0x0009e2000e901d50 */
[----:B------:R-:W-:Y:S02]  /*5c20*/  FMUL.FTZ R92, R132, R92 ;  /* 0x0000005c845c7220 */ /* 0x000fe40000410000 */
[C---:B-1----:R-:W-:Y:S01]  /*5c30*/  FMUL.FTZ R6, R133.reuse, R146 ;  /* 0x0000009285067220 */ /* 0x042fe20000410000 */
[----:B------:R-:W-:Y:S01]  /*5c40*/  F2FP.BF16.PACK_AB R146, R248, R249 ;  /* 0x000000f9f892723e */ /* 0x000fe200000010ff */
[----:B------:R-:W-:Y:S01]  /*5c50*/  FMUL.FTZ R7, R133, R147 ;  /* 0x0000009385077220 */ /* 0x000fe20000410000 */
[----:B------:R-:W-:Y:S01]  /*5c60*/  F2FP.BF16.PACK_AB R147, R244, R245 ;  /* 0x000000f5f493723e */ /* 0x000fe200000010ff */
[C---:B--2---:R-:W-:Y:S01]  /*5c70*/  FMUL.FTZ R13, R132.reuse, R149 ;  /* 0x00000095840d7220 */ /* 0x044fe20000410000 */
[----:B------:R4:W-:Y:S01]  /*5c80*/  @P0 LDGSTS.E.BYPASS.LTC128B.128 [R228+0x5900], [R4.64+0x80], !P4 ;  /* 0x0590008004e40fae */ /* 0x0009e2000e101d50 */
[----:B------:R-:W-:Y:S01]  /*5c90*/  MUFU.EX2 R202, R37 ;  /* 0x0000002500ca7308 */ /* 0x000fe20000000800 */
[C---:B------:R-:W-:Y:S02]  /*5ca0*/  FMUL.FTZ R93, R132.reuse, R93 ;  /* 0x0000005d845d7220 */ /* 0x040fe40000410000 */
[----:B-----5:R-:W-:Y:S01]  /*5cb0*/  FMUL.FTZ R8, R132, R140 ;  /* 0x0000008c84087220 */ /* 0x020fe20000410000 */
[----:B------:R-:W-:Y:S01]  /*5cc0*/  F2FP.BF16.PACK_AB R140, R240, R241 ;  /* 0x000000f1f08c723e */ /* 0x000fe200000010ff */
[----:B------:R-:W-:Y:S02]  /*5cd0*/  FMUL.FTZ R9, R132, R141 ;  /* 0x0000008d84097220 */ /* 0x000fe40000410000 */
[----:B------:R-:W1:Y:S01]  /*5ce0*/  LDSM.16.MT88.4 R172, [R212+0x100] ;  /* 0x00010000d4ac783b */ /* 0x000e620000004200 */
[----:B---3--:R-:W-:Y:S01]  /*5cf0*/  FMNMX.FTZ R2, R0, R2, !PT ;  /* 0x0000000200027209 */ /* 0x008fe20007810000 */
[C---:B------:R-:W-:Y:S01]  /*5d00*/  FMUL.FTZ R100, R132.reuse, R100 ;  /* 0x0000006484647220 */ /* 0x040fe20000410000 */
[----:B------:R-:W-:Y:S01]  /*5d10*/  MUFU.EX2 R199, R38 ;  /* 0x0000002600c77308 */ /* 0x000fe20000000800 */
[----:B------:R-:W-:Y:S02]  /*5d20*/  FMUL.FTZ R101, R132, R101 ;  /* 0x0000006584657220 */ /* 0x000fe40000410000 */
[C---:B------:R-:W-:Y:S02]  /*5d30*/  FADD.FTZ R0, -R2.reuse, R138 ;  /* 0x0000008a02007221 */ /* 0x040fe40000010100 */
[----:B------:R-:W-:Y:S01]  /*5d40*/  FMUL.FTZ R3, R2, c[0x0][0x2d0] ;  /* 0x0000b40002037a20 */ /* 0x000fe20000410000 */
[----:B------:R-:W2:Y:S01]  /*5d50*/  LDSM.16.MT88.4 R176, [R213+0x100] ;  /* 0x00010000d5b0783b */ /* 0x000ea20000004200 */
[----:B------:R-:W-:Y:S02]  /*5d60*/  FMUL.FTZ R0, R0, c[0x0][0x2d0] ;  /* 0x0000b40000007a20 */ /* 0x000fe40000410000 */
[--C-:B------:R-:W-:Y:S01]  /*5d70*/  FFMA.FTZ R14, R14, c[0x0][0x2d0], -R3.reuse ;  /* 0x0000b4000e0e7a23 */ /* 0x100fe20000010803 */
[----:B------:R3:W-:Y:S01]  /*5d80*/  MUFU.EX2 R197, R39 ;  /* 0x0000002700c57308 */ /* 0x0007e20000000800 */
[--C-:B------:R-:W-:Y:S02]  /*5d90*/  FFMA.FTZ R15, R15, c[0x0][0x2d0], -R3.reuse ;  /* 0x0000b4000f0f7a23 */ /* 0x100fe40000010803 */
[--C-:B------:R-:W-:Y:S01]  /*5da0*/  FFMA.FTZ R10, R10, c[0x0][0x2d0], -R3.reuse ;  /* 0x0000b4000a0a7a23 */ /* 0x100fe20000010803 */
[----:B------:R-:W-:Y:S01]  /*5db0*/  LDSM.16.MT88.4 R152, [R213+0x1100] ;  /* 0x00110000d598783b */ /* 0x000fe20000004200 */
[--C-:B------:R-:W-:Y:S02]  /*5dc0*/  FFMA.FTZ R11, R11, c[0x0][0x2d0], -R3.reuse ;  /* 0x0000b4000b0b7a23 */ /* 0x100fe40000010803 */
[C---:B----4-:R-:W-:Y:S01]  /*5dd0*/  FMUL.FTZ R4, R134.reuse, R144 ;  /* 0x0000009086047220 */ /* 0x050fe20000410000 */
[----:B------:R-:W-:Y:S01]  /*5de0*/  F2FP.BF16.PACK_AB R144, R247, R246 ;  /* 0x000000f6f790723e */ /* 0x000fe200000010ff */
[----:B------:R-:W-:Y:S01]  /*5df0*/  FMUL.FTZ R5, R134, R145 ;  /* 0x0000009186057220 */ /* 0x000fe20000410000 */
[----:B------:R-:W4:Y:S01]  /*5e00*/  MUFU.EX2 R0, R0 ;  /* 0x0000000000007308 */ /* 0x000f220000000800 */
[----:B------:R-:W-:Y:S01]  /*5e10*/  F2FP.BF16.PACK_AB R145, R243, R242 ;  /* 0x000000f2f391723e */ /* 0x000fe200000010ff */
[----:B------:R-:W0:Y:S01]  /*5e20*/  LDGDEPBAR ;  /* 0x00000000000079af */ /* 0x000e220000000000 */
[--C-:B------:R-:W-:Y:S02]  /*5e30*/  FFMA.FTZ R46, R46, c[0x0][0x2d0], -R3.reuse ;  /* 0x0000b4002e2e7a23 */ /* 0x100fe40000010803 */
[--C-:B------:R-:W-:Y:S02]  /*5e40*/  FFMA.FTZ R47, R47, c[0x0][0x2d0], -R3.reuse ;  /* 0x0000b4002f2f7a23 */ /* 0x100fe40000010803 */
[--C-:B------:R-:W-:Y:S02]  /*5e50*/  FFMA.FTZ R58, R58, c[0x0][0x2d0], -R3.reuse ;  /* 0x0000b4003a3a7a23 */ /* 0x100fe40000010803 */
[----:B------:R-:W-:Y:S01]  /*5e60*/  FFMA.FTZ R59, R59, c[0x0][0x2d0], -R3 ;  /* 0x0000b4003b3b7a23 */ /* 0x000fe20000010803 */
[----:B------:R5:W-:Y:S01]  /*5e70*/  MUFU.EX2 R185, R14 ;  /* 0x0000000e00b97308 */ /* 0x000be20000000800 */
[----:B------:R-:W-:Y:S02]  /*5e80*/  FFMA.FTZ R138, R35, c[0x0][0x2d0], -R181 ;  /* 0x0000b400238a7a23 */ /* 0x000fe400000108b5 */
[----:B------:R-:W-:Y:S01]  /*5e90*/  FFMA.FTZ R26, R26, c[0x0][0x2d0], -R3 ;  /* 0x0000b4001a1a7a23 */ /* 0x000fe20000010803 */
[----:B---3--:R-:W-:Y:S01]  /*5ea0*/  LDSM.16.MT88.4 R36, [R213+0x2500] ;  /* 0x00250000d524783b */ /* 0x008fe20000004200 */
[----:B------:R-:W-:Y:S01]  /*5eb0*/  FMUL.FTZ R112, R132, R112 ;  /* 0x0000007084707220 */ /* 0x000fe20000410000 */
[-C--:B-1----:R-:W-:Y:S04]  /*5ec0*/  HMMA.16816.F32.BF16 R4, R144, R172.reuse, R4 ;  /* 0x000000ac9004723c */ /* 0x082fe80000041804 */
[----:B------:R1:W-:Y:S01]  /*5ed0*/  MUFU.EX2 R186, R15 ;  /* 0x0000000f00ba7308 */ /* 0x0003e20000000800 */
[----:B------:R-:W-:Y:S02]  /*5ee0*/  FMUL.FTZ R80, R134, R80 ;  /* 0x0000005086507220 */ /* 0x000fe40000410000 */
[C---:B----4-:R-:W-:Y:S02]  /*5ef0*/  FMUL.FTZ R74, R0.reuse, R74 ;  /* 0x0000004a004a7220 */ /* 0x050fe40000410000 */
[C---:B------:R-:W-:Y:S03]  /*5f00*/  FMUL.FTZ R75, R0.reuse, R75 ;  /* 0x0000004b004b7220 */ /* 0x040fe60000410000 */
[C---:B------:R-:W-:Y:S02]  /*5f10*/  FMUL.FTZ R78, R0.reuse, R78 ;  /* 0x0000004e004e7220 */ /* 0x040fe40000410000 */
[----:B------:R3:W-:Y:S01]  /*5f20*/  MUFU.EX2 R184, R10 ;  /* 0x0000000a00b87308 */ /* 0x0007e20000000800 */
[----:B------:R-:W-:Y:S02]  /*5f30*/  FMUL.FTZ R79, R0, R79 ;  /* 0x0000004f004f7220 */ /* 0x000fe40000410000 */
[----:B------:R-:W-:Y:S02]  /*5f40*/  FMUL.FTZ R81, R134, R81 ;  /* 0x0000005186517220 */ /* 0x000fe40000410000 */
[C---:B-----5:R-:W-:Y:S02]  /*5f50*/  FMUL.FTZ R14, R0.reuse, R150 ;  /* 0x00000096000e7220 */ /* 0x060fe40000410000 */
[C---:B------:R-:W-:Y:S02]  /*5f60*/  FMUL.FTZ R82, R133.reuse, R82 ;  /* 0x0000005285527220 */ /* 0x040fe40000410000 */
[----:B------:R-:W-:Y:S01]  /*5f70*/  FMUL.FTZ R83, R133, R83 ;  /* 0x0000005385537220 */ /* 0x000fe20000410000 */
[----:B------:R-:W4:Y:S01]  /*5f80*/  MUFU.EX2 R183, R11 ;  /* 0x0000000b00b77308 */ /* 0x000f220000000800 */
[C---:B------:R-:W-:Y:S02]  /*5f90*/  FMUL.FTZ R90, R0.reuse, R90 ;  /* 0x0000005a005a7220 */ /* 0x040fe40000410000 */
[C---:B------:R-:W-:Y:S02]  /*5fa0*/  FMUL.FTZ R91, R0.reuse, R91 ;  /* 0x0000005b005b7220 */ /* 0x040fe40000410000 */
[C---:B-1----:R-:W-:Y:S02]  /*5fb0*/  FMUL.FTZ R15, R0.reuse, R151 ;  /* 0x00000097000f7220 */ /* 0x042fe40000410000 */
[----:B------:R-:W1:Y:S01]  /*5fc0*/  LDSM.16.MT88.4 R148, [R212+0x1100] ;  /* 0x00110000d494783b */ /* 0x000e620000004200 */
[C---:B------:R-:W-:Y:S02]  /*5fd0*/  FMUL.FTZ R94, R0.reuse, R94 ;  /* 0x0000005e005e7220 */ /* 0x040fe40000410000 */
[----:B------:R5:W-:Y:S01]  /*5fe0*/  MUFU.EX2 R235, R32 ;  /* 0x0000002000eb7308 */ /* 0x000be20000000800 */
[C---:B------:R-:W-:Y:S02]  /*5ff0*/  FMUL.FTZ R95, R0.reuse, R95 ;  /* 0x0000005f005f7220 */ /* 0x040fe40000410000 */
[C---:B------:R-:W-:Y:S02]  /*6000*/  FMUL.FTZ R102, R0.reuse, R102 ;  /* 0x0000006600667220 */ /* 0x040fe40000410000 */
[----:B---3--:R-:W-:Y:S01]  /*6010*/  FMUL.FTZ R10, R0, R142 ;  /* 0x0000008e000a7220 */ /* 0x008fe20000410000 */
[----:B------:R-:W-:Y:S01]  /*6020*/  F2FP.BF16.PACK_AB R142, R238, R239 ;  /* 0x000000efee8e723e */ /* 0x000fe200000010ff */
[C---:B------:R-:W-:Y:S02]  /*6030*/  FMUL.FTZ R103, R0.reuse, R103 ;  /* 0x0000006700677220 */ /* 0x040fe40000410000 */
[----:B------:R-:W-:Y:S01]  /*6040*/  FMUL.FTZ R35, R0, R163 ;  /* 0x000000a300237220 */ /* 0x000fe20000410000 */
[----:B------:R-:W-:Y:S01]  /*6050*/  MUFU.EX2 R201, R48 ;  /* 0x0000003000c97308 */ /* 0x000fe20000000800 */
[----:B------:R-:W-:Y:S02]  /*6060*/  FMUL.FTZ R113, R132, R113 ;  /* 0x0000007184717220 */ /* 0x000fe40000410000 */
[C---:B------:R-:W-:Y:S01]  /*6070*/  FMUL.FTZ R114, R0.reuse, R114 ;  /* 0x0000007200727220 */ /* 0x040fe20000410000 */
[----:B----4-:R-:W-:Y:S01]  /*6080*/  F2FP.BF16.PACK_AB R141, R183, R184 ;  /* 0x000000b8b78d723e */ /* 0x010fe200000010ff */
[----:B------:R-:W-:Y:S01]  /*6090*/  FMUL.FTZ R11, R0, R143 ;  /* 0x0000008f000b7220 */ /* 0x000fe20000410000 */
[----:B------:R-:W-:Y:S01]  /*60a0*/  F2FP.BF16.PACK_AB R143, R186, R185 ;  /* 0x000000b9ba8f723e */ /* 0x000fe200000010ff */
[----:B------:R-:W-:Y:S02]  /*60b0*/  FMUL.FTZ R115, R0, R115 ;  /* 0x0000007300737220 */ /* 0x000fe40000410000 */
[C---:B------:R-:W-:Y:S01]  /*60c0*/  FMUL.FTZ R116, R132.reuse, R116 ;  /* 0x0000007484747220 */ /* 0x040fe20000410000 */
[----:B------:R-:W-:Y:S01]  /*60d0*/  MUFU.EX2 R200, R49 ;  /* 0x0000003100c87308 */ /* 0x000fe20000000800 */
[----:B------:R-:W-:Y:S02]  /*60e0*/  FMUL.FTZ R117, R132, R117 ;  /* 0x0000007584757220 */ /* 0x000fe40000410000 */
[C---:B------:R-:W-:Y:S04]  /*60f0*/  HMMA.16816.F32.BF16 R8, R140.reuse, R172, R8 ;  /* 0x000000ac8c08723c */ /* 0x040fe80000041808 */
[--C-:B-----5:R-:W-:Y:S02]  /*6100*/  FFMA.FTZ R32, R23, c[0x0][0x2d0], -R181.reuse ;  /* 0x0000b40017207a23 */ /* 0x120fe400000108b5 */
[C---:B------:R-:W-:Y:S01]  /*6110*/  FMUL.FTZ R23, R133.reuse, R159 ;  /* 0x0000009f85177220 */ /* 0x040fe20000410000 */
[----:B------:R-:W-:Y:S01]  /*6120*/  MUFU.EX2 R196, R50 ;  /* 0x0000003200c47308 */ /* 0x000fe20000000800 */
[-C--:B------:R-:W-:Y:S04]  /*6130*/  HMMA.16816.F32.BF16 R12, R140, R174.reuse, R12 ;  /* 0x000000ae8c0c723c */ /* 0x080fe8000004180c */
[C---:B------:R-:W-:Y:S02]  /*6140*/  FMUL.FTZ R118, R0.reuse, R118 ;  /* 0x0000007600767220 */ /* 0x040fe40000410000 */
[----:B------:R-:W-:Y:S02]  /*6150*/  FMUL.FTZ R119, R0, R119 ;  /* 0x0000007700777220 */ /* 0x000fe40000410000 */
[C---:B------:R-:W-:Y:S01]  /*6160*/  HMMA.16816.F32.BF16 R16, R144.reuse, R174, R16 ;  /* 0x000000ae9010723c */ /* 0x040fe20000041810 */
[----:B------:R3:W-:Y:S03]  /*6170*/  MUFU.EX2 R198, R51 ;  /* 0x0000003300c67308 */ /* 0x0007e60000000800 */
[C---:B------:R-:W-:Y:S02]  /*6180*/  FMUL.FTZ R120, R134.reuse, R120 ;  /* 0x0000007886787220 */ /* 0x040fe40000410000 */
[----:B------:R-:W-:Y:S02]  /*6190*/  FMUL.FTZ R121, R134, R121 ;  /* 0x0000007986797220 */ /* 0x000fe40000410000 */
[-C--:B--2---:R-:W-:Y:S03]  /*61a0*/  HMMA.16816.F32.BF16 R68, R144, R176.reuse, R68 ;  /* 0x000000b09044723c */ /* 0x084fe60000041844 */
[----:B------:R-:W-:Y:S01]  /*61b0*/  MUFU.EX2 R192, R44 ;  /* 0x0000002c00c07308 */ /* 0x000fe20000000800 */
[C---:B------:R-:W-:Y:S02]  /*61c0*/  FMUL.FTZ R122, R133.reuse, R122 ;  /* 0x0000007a857a7220 */ /* 0x040fe40000410000 */
[----:B------:R-:W-:Y:S02]  /*61d0*/  FMUL.FTZ R123, R133, R123 ;  /* 0x0000007b857b7220 */ /* 0x000fe40000410000 */
[C---:B------:R-:W-:Y:S04]  /*61e0*/  HMMA.16816.F32.BF16 R72, R140.reuse, R176, R72 ;  /* 0x000000b08c48723c */ /* 0x040fe80000041848 */
[C---:B------:R-:W-:Y:S01]  /*61f0*/  FMUL.FTZ R124, R132.reuse, R124 ;  /* 0x0000007c847c7220 */ /* 0x040fe20000410000 */
[----:B------:R-:W-:Y:S01]  /*6200*/  MUFU.EX2 R193, R45 ;  /* 0x0000002d00c17308 */ /* 0x000fe20000000800 */
[----:B------:R-:W-:Y:S02]  /*6210*/  FMUL.FTZ R125, R132, R125 ;  /* 0x0000007d847d7220 */ /* 0x000fe40000410000 */
[-C--:B------:R-:W-:Y:S01]  /*6220*/  HMMA.16816.F32.BF16 R76, R140, R178.reuse, R76 ;  /* 0x000000b28c4c723c */ /* 0x080fe2000004184c */
[----:B---3--:R-:W-:Y:S03]  /*6230*/  LDSM.16.MT88.4 R48, [R212+0x900] ;  /* 0x00090000d430783b */ /* 0x008fe60000004200 */
[C---:B------:R-:W-:Y:S02]  /*6240*/  FMUL.FTZ R126, R0.reuse, R126 ;  /* 0x0000007e007e7220 */ /* 0x040fe40000410000 */
[----:B------:R-:W-:Y:S01]  /*6250*/  FMUL.FTZ R127, R0, R127 ;  /* 0x0000007f007f7220 */ /* 0x000fe20000410000 */
[----:B------:R-:W-:Y:S01]  /*6260*/  MUFU.EX2 R172, R46 ;  /* 0x0000002e00ac7308 */ /* 0x000fe20000000800 */
[C---:B------:R-:W-:Y:S04]  /*6270*/  HMMA.16816.F32.BF16 R80, R144.reuse, R178, R80 ;  /* 0x000000b29050723c */ /* 0x040fe80000041850 */
[C---:B------:R-:W-:Y:S02]  /*6280*/  FMUL.FTZ R128, R132.reuse, R128 ;  /* 0x0000008084807220 */ /* 0x040fe40000410000 */
[----:B------:R-:W-:Y:S02]  /*6290*/  FMUL.FTZ R129, R132, R129 ;  /* 0x0000008184817220 */ /* 0x000fe40000410000 */
[-C--:B-1----:R-:W-:Y:S01]  /*62a0*/  HMMA.16816.F32.BF16 R84, R144, R148.reuse, R84 ;  /* 0x000000949054723c */ /* 0x082fe20000041854 */
[----:B------:R1:W-:Y:S03]  /*62b0*/  MUFU.EX2 R237, R20 ;  /* 0x0000001400ed7308 */ /* 0x0003e60000000800 */
[C---:B------:R-:W-:Y:S02]  /*62c0*/  FMUL.FTZ R130, R0.reuse, R130 ;  /* 0x0000008200827220 */ /* 0x040fe40000410000 */
[----:B------:R-:W-:Y:S02]  /*62d0*/  FMUL.FTZ R131, R0, R131 ;  /* 0x0000008300837220 */ /* 0x000fe40000410000 */
[C---:B------:R-:W-:Y:S03]  /*62e0*/  HMMA.16816.F32.BF16 R88, R140.reuse, R148, R88 ;  /* 0x000000948c58723c */ /* 0x040fe60000041858 */
[----:B------:R2:W3:Y:S01]  /*62f0*/  MUFU.EX2 R236, R21 ;  /* 0x0000001500ec7308 */ /* 0x0004e20000000800 */
[----:B------:R-:W-:Y:S02]  /*6300*/  FFMA.FTZ R34, R34, c[0x0][0x2d0], -R181 ;  /* 0x0000b40022227a23 */ /* 0x000fe400000108b5 */
[--C-:B------:R-:W-:Y:S02]  /*6310*/  FFMA.FTZ R40, R40, c[0x0][0x2d0], -R182.reuse ;  /* 0x0000b40028287a23 */ /* 0x100fe400000108b6 */
[-C--:B------:R-:W-:Y:S04]  /*6320*/  HMMA.16816.F32.BF16 R92, R140, R150.reuse, R92 ;  /* 0x000000968c5c723c */ /* 0x080fe8000004185c */
[--C-:B------:R-:W-:Y:S01]  /*6330*/  FFMA.FTZ R41, R41, c[0x0][0x2d0], -R182.reuse ;  /* 0x0000b40029297a23 */ /* 0x100fe200000108b6 */
[----:B------:R4:W-:Y:S01]  /*6340*/  MUFU.EX2 R211, R22 ;  /* 0x0000001600d37308 */ /* 0x0009e20000000800 */
[--C-:B------:R-:W-:Y:S02]  /*6350*/  FFMA.FTZ R42, R42, c[0x0][0x2d0], -R3.reuse ;  /* 0x0000b4002a2a7a23 */ /* 0x100fe40000010803 */
[C---:B------:R-:W-:Y:S01]  /*6360*/  HMMA.16816.F32.BF16 R96, R144.reuse, R150, R96 ;  /* 0x000000969060723c */ /* 0x040fe20000041860 */
[----:B------:R-:W5:Y:S03]  /*6370*/  LDSM.16.MT88.4 R148, [R212+0x2100] ;  /* 0x00210000d494783b */ /* 0x000f660000004200 */
[----:B-1----:R-:W-:Y:S02]  /*6380*/  FMUL.FTZ R20, R134, R156 ;  /* 0x0000009c86147220 */ /* 0x002fe40000410000 */
[--C-:B------:R-:W-:Y:S01]  /*6390*/  FFMA.FTZ R28, R28, c[0x0][0x2d0], -R182.reuse ;  /* 0x0000b4001c1c7a23 */ /* 0x100fe200000108b6 */
[----:B------:R1:W1:Y:S01]  /*63a0*/  MUFU.EX2 R234, R33 ;  /* 0x0000002100ea7308 */ /* 0x0002620000000800 */
[--C-:B------:R-:W-:Y:S04]  /*63b0*/  FFMA.FTZ R24, R24, c[0x0][0x2d0], -R182.reuse ;  /* 0x0000b40018187a23 */ /* 0x100fe800000108b6 */
[----:B--2---:R-:W-:Y:S02]  /*63c0*/  FMUL.FTZ R21, R134, R157 ;  /* 0x0000009d86157220 */ /* 0x004fe40000410000 */
[----:B------:R-:W-:Y:S02]  /*63d0*/  FFMA.FTZ R25, R25, c[0x0][0x2d0], -R182 ;  /* 0x0000b40019197a23 */ /* 0x000fe400000108b6 */
[----:B------:R-:W-:Y:S01]  /*63e0*/  FFMA.FTZ R43, R43, c[0x0][0x2d0], -R3 ;  /* 0x0000b4002b2b7a23 */ /* 0x000fe20000010803 */
[----:B------:R2:W2:Y:S01]  /*63f0*/  MUFU.EX2 R210, R32 ;  /* 0x0000002000d27308 */ /* 0x0004a20000000800 */
[--C-:B------:R-:W-:Y:S02]  /*6400*/  FFMA.FTZ R64, R64, c[0x0][0x2d0], -R180.reuse ;  /* 0x0000b40040407a23 */ /* 0x100fe400000108b4 */
[----:B------:R-:W-:Y:S02]  /*6410*/  FFMA.FTZ R65, R65, c[0x0][0x2d0], -R180 ;  /* 0x0000b40041417a23 */ /* 0x000fe400000108b4 */
[----:B----4-:R-:W-:Y:S02]  /*6420*/  FMUL.FTZ R22, R133, R158 ;  /* 0x0000009e85167220 */ /* 0x010fe40000410000 */
[----:B------:R-:W-:Y:S01]  /*6430*/  LDSM.16.MT88.4 R156, [R213+0x500] ;  /* 0x00050000d59c783b */ /* 0x000fe20000004200 */
[----:B------:R-:W-:Y:S02]  /*6440*/  FFMA.FTZ R67, R67, c[0x0][0x2d0], -R181 ;  /* 0x0000b40043437a23 */ /* 0x000fe400000108b5 */
[----:B------:R4:W-:Y:S01]  /*6450*/  MUFU.EX2 R209, R34 ;  /* 0x0000002200d17308 */ /* 0x0009e20000000800 */
[--C-:B------:R-:W-:Y:S01]  /*6460*/  FFMA.FTZ R61, R61, c[0x0][0x2d0], -R182.reuse ;  /* 0x0000b4003d3d7a23 */ /* 0x100fe200000108b6 */
[-C--:B------:R-:W-:Y:S03]  /*6470*/  HMMA.16816.F32.BF16 R20, R144, R152.reuse, R20 ;  /* 0x000000989014723c */ /* 0x080fe60000041814 */
[----:B-1----:R-:W-:Y:S02]  /*6480*/  FMUL.FTZ R33, R132, R161 ;  /* 0x000000a184217220 */ /* 0x002fe40000410000 */
[--C-:B------:R-:W-:Y:S02]  /*6490*/  FFMA.FTZ R29, R29, c[0x0][0x2d0], -R182.reuse ;  /* 0x0000b4001d1d7a23 */ /* 0x100fe400000108b6 */
[--C-:B------:R-:W-:Y:S01]  /*64a0*/  FFMA.FTZ R30, R30, c[0x0][0x2d0], -R3.reuse ;  /* 0x0000b4001e1e7a23 */ /* 0x100fe20000010803 */
[C---:B------:R-:W-:Y:S01]  /*64b0*/  HMMA.16816.F32.BF16 R100, R140.reuse, R152, R100 ;  /* 0x000000988c64723c */ /* 0x040fe20000041864 */
[----:B------:R1:W-:Y:S03]  /*64c0*/  MUFU.EX2 R205, R28 ;  /* 0x0000001c00cd7308 */ /* 0x0003e60000000800 */
[----:B--2---:R-:W-:Y:S02]  /*64d0*/  FMUL.FTZ R32, R132, R160 ;  /* 0x000000a084207220 */ /* 0x004fe40000410000 */
[----:B------:R-:W-:Y:S02]  /*64e0*/  FFMA.FTZ R31, R31, c[0x0][0x2d0], -R3 ;  /* 0x0000b4001f1f7a23 */ /* 0x000fe40000010803 */
[----:B------:R-:W-:Y:S03]  /*64f0*/  FFMA.FTZ R60, R60, c[0x0][0x2d0], -R182 ;  /* 0x0000b4003c3c7a23 */ /* 0x000fe600000108b6 */
[----:B------:R2:W-:Y:S01]  /*6500*/  MUFU.EX2 R207, R24 ;  /* 0x0000001800cf7308 */ /* 0x0005e20000000800 */
[----:B------:R-:W-:Y:S02]  /*6510*/  FFMA.FTZ R66, R66, c[0x0][0x2d0], -R181 ;  /* 0x0000b40042427a23 */ /* 0x000fe400000108b5 */
[----:B----4-:R-:W-:Y:S02]  /*6520*/  FMUL.FTZ R34, R0, R162 ;  /* 0x000000a200227220 */ /* 0x010fe40000410000 */
[----:B------:R-:W-:Y:S02]  /*6530*/  FFMA.FTZ R62, R62, c[0x0][0x2d0], -R3 ;  /* 0x0000b4003e3e7a23 */ /* 0x000fe40000010803 */
[----:B------:R-:W-:Y:S03]  /*6540*/  FFMA.FTZ R132, R132, R252, R241 ;  /* 0x000000fc84847223 */ /* 0x000fe600000100f1 */
[-C--:B------:R-:W-:Y:S01]  /*6550*/  HMMA.16816.F32.BF16 R32, R140, R154.reuse, R32 ;  /* 0x0000009a8c20723c */ /* 0x080fe20000041820 */
[----:B------:R-:W-:Y:S02]  /*6560*/  MUFU.EX2 R190, R52 ;  /* 0x0000003400be7308 */ /* 0x000fe40000000800 */
[--C-:B-1----:R-:W-:Y:S02]  /*6570*/  FFMA.FTZ R28, R27, c[0x0][0x2d0], -R3.reuse ;  /* 0x0000b4001b1c7a23 */ /* 0x102fe40000010803 */
[----:B------:R-:W-:Y:S03]  /*6580*/  FMUL.FTZ R27, R133, R167 ;  /* 0x000000a7851b7220 */ /* 0x000fe60000410000 */
[C---:B------:R-:W-:Y:S01]  /*6590*/  HMMA.16816.F32.BF16 R104, R144.reuse, R154, R104 ;  /* 0x0000009a9068723c */ /* 0x040fe20000041868 */
[----:B------:R-:W1:Y:S02]  /*65a0*/  LDSM.16.MT88.4 R152, [R213+0x2100] ;  /* 0x00210000d598783b */ /* 0x000e640000004200 */
[----:B------:R4:W-:Y:S01]  /*65b0*/  MUFU.EX2 R206, R25 ;  /* 0x0000001900ce7308 */ /* 0x0009e20000000800 */
[----:B------:R-:W-:Y:S02]  /*65c0*/  FFMA.FTZ R3, R63, c[0x0][0x2d0], -R3 ;  /* 0x0000b4003f037a23 */ /* 0x000fe40000010803 */
[C---:B--2---:R-:W-:Y:S02]  /*65d0*/  FMUL.FTZ R24, R134.reuse, R164 ;  /* 0x000000a486187220 */ /* 0x044fe40000410000 */
[-C--:B-----5:R-:W-:Y:S05]  /*65e0*/  HMMA.16816.F32.BF16 R108, R144, R148.reuse, R108 ;  /* 0x00000094906c723c */ /* 0x0a0fea000004186c */
[----:B------:R2:W-:Y:S03]  /*65f0*/  MUFU.EX2 R176, R26 ;  /* 0x0000001a00b07308 */ /* 0x0005e60000000800 */
[C---:B------:R-:W-:Y:S07]  /*6600*/  HMMA.16816.F32.BF16 R112, R140.reuse, R148, R112 ;  /* 0x000000948c70723c */ /* 0x040fee0000041870 */
[----:B------:R-:W5:Y:S01]  /*6610*/  MUFU.EX2 R191, R53 ;  /* 0x0000003500bf7308 */ /* 0x000f620000000800 */
[-C--:B------:R-:W-:Y:S04]  /*6620*/  HMMA.16816.F32.BF16 R116, R140, R150.reuse, R116 ;  /* 0x000000968c74723c */ /* 0x080fe80000041874 */
[C---:B----4-:R-:W-:Y:S04]  /*6630*/  FMUL.FTZ R25, R134.reuse, R165 ;  /* 0x000000a586197220 */ /* 0x050fe80000410000 */
[C---:B------:R-:W-:Y:S01]  /*6640*/  HMMA.16816.F32.BF16 R120, R144.reuse, R150, R120 ;  /* 0x000000969078723c */ /* 0x040fe20000041878 */
[----:B------:R-:W4:Y:S01]  /*6650*/  LDSM.16.MT88.4 R148, [R212+0x500] ;  /* 0x00050000d494783b */ /* 0x000f220000004200 */
[----:B------:R3:W-:Y:S02]  /*6660*/  MUFU.EX2 R204, R29 ;  /* 0x0000001d00cc7308 */ /* 0x0007e40000000800 */
[----:B--2---:R-:W-:Y:S05]  /*6670*/  FMUL.FTZ R26, R133, R166 ;  /* 0x000000a6851a7220 */ /* 0x004fea0000410000 */
[----:B------:R-:W2:Y:S02]  /*6680*/  LDL.LU R166, [R1] ;  /* 0x0000000001a67983 */ /* 0x000ea40000300800 */
[-C--:B-1----:R-:W-:Y:S01]  /*6690*/  HMMA.16816.F32.BF16 R24, R144, R152.reuse, R24 ;  /* 0x000000989018723c */ /* 0x082fe20000041818 */
[----:B------:R1:W-:Y:S07]  /*66a0*/  MUFU.EX2 R165, R28 ;  /* 0x0000001c00a57308 */ /* 0x0003ee0000000800 */
[C---:B------:R-:W-:Y:S03]  /*66b0*/  HMMA.16816.F32.BF16 R124, R140.reuse, R152, R124 ;  /* 0x000000988c7c723c */ /* 0x040fe6000004187c */
[----:B------:R4:W-:Y:S01]  /*66c0*/  MUFU.EX2 R164, R30 ;  /* 0x0000001e00a47308 */ /* 0x0009e20000000800 */
[----:B---3--:R-:W-:Y:S04]  /*66d0*/  FMUL.FTZ R29, R134, R169 ;  /* 0x000000a9861d7220 */ /* 0x008fe80000410000 */
[-C--:B------:R-:W-:Y:S05]  /*66e0*/  HMMA.16816.F32.BF16 R128, R140, R154.reuse, R128 ;  /* 0x0000009a8c80723c */ /* 0x080fea0000041880 */
[----:B------:R3:W-:Y:S02]  /*66f0*/  MUFU.EX2 R175, R31 ;  /* 0x0000001f00af7308 */ /* 0x0007e40000000800 */
[----:B------:R-:W-:Y:S01]  /*6700*/  F2FP.BF16.PACK_AB R140, R236, R237 ;  /* 0x000000edec8c723e */ /* 0x000fe200000010ff */
[----:B-1----:R-:W-:Y:S01]  /*6710*/  FMUL.FTZ R28, R134, R168 ;  /* 0x000000a8861c7220 */ /* 0x002fe20000410000 */
[----:B------:R-:W-:Y:S03]  /*6720*/  F2FP.BF16.PACK_AB R142, R234, R235 ;  /* 0x000000ebea8e723e */ /* 0x000fe600000010ff */
[----:B------:R-:W-:Y:S01]  /*6730*/  FFMA.FTZ R134, R134, R250, R246 ;  /* 0x000000fa86867223 */ /* 0x000fe200000100f6 */
[----:B------:R-:W-:Y:S02]  /*6740*/  F2FP.BF16.PACK_AB R141, R210, R211 ;  /* 0x000000d3d28d723e */ /* 0x000fe400000010ff */
[----:B------:R-:W1:Y:S01]  /*6750*/  MUFU.EX2 R208, R138 ;  /* 0x0000008a00d07308 */ /* 0x000e620000000800 */
[----:B-----5:R-:W-:Y:S01]  /*6760*/  F2FP.BF16.PACK_AB R168, R191, R190 ;  /* 0x000000bebfa8723e */ /* 0x020fe200000010ff */
[C---:B----4-:R-:W-:Y:S08]  /*6770*/  FMUL.FTZ R30, R133.reuse, R170 ;  /* 0x000000aa851e7220 */ /* 0x050ff00000410000 */
[----:B------:R4:W-:Y:S01]  /*6780*/  MUFU.EX2 R138, R47 ;  /* 0x0000002f008a7308 */ /* 0x0009e20000000800 */
[C---:B---3--:R-:W-:Y:S02]  /*6790*/  FMUL.FTZ R31, R133.reuse, R171 ;  /* 0x000000ab851f7220 */ /* 0x048fe40000410000 */
[----:B------:R-:W-:Y:S07]  /*67a0*/  FFMA.FTZ R133, R133, R251, R242 ;  /* 0x000000fb85857223 */ /* 0x000fee00000100f2 */
[----:B------:R-:W-:Y:S01]  /*67b0*/  MUFU.EX2 R187, R54 ;  /* 0x0000003600bb7308 */ /* 0x000fe20000000800 */
[----:B------:R-:W-:Y:S01]  /*67c0*/  HMMA.16816.F32.BF16 R28, R144, R154, R28 ;  /* 0x0000009a901c723c */ /* 0x000fe2000004181c */
[----:B------:R-:W3:Y:S03]  /*67d0*/  LDSM.16.MT88.4 R152, [R212+0x1500] ;  /* 0x00150000d498783b */ /* 0x000ee60000004200 */
[----:B-1----:R-:W-:Y:S03]  /*67e0*/  F2FP.BF16.PACK_AB R143, R208, R209 ;  /* 0x000000d1d08f723e */ /* 0x002fe600000010ff */
[----:B------:R-:W-:Y:S02]  /*67f0*/  F2FP.BF16.PACK_AB R144, R206, R207 ;  /* 0x000000cfce90723e */ /* 0x000fe400000010ff */
[----:B------:R1:W5:Y:S02]  /*6800*/  MUFU.EX2 R180, R55 ;  /* 0x0000003700b47308 */ /* 0x0003640000000800 */
[-C--:B------:R-:W-:Y:S01]  /*6810*/  HMMA.16816.F32.BF16 R4, R140, R148.reuse, R4 ;  /* 0x000000948c04723c */ /* 0x080fe20000041804 */
[----:B----4-:R-:W-:Y:S04]  /*6820*/  LDSM.16.MT88.4 R44, [R213+0x900] ;  /* 0x00090000d52c783b */ /* 0x010fe80000004200 */
[----:B------:R-:W-:Y:S02]  /*6830*/  F2FP.BF16.PACK_AB R146, R204, R205 ;  /* 0x000000cdcc92723e */ /* 0x000fe400000010ff */
[----:B------:R-:W-:Y:S01]  /*6840*/  F2FP.BF16.PACK_AB R145, R165, R176 ;  /* 0x000000b0a591723e */ /* 0x000fe200000010ff */
[----:B------:R-:W-:Y:S01]  /*6850*/  MUFU.EX2 R177, R56 ;  /* 0x0000003800b17308 */ /* 0x000fe20000000800 */
[----:B------:R-:W-:Y:S07]  /*6860*/  F2FP.BF16.PACK_AB R147, R175, R164 ;  /* 0x000000a4af93723e */ /* 0x000fee00000010ff */
[C---:B------:R-:W-:Y:S02]  /*6870*/  HMMA.16816.F32.BF16 R8, R144.reuse, R148, R8 ;  /* 0x000000949008723c */ /* 0x040fe40000041808 */
[----:B------:R-:W-:Y:S01]  /*6880*/  MUFU.EX2 R194, R40 ;  /* 0x0000002800c27308 */ /* 0x000fe20000000800 */
[----:B-1----:R-:W-:Y:S01]  /*6890*/  LDSM.16.MT88.4 R52, [R213+0x2900] ;  /* 0x00290000d534783b */ /* 0x002fe20000004200 */
[----:B-----5:R-:W-:Y:S04]  /*68a0*/  F2FP.BF16.PACK_AB R169, R180, R187 ;  /* 0x000000bbb4a9723e */ /* 0x020fe800000010ff */
[-C--:B------:R-:W-:Y:S04]  /*68b0*/  HMMA.16816.F32.BF16 R12, R144, R150.reuse, R12 ;  /* 0x00000096900c723c */ /* 0x080fe8000004180c */
[----:B------:R-:W1:Y:S04]  /*68c0*/  MUFU.EX2 R195, R41 ;  /* 0x0000002900c37308 */ /* 0x000e680000000800 */
[C---:B------:R-:W-:Y:S01]  /*68d0*/  HMMA.16816.F32.BF16 R16, R140.reuse, R150, R16 ;  /* 0x000000968c10723c */ /* 0x040fe20000041810 */
[----:B------:R-:W4:Y:S05]  /*68e0*/  LDSM.16.MT88.4 R148, [R213+0x1500] ;  /* 0x00150000d594783b */ /* 0x000f2a0000004200 */
[----:B------:R5:W-:Y:S02]  /*68f0*/  MUFU.EX2 R173, R42 ;  /* 0x0000002a00ad7308 */ /* 0x000be40000000800 */
[-C--:B------:R-:W-:Y:S08]  /*6900*/  HMMA.16816.F32.BF16 R68, R140, R156.reuse, R68 ;  /* 0x0000009c8c44723c */ /* 0x080ff00000041844 */
[C---:B------:R-:W-:Y:S01]  /*6910*/  HMMA.16816.F32.BF16 R72, R144.reuse, R156, R72 ;  /* 0x0000009c9048723c */ /* 0x040fe20000041848 */
[----:B------:R-:W4:Y:S03]  /*6920*/  MUFU.EX2 R174, R43 ;  /* 0x0000002b00ae7308 */ /* 0x000f260000000800 */
[----:B-1----:R-:W-:Y:S04]  /*6930*/  F2FP.BF16.PACK_AB R40, R195, R194 ;  /* 0x000000c2c328723e */ /* 0x002fe800000010ff */
[-C--:B------:R-:W-:Y:S03]  /*6940*/  HMMA.16816.F32.BF16 R76, R144, R158.reuse, R76 ;  /* 0x0000009e904c723c */ /* 0x080fe6000004184c */
[----:B------:R-:W-:Y:S01]  /*6950*/  MUFU.EX2 R189, R64 ;  /* 0x0000004000bd7308 */ /* 0x000fe20000000800 */
[----:B-----5:R-:W-:Y:S04]  /*6960*/  F2FP.BF16.PACK_AB R42, R193, R192 ;  /* 0x000000c0c12a723e */ /* 0x020fe800000010ff */
[C---:B------:R-:W-:Y:S01]  /*6970*/  HMMA.16816.F32.BF16 R80, R140.reuse, R158, R80 ;  /* 0x0000009e8c50723c */ /* 0x040fe20000041850 */
[----:B------:R-:W1:Y:S04]  /*6980*/  LDSM.16.MT88.4 R156, [R212+0x2500] ;  /* 0x00250000d49c783b */ /* 0x000e680000004200 */
[----:B------:R-:W-:Y:S03]  /*6990*/  MUFU.EX2 R64, R58 ;  /* 0x0000003a00407308 */ /* 0x000fe60000000800 */
[-C--:B---3--:R-:W-:Y:S04]  /*69a0*/  HMMA.16816.F32.BF16 R84, R140, R152.reuse, R84 ;  /* 0x000000988c54723c */ /* 0x088fe80000041854 */
[----:B----4-:R-:W-:Y:S02]  /*69b0*/  F2FP.BF16.PACK_AB R41, R174, R173 ;  /* 0x000000adae29723e */ /* 0x010fe400000010ff */
[----:B------:R-:W-:Y:S01]  /*69c0*/  F2FP.BF16.PACK_AB R43, R138, R172 ;  /* 0x000000ac8a2b723e */ /* 0x000fe200000010ff */
[----:B------:R-:W-:Y:S01]  /*69d0*/  MUFU.EX2 R178, R67 ;  /* 0x0000004300b27308 */ /* 0x000fe20000000800 */
[C---:B------:R-:W-:Y:S08]  /*69e0*/  HMMA.16816.F32.BF16 R88, R144.reuse, R152, R88 ;  /* 0x000000989058723c */ /* 0x040ff00000041858 */
[-C--:B------:R-:W-:Y:S01]  /*69f0*/  HMMA.16816.F32.BF16 R92, R144, R154.reuse, R92 ;  /* 0x0000009a905c723c */ /* 0x080fe2000004185c */
[----:B------:R-:W-:Y:S07]  /*6a00*/  MUFU.EX2 R67, R57 ;  /* 0x0000003900437308 */ /* 0x000fee0000000800 */
[C---:B------:R-:W-:Y:S01]  /*6a10*/  HMMA.16816.F32.BF16 R96, R140.reuse, R154, R96 ;  /* 0x0000009a8c60723c */ /* 0x040fe20000041860 */
[----:B------:R-:W-:Y:S02]  /*6a20*/  LDSM.16.MT88.4 R152, [R212+0xd00] ;  /* 0x000d0000d498783b */ /* 0x000fe40000004200 */
[----:B------:R-:W3:Y:S05]  /*6a30*/  MUFU.EX2 R188, R65 ;  /* 0x0000004100bc7308 */ /* 0x000eea0000000800 */
[-C--:B------:R-:W-:Y:S05]  /*6a40*/  HMMA.16816.F32.BF16 R20, R140, R148.reuse, R20 ;  /* 0x000000948c14723c */ /* 0x080fea0000041814 */
[----:B------:R-:W-:Y:S03]  /*6a50*/  MUFU.EX2 R65, R61 ;  /* 0x0000003d00417308 */ /* 0x000fe60000000800 */
[C---:B------:R-:W-:Y:S07]  /*6a60*/  HMMA.16816.F32.BF16 R100, R144.reuse, R148, R100 ;  /* 0x000000949064723c */ /* 0x040fee0000041864 */
[----:B------:R4:W-:Y:S01]  /*6a70*/  MUFU.EX2 R61, R59 ;  /* 0x0000003b003d7308 */ /* 0x0009e20000000800 */
[-C--:B------:R-:W-:Y:S04]  /*6a80*/  HMMA.16816.F32.BF16 R32, R144, R150.reuse, R32 ;  /* 0x000000969020723c */ /* 0x080fe80000041820 */
[----:B---3--:R-:W-:Y:S04]  /*6a90*/  F2FP.BF16.PACK_AB R170, R188, R189 ;  /* 0x000000bdbcaa723e */ /* 0x008fe800000010ff */
[C---:B------:R-:W-:Y:S01]  /*6aa0*/  HMMA.16816.F32.BF16 R104, R140.reuse, R150, R104 ;  /* 0x000000968c68723c */ /* 0x040fe20000041868 */
[----:B------:R-:W3:Y:S07]  /*6ab0*/  MUFU.EX2 R179, R66 ;  /* 0x0000004200b37308 */ /* 0x000eee0000000800 */
[-C--:B-1----:R-:W-:Y:S03]  /*6ac0*/  HMMA.16816.F32.BF16 R108, R140, R156.reuse, R108 ;  /* 0x0000009c8c6c723c */ /* 0x082fe6000004186c */
[----:B------:R-:W1:Y:S01]  /*6ad0*/  MUFU.EX2 R66, R60 ;  /* 0x0000003c00427308 */ /* 0x000e620000000800 */
[----:B----4-:R-:W-:Y:S04]  /*6ae0*/  LDSM.16.MT88.4 R56, [R213+0x1d00] ;  /* 0x001d0000d538783b */ /* 0x010fe80000004200 */
[C---:B------:R-:W-:Y:S05]  /*6af0*/  HMMA.16816.F32.BF16 R112, R144.reuse, R156, R112 ;  /* 0x0000009c9070723c */ /* 0x040fea0000041870 */
[----:B------:R4:W-:Y:S03]  /*6b00*/  MUFU.EX2 R60, R3 ;  /* 0x00000003003c7308 */ /* 0x0009e60000000800 */
[-C--:B------:R-:W-:Y:S04]  /*6b10*/  HMMA.16816.F32.BF16 R116, R144, R158.reuse, R116 ;  /* 0x0000009e9074723c */ /* 0x080fe80000041874 */
[----:B---3--:R-:W-:Y:S03]  /*6b20*/  F2FP.BF16.PACK_AB R171, R178, R179 ;  /* 0x000000b3b2ab723e */ /* 0x008fe600000010ff */
[----:B------:R-:W3:Y:S01]  /*6b30*/  MUFU.EX2 R62, R62 ;  /* 0x0000003e003e7308 */ /* 0x000ee20000000800 */
[C---:B------:R-:W-:Y:S08]  /*6b40*/  HMMA.16816.F32.BF16 R120, R140.reuse, R158, R120 ;  /* 0x0000009e8c78723c */ /* 0x040ff00000041878 */
[-C--:B------:R-:W-:Y:S08]  /*6b50*/  HMMA.16816.F32.BF16 R24, R140, R36.reuse, R24 ;  /* 0x000000248c18723c */ /* 0x080ff00000041818 */
[C---:B------:R-:W-:Y:S07]  /*6b60*/  HMMA.16816.F32.BF16 R124, R144.reuse, R36, R124 ;  /* 0x00000024907c723c */ /* 0x040fee000004187c */
[----:B------:R-:W-:Y:S01]  /*6b70*/  F2FP.BF16.PACK_AB R36, R202, R203 ;  /* 0x000000cbca24723e */ /* 0x000fe200000010ff */
[-C--:B------:R-:W-:Y:S04]  /*6b80*/  HMMA.16816.F32.BF16 R128, R144, R38.reuse, R128 ;  /* 0x000000269080723c */ /* 0x080fe80000041880 */
[----:B------:R-:W-:Y:S04]  /*6b90*/  F2FP.BF16.PACK_AB R37, R197, R199 ;  /* 0x000000c7c525723e */ /* 0x000fe800000010ff */
[----:B------:R-:W-:Y:S01]  /*6ba0*/  HMMA.16816.F32.BF16 R28, R140, R38, R28 ;  /* 0x000000268c1c723c */ /* 0x000fe2000004181c */
[----:B------:R-:W5:Y:S06]  /*6bb0*/  LDSM.16.MT88.4 R140, [R212+0x1900] ;  /* 0x00190000d48c783b */ /* 0x000f6c0000004200 */
[----:B------:R-:W-:Y:S02]  /*6bc0*/  F2FP.BF16.PACK_AB R38, R200, R201 ;  /* 0x000000c9c826723e */ /* 0x000fe400000010ff */
[----:B------:R-:W-:Y:S07]  /*6bd0*/  F2FP.BF16.PACK_AB R39, R198, R196 ;  /* 0x000000c4c627723e */ /* 0x000fee00000010ff */
[-C--:B------:R-:W-:Y:S08]  /*6be0*/  HMMA.16816.F32.BF16 R4, R36, R48.reuse, R4 ;  /* 0x000000302404723c */ /* 0x080ff00000041804 */
[C---:B------:R-:W-:Y:S08]  /*6bf0*/  HMMA.16816.F32.BF16 R8, R40.reuse, R48, R8 ;  /* 0x000000302808723c */ /* 0x040ff00000041808 */
[-C--:B------:R-:W-:Y:S08]  /*6c00*/  HMMA.16816.F32.BF16 R12, R40, R50.reuse, R12 ;  /* 0x00000032280c723c */ /* 0x080ff0000004180c */
[C---:B------:R-:W-:Y:S01]  /*6c10*/  HMMA.16816.F32.BF16 R16, R36.reuse, R50, R16 ;  /* 0x000000322410723c */ /* 0x040fe20000041810 */
[----:B------:R-:W1:Y:S03]  /*6c20*/  LDSM.16.MT88.4 R48, [R213+0x1900] ;  /* 0x00190000d530783b */ /* 0x000e660000004200 */
[----:B--2---:R-:W-:Y:S04]  /*6c30*/  FFMA.FTZ R0, R0, R166, R184 ;  /* 0x000000a600007223 */ /* 0x004fe800000100b8 */
[-C--:B------:R-:W-:Y:S04]  /*6c40*/  HMMA.16816.F32.BF16 R68, R36, R44.reuse, R68 ;  /* 0x0000002c2444723c */ /* 0x080fe80000041844 */
[----:B------:R-:W-:Y:S04]  /*6c50*/  FADD.FTZ R0, R183, R0 ;  /* 0x00000000b7007221 */ /* 0x000fe80000010000 */
[C---:B------:R-:W-:Y:S04]  /*6c60*/  HMMA.16816.F32.BF16 R72, R40.reuse, R44, R72 ;  /* 0x0000002c2848723c */ /* 0x040fe80000041848 */
[----:B----4-:R-:W-:Y:S04]  /*6c70*/  FADD.FTZ R3, R185, R0 ;  /* 0x00000000b9037221 */ /* 0x010fe80000010000 */
[-C--:B------:R-:W-:Y:S08]  /*6c80*/  HMMA.16816.F32.BF16 R76, R40, R46.reuse, R76 ;  /* 0x0000002e284c723c */ /* 0x080ff0000004184c */
[C---:B------:R-:W-:Y:S01]  /*6c90*/  HMMA.16816.F32.BF16 R80, R36.reuse, R46, R80 ;  /* 0x0000002e2450723c */ /* 0x040fe20000041850 */
[----:B------:R-:W2:Y:S07]  /*6ca0*/  LDSM.16.MT88.4 R44, [R212+0x2900] ;  /* 0x00290000d42c783b */ /* 0x000eae0000004200 */
[-C--:B-----5:R-:W-:Y:S08]  /*6cb0*/  HMMA.16816.F32.BF16 R84, R36, R140.reuse, R84 ;  /* 0x0000008c2454723c */ /* 0x0a0ff00000041854 */
[C---:B------:R-:W-:Y:S08]  /*6cc0*/  HMMA.16816.F32.BF16 R88, R40.reuse, R140, R88 ;  /* 0x0000008c2858723c */ /* 0x040ff00000041858 */
[-C--:B------:R-:W-:Y:S08]  /*6cd0*/  HMMA.16816.F32.BF16 R92, R40, R142.reuse, R92 ;  /* 0x0000008e285c723c */ /* 0x080ff0000004185c */
[C---:B------:R-:W-:Y:S08]  /*6ce0*/  HMMA.16816.F32.BF16 R96, R36.reuse, R142, R96 ;  /* 0x0000008e2460723c */ /* 0x040ff00000041860 */
[-C--:B-1----:R-:W-:Y:S08]  /*6cf0*/  HMMA.16816.F32.BF16 R20, R36, R48.reuse, R20 ;  /* 0x000000302414723c */ /* 0x082ff00000041814 */
[C---:B------:R-:W-:Y:S08]  /*6d00*/  HMMA.16816.F32.BF16 R100, R40.reuse, R48, R100 ;  /* 0x000000302864723c */ /* 0x040ff00000041864 */
[-C--:B------:R-:W-:Y:S08]  /*6d10*/  HMMA.16816.F32.BF16 R32, R40, R50.reuse, R32 ;  /* 0x000000322820723c */ /* 0x080ff00000041820 */
[C---:B------:R-:W-:Y:S01]  /*6d20*/  HMMA.16816.F32.BF16 R104, R36.reuse, R50, R104 ;  /* 0x000000322468723c */ /* 0x040fe20000041868 */
[----:B------:R-:W-:Y:S07]  /*6d30*/  LDSM.16.MT88.4 R48, [R212+0x1d00] ;  /* 0x001d0000d430783b */ /* 0x000fee0000004200 */
[-C--:B--2---:R-:W-:Y:S08]  /*6d40*/  HMMA.16816.F32.BF16 R108, R36, R44.reuse, R108 ;  /* 0x0000002c246c723c */ /* 0x084ff0000004186c */
[C---:B------:R-:W-:Y:S08]  /*6d50*/  HMMA.16816.F32.BF16 R112, R40.reuse, R44, R112 ;  /* 0x0000002c2870723c */ /* 0x040ff00000041870 */
[-C--:B------:R-:W-:Y:S08]  /*6d60*/  HMMA.16816.F32.BF16 R116, R40, R46.reuse, R116 ;  /* 0x0000002e2874723c */ /* 0x080ff00000041874 */
[C---:B------:R-:W-:Y:S01]  /*6d70*/  HMMA.16816.F32.BF16 R120, R36.reuse, R46, R120 ;  /* 0x0000002e2478723c */ /* 0x040fe20000041878 */
[----:B------:R-:W1:Y:S07]  /*6d80*/  LDSM.16.MT88.4 R44, [R213+0xd00] ;  /* 0x000d0000d52c783b */ /* 0x000e6e0000004200 */
[-C--:B------:R-:W-:Y:S08]  /*6d90*/  HMMA.16816.F32.BF16 R24, R36, R52.reuse, R24 ;  /* 0x000000342418723c */ /* 0x080ff00000041818 */
[C---:B------:R-:W-:Y:S08]  /*6da0*/  HMMA.16816.F32.BF16 R124, R40.reuse, R52, R124 ;  /* 0x00000034287c723c */ /* 0x040ff0000004187c */
[-C--:B------:R-:W-:Y:S01]  /*6db0*/  HMMA.16816.F32.BF16 R128, R40, R54.reuse, R128 ;  /* 0x000000362880723c */ /* 0x080fe20000041880 */
[----:B------:R-:W2:Y:S07]  /*6dc0*/  LDSM.16.MT88.4 R40, [R212+0x2d00] ;  /* 0x002d0000d428783b */ /* 0x000eae0000004200 */
[----:B------:R-:W-:Y:S07]  /*6dd0*/  HMMA.16816.F32.BF16 R28, R36, R54, R28 ;  /* 0x00000036241c723c */ /* 0x000fee000004181c */
[----:B------:R-:W-:Y:S01]  /*6de0*/  F2FP.BF16.PACK_AB R36, R67, R177 ;  /* 0x000000b14324723e */ /* 0x000fe200000010ff */
[-C--:B------:R-:W-:Y:S01]  /*6df0*/  HMMA.16816.F32.BF16 R144, R168, R152.reuse, R4 ;  /* 0x00000098a890723c */ /* 0x080fe20000041804 */
[----:B------:R-:W4:Y:S04]  /*6e00*/  LDSM.16.MT88.4 R4, [R213+0x2d00] ;  /* 0x002d0000d504783b */ /* 0x000f280000004200 */
[----:B------:R-:W-:Y:S02]  /*6e10*/  F2FP.BF16.PACK_AB R38, R65, R66 ;  /* 0x000000424126723e */ /* 0x000fe400000010ff */
[----:B------:R-:W-:Y:S02]  /*6e20*/  F2FP.BF16.PACK_AB R37, R61, R64 ;  /* 0x000000403d25723e */ /* 0x000fe400000010ff */
[----:B---3--:R-:W-:Y:S07]  /*6e30*/  F2FP.BF16.PACK_AB R39, R60, R62 ;  /* 0x0000003e3c27723e */ /* 0x008fee00000010ff */
[C---:B------:R-:W-:Y:S07]  /*6e40*/  HMMA.16816.F32.BF16 R140, R36.reuse, R152, R8 ;  /* 0x00000098248c723c */ /* 0x040fee0000041808 */
[----:B------:R-:W-:Y:S01]  /*6e50*/  FADD.FTZ R10, R186, R3 ;  /* 0x00000003ba0a7221 */ /* 0x000fe20000010000 */
[-C--:B------:R-:W-:Y:S04]  /*6e60*/  HMMA.16816.F32.BF16 R148, R36, R154.reuse, R12 ;  /* 0x0000009a2494723c */ /* 0x080fe8000004180c */
[----:B------:R-:W-:Y:S02]  /*6e70*/  FADD.FTZ R9, R247, R134 ;  /* 0x00000086f7097221 */ /* 0x000fe40000010000 */
[----:B------:R-:W-:Y:S01]  /*6e80*/  FADD.FTZ R8, R240, R132 ;  /* 0x00000084f0087221 */ /* 0x000fe20000010000 */
[----:B------:R-:W-:Y:S01]  /*6e90*/  MOV R132, R135 ;  /* 0x0000008700847202 */ /* 0x000fe20000000f00 */
[C---:B------:R-:W-:Y:S04]  /*6ea0*/  HMMA.16816.F32.BF16 R152, R168.reuse, R154, R16 ;  /* 0x0000009aa898723c */ /* 0x040fe80000041810 */
[----:B------:R-:W-:Y:S02]  /*6eb0*/  FADD.FTZ R9, R249, R9 ;  /* 0x00000009f9097221 */ /* 0x000fe40000010000 */
[----:B------:R-:W-:Y:S02]  /*6ec0*/  FADD.FTZ R8, R239, R8 ;  /* 0x00000008ef087221 */ /* 0x000fe40000010000 */
[-C--:B-1----:R-:W-:Y:S04]  /*6ed0*/  HMMA.16816.F32.BF16 R68, R168, R44.reuse, R68 ;  /* 0x0000002ca844723c */ /* 0x082fe80000041844 */
[----:B------:R-:W-:Y:S02]  /*6ee0*/  FADD.FTZ R0, R248, R9 ;  /* 0x00000009f8007221 */ /* 0x000fe40000010000 */
[----:B------:R-:W-:Y:S02]  /*6ef0*/  FADD.FTZ R11, R238, R8 ;  /* 0x00000008ee0b7221 */ /* 0x000fe40000010000 */
[C---:B------:R-:W-:Y:S04]  /*6f00*/  HMMA.16816.F32.BF16 R72, R36.reuse, R44, R72 ;  /* 0x0000002c2448723c */ /* 0x040fe80000041848 */
[----:B------:R-:W-:Y:S02]  /*6f10*/  FADD.FTZ R9, R237, R0 ;  /* 0x00000000ed097221 */ /* 0x000fe40000010000 */
[----:B------:R-:W-:Y:S02]  /*6f20*/  FADD.FTZ R0, R176, R10 ;  /* 0x0000000ab0007221 */ /* 0x000fe40000010000 */
[-C--:B------:R-:W-:Y:S04]  /*6f30*/  HMMA.16816.F32.BF16 R76, R36, R46.reuse, R76 ;  /* 0x0000002e244c723c */ /* 0x080fe8000004184c */
[----:B------:R-:W-:Y:S02]  /*6f40*/  FADD.FTZ R3, R207, R11 ;  /* 0x0000000bcf037221 */ /* 0x000fe40000010000 */
[----:B------:R-:W-:Y:S02]  /*6f50*/  FADD.FTZ R12, R243, R133 ;  /* 0x00000085f30c7221 */ /* 0x000fe40000010000 */
[C---:B------:R-:W-:Y:S04]  /*6f60*/  HMMA.16816.F32.BF16 R80, R168.reuse, R46, R80 ;  /* 0x0000002ea850723c */ /* 0x040fe80000041850 */
[----:B------:R-:W-:Y:S02]  /*6f70*/  FADD.FTZ R10, R206, R3 ;  /* 0x00000003ce0a7221 */ /* 0x000fe40000010000 */
[----:B------:R-:W-:Y:S02]  /*6f80*/  FADD.FTZ R12, R245, R12 ;  /* 0x0000000cf50c7221 */ /* 0x000fe40000010000 */
[-C--:B------:R-:W-:Y:S04]  /*6f90*/  HMMA.16816.F32.BF16 R84, R168, R48.reuse, R84 ;  /* 0x00000030a854723c */ /* 0x080fe80000041854 */
[----:B------:R-:W-:Y:S04]  /*6fa0*/  FADD.FTZ R12, R244, R12 ;  /* 0x0000000cf40c7221 */ /* 0x000fe80000010000 */
        /* <DEDUP_REMOVED lines=21> */
[-C--:B--2---:R-:W-:Y:S04]  /*7100*/  HMMA.16816.F32.BF16 R108, R168, R40.reuse, R108 ;  /* 0x00000028a86c723c */ /* 0x084fe8000004186c */
[----:B------:R-:W-:Y:S02]  /*7110*/  FADD.FTZ R10, R173, R8 ;  /* 0x00000008ad0a7221 */ /* 0x000fe40000010000 */
[----:B------:R-:W-:Y:S02]  /*7120*/  FADD.FTZ R11, R194, R9 ;  /* 0x00000009c20b7221 */ /* 0x000fe40000010000 */
[C---:B------:R-:W-:Y:S04]  /*7130*/  HMMA.16816.F32.BF16 R112, R36.reuse, R40, R112 ;  /* 0x000000282470723c */ /* 0x040fe80000041870 */
[----:B------:R-:W-:Y:S02]  /*7140*/  FADD.FTZ R9, R202, R3 ;  /* 0x00000003ca097221 */ /* 0x000fe40000010000 */
[----:B------:R-:W-:Y:S02]  /*7150*/  FADD.FTZ R8, R197, R0 ;  /* 0x00000000c5087221 */ /* 0x000fe40000010000 */
[----:B------:R-:W-:Y:S01]  /*7160*/  FADD.FTZ R3, R174, R10 ;  /* 0x0000000aae037221 */ /* 0x000fe20000010000 */
[-C--:B------:R-:W-:Y:S03]  /*7170*/  HMMA.16816.F32.BF16 R116, R36, R42.reuse, R116 ;  /* 0x0000002a2474723c */ /* 0x080fe60000041874 */
[----:B------:R-:W-:Y:S02]  /*7180*/  FADD.FTZ R0, R201, R9 ;  /* 0x00000009c9007221 */ /* 0x000fe40000010000 */
[----:B------:R-:W-:Y:S02]  /*7190*/  FADD.FTZ R10, R196, R8 ;  /* 0x00000008c40a7221 */ /* 0x000fe40000010000 */
[----:B------:R-:W-:Y:S01]  /*71a0*/  FADD.FTZ R9, R200, R0 ;  /* 0x00000000c8097221 */ /* 0x000fe20000010000 */
[C---:B------:R-:W-:Y:S04]  /*71b0*/  HMMA.16816.F32.BF16 R120, R168.reuse, R42, R120 ;  /* 0x0000002aa878723c */ /* 0x040fe80000041878 */
[----:B------:R-:W-:Y:S04]  /*71c0*/  FADD.FTZ R9, R190, R9 ;  /* 0x00000009be097221 */ /* 0x000fe80000010000 */
[-C--:B----4-:R-:W-:Y:S08]  /*71d0*/  HMMA.16816.F32.BF16 R164, R168, R4.reuse, R24 ;  /* 0x00000004a8a4723c */ /* 0x090ff00000041818 */
[C---:B------:R-:W-:Y:S07]  /*71e0*/  HMMA.16816.F32.BF16 R124, R36.reuse, R4, R124 ;  /* 0x00000004247c723c */ /* 0x040fee000004187c */
[----:B------:R-:W-:Y:S01]  /*71f0*/  FADD.FTZ R4, R195, R11 ;  /* 0x0000000bc3047221 */ /* 0x000fe20000010000 */
[-C--:B------:R-:W-:Y:S04]  /*7200*/  HMMA.16816.F32.BF16 R128, R36, R6.reuse, R128 ;  /* 0x000000062480723c */ /* 0x080fe80000041880 */
[----:B------:R-:W-:Y:S02]  /*7210*/  FADD.FTZ R5, R172, R3 ;  /* 0x00000003ac057221 */ /* 0x000fe40000010000 */
[----:B------:R-:W-:Y:S02]  /*7220*/  FADD.FTZ R8, R192, R4 ;  /* 0x00000004c0087221 */ /* 0x000fe40000010000 */
[----:B------:R-:W-:Y:S01]  /*7230*/  FADD.FTZ R4, R198, R10 ;  /* 0x0000000ac6047221 */ /* 0x000fe20000010000 */
[----:B------:R-:W-:Y:S04]  /*7240*/  HMMA.16816.F32.BF16 R168, R168, R6, R28 ;  /* 0x00000006a8a8723c */ /* 0x000fe8000004181c */
[----:B------:R-:W-:Y:S01]  /*7250*/  FADD.FTZ R0, R138, R5 ;  /* 0x000000058a007221 */ /* 0x000fe20000010000 */
[----:B------:R-:W-:Y:S01]  /*7260*/  MOV R138, R2 ;  /* 0x00000002008a7202 */ /* 0x000fe20000000f00 */
[----:B------:R-:W-:Y:S02]  /*7270*/  FADD.FTZ R3, R193, R8 ;  /* 0x00000008c1037221 */ /* 0x000fe40000010000 */
[----:B------:R-:W-:Y:S04]  /*7280*/  FADD.FTZ R8, R187, R4 ;  /* 0x00000004bb087221 */ /* 0x000fe80000010000 */
[----:B------:R-:W-:Y:S02]  /*7290*/  FADD.FTZ R4, R64, R0 ;  /* 0x0000000040047221 */ /* 0x000fe40000010000 */
[----:B------:R-:W-:Y:S02]  /*72a0*/  FADD.FTZ R0, R180, R8 ;  /* 0x00000008b4007221 */ /* 0x000fe40000010000 */
[----:B------:R-:W-:Y:S02]  /*72b0*/  FADD.FTZ R7, R61, R4 ;  /* 0x000000043d077221 */ /* 0x000fe40000010000 */
[----:B------:R-:W-:Y:S02]  /*72c0*/  FADD.FTZ R4, R179, R0 ;  /* 0x00000000b3047221 */ /* 0x000fe40000010000 */
[----:B------:R-:W-:Y:S02]  /*72d0*/  FADD.FTZ R0, R62, R7 ;  /* 0x000000073e007221 */ /* 0x000fe40000010000 */
[----:B------:R-:W-:Y:S02]  /*72e0*/  FADD.FTZ R5, R177, R3 ;  /* 0x00000003b1057221 */ /* 0x000fe40000010000 */
[----:B------:R-:W-:Y:S02]  /*72f0*/  FADD.FTZ R0, R60, R0 ;  /* 0x000000003c007221 */ /* 0x000fe40000010000 */
[----:B------:R-:W-:Y:S02]  /*7300*/  FADD.FTZ R3, R191, R9 ;  /* 0x00000009bf037221 */ /* 0x000fe40000010000 */
[----:B------:R-:W-:Y:S01]  /*7310*/  FADD.FTZ R5, R67, R5 ;  /* 0x0000000543057221 */ /* 0x000fe20000010000 */
[----:B------:R1:W-:Y:S01]  /*7320*/  STL [R1], R0 ;  /* 0x0000000001007387 */ /* 0x0003e20000100800 */
[----:B------:R-:W-:Y:S02]  /*7330*/  FADD.FTZ R6, R189, R3 ;  /* 0x00000003bd067221 */ /* 0x000fe40000010000 */
[----:B------:R-:W-:Y:S02]  /*7340*/  FADD.FTZ R3, R66, R5 ;  /* 0x0000000542037221 */ /* 0x000fe40000010000 */
[----:B------:R-:W-:Y:S02]  /*7350*/  FADD.FTZ R250, R188, R6 ;  /* 0x00000006bcfa7221 */ /* 0x000fe40000010000 */
[----:B------:R-:W-:Y:S02]  /*7360*/  FADD.FTZ R251, R178, R4 ;  /* 0x00000004b2fb7221 */ /* 0x000fe40000010000 */
[----:B------:R-:W-:Y:S01]  /*7370*/  FADD.FTZ R252, R65, R3 ;  /* 0x0000000341fc7221 */ /* 0x000fe20000010000 */
[----:B------:R-:W-:Y:S02]  /*7380*/  MOV R3, R136 ;  /* 0x0000008800037202 */ /* 0x000fe40000000f00 */
[----:B-1----:R-:W-:Y:S01]  /*7390*/  MOV R0, R137 ;  /* 0x0000008900007202 */ /* 0x002fe20000000f00 */
[----:B------:R-:W-:-:S05]  /*73a0*/  @P0 BRA `(.L_x_2) ;  /* 0xffffd06000000947 */ /* 0x000fca000383ffff */
.L_x_1:
[----:B-1----:R-:W2:Y:S04]  /*73b0*/  LDL.LU R4, [R1] ;  /* 0x0000000001047983 */ /* 0x002ea80000300800 */
[----:B------:R-:W3:Y:S01]  /*73c0*/  LDL.LU R22, [R1+0x28] ;  /* 0x0000280001167983 */ /* 0x000ee20000300800 */
[----:B------:R-:W-:-:S03]  /*73d0*/  MOV R66, c[0x0][0x4e8] ;  /* 0x00013a0000427a02 */ /* 0x000fc60000000f00 */
[----:B------:R-:W4:Y:S01]  /*73e0*/  LDL.LU R67, [R1+0x2c] ;  /* 0x00002c0001437983 */ /* 0x000f220000300800 */
[----:B------:R-:W-:-:S03]  /*73f0*/  ISETP.NE.AND P0, PT, R66, 0x1, PT ;  /* 0x000000014200780c */ /* 0x000fc60003f05270 */
[----:B------:R-:W1:Y:S04]  /*7400*/  SHFL.BFLY PT, R9, R251, 0x2, 0x1f ;  /* 0x0c401f00fb097f89 */ /* 0x000e6800000e0000 */
[----:B------:R-:W5:Y:S04]  /*7410*/  SHFL.BFLY PT, R11, R250, 0x2, 0x1f ;  /* 0x0c401f00fa0b7f89 */ /* 0x000f6800000e0000 */
[----:B------:R-:W5:Y:S04]  /*7420*/  SHFL.BFLY PT, R7, R252, 0x2, 0x1f ;  /* 0x0c401f00fc077f89 */ /* 0x000f6800000e0000 */
[----:B------:R-:W5:Y:S04]  /*7430*/  S2R R10, SR_CTAID.Y ;  /* 0x00000000000a7919 */ /* 0x000f680000002600 */
[----:B------:R-:W5:Y:S01]  /*7440*/  S2R R8, SR_TID.X ;  /* 0x0000000000087919 */ /* 0x000f620000002100 */
[----:B-1----:R-:W-:-:S02]  /*7450*/  FADD.FTZ R9, R9, R251 ;  /* 0x000000fb09097221 */ /* 0x002fc40000010000 */
[----:B-----5:R-:W-:-:S03]  /*7460*/  FADD.FTZ R11, R11, R250 ;  /* 0x000000fa0b0b7221 */ /* 0x020fc60000010000 */
[----:B------:R-:W1:Y:S01]  /*7470*/  SHFL.BFLY PT, R3, R9, 0x1, 0x1f ;  /* 0x0c201f0009037f89 */ /* 0x000e6200000e0000 */
[----:B------:R-:W-:-:S03]  /*7480*/  FADD.FTZ R7, R7, R252 ;  /* 0x000000fc07077221 */ /* 0x000fc60000010000 */
[----:B------:R-:W5:Y:S01]  /*7490*/  SHFL.BFLY PT, R0, R11, 0x1, 0x1f ;  /* 0x0c201f000b007f89 */ /* 0x000f6200000e0000 */
[----:B------:R-:W-:-:S04]  /*74a0*/  IMAD.WIDE.U32 R18, R10, c[0x0][0x490], RZ ;  /* 0x000124000a127a25 */ /* 0x000fc800078e00ff */
[----:B------:R-:W-:Y:S01]  /*74b0*/  IMAD.WIDE.U32 R20, R10, c[0x0][0x3e8], RZ ;  /* 0x0000fa000a147a25 */ /* 0x000fe200078e00ff */
[----:B------:R-:W-:-:S04]  /*74c0*/  SHF.R.S32.HI R65, RZ, 0x1f, R8 ;  /* 0x0000001fff417819 */ /* 0x000fc80000011408 */
[CC--:B------:R-:W-:Y:S02]  /*74d0*/  LEA.HI R31, R65.reuse, R8.reuse, RZ, 0x2 ;  /* 0x00000008411f7211 */ /* 0x0c0fe400078f10ff */
[-C--:B------:R-:W-:Y:S02]  /*74e0*/  LEA.HI R65, R65, R8.reuse, RZ, 0x5 ;  /* 0x0000000841417211 */ /* 0x080fe400078f28ff */
[----:B------:R-:W-:Y:S02]  /*74f0*/  MOV R62, 0xff800000 ;  /* 0xff800000003e7802 */ /* 0x000fe40000000f00 */
[----:B------:R-:W-:Y:S01]  /*7500*/  LOP3.LUT R15, R31, 0xfffffffc, RZ, 0xc0, !PT ;  /* 0xfffffffc1f0f7812 */ /* 0x000fe200078ec0ff */
[----:B-1----:R-:W-:Y:S01]  /*7510*/  FADD.FTZ R9, R9, R3 ;  /* 0x0000000309097221 */ /* 0x002fe20000010000 */
[----:B------:R-:W-:Y:S02]  /*7520*/  SHF.R.S32.HI R3, RZ, 0x1f, R10 ;  /* 0x0000001fff037819 */ /* 0x000fe4000001140a */
[----:B------:R-:W-:Y:S01]  /*7530*/  IADD3 R15, -R15, R8, RZ ;  /* 0x000000080f0f7210 */ /* 0x000fe20007ffe1ff */
[----:B-----5:R-:W-:Y:S01]  /*7540*/  FADD.FTZ R11, R11, R0 ;  /* 0x000000000b0b7221 */ /* 0x020fe20000010000 */
[----:B------:R-:W-:Y:S01]  /*7550*/  FSETP.NE.FTZ.AND P4, PT, R9, RZ, PT ;  /* 0x000000ff0900720b */ /* 0x000fe20003f95000 */
[C---:B------:R-:W-:Y:S01]  /*7560*/  IMAD R16, R3.reuse, c[0x0][0x490], RZ ;  /* 0x0001240003107a24 */ /* 0x040fe200078e02ff */
[----:B------:R-:W-:Y:S01]  /*7570*/  MOV R0, RZ ;  /* 0x000000ff00007202 */ /* 0x000fe20000000f00 */
[----:B------:R-:W-:Y:S01]  /*7580*/  IMAD R12, R3, c[0x0][0x3e8], RZ ;  /* 0x0000fa00030c7a24 */ /* 0x000fe200078e02ff */
[----:B------:R-:W-:Y:S01]  /*7590*/  FSETP.NE.FTZ.AND P5, PT, R11, RZ, PT ;  /* 0x000000ff0b00720b */ /* 0x000fe20003fb5000 */
[----:B------:R-:W-:-:S02]  /*75a0*/  IMAD R16, R10, c[0x0][0x494], R16 ;  /* 0x000125000a107a24 */ /* 0x000fc400078e0210 */
[----:B------:R-:W-:-:S03]  /*75b0*/  IMAD R12, R10, c[0x0][0x3ec], R12 ;  /* 0x0000fb000a0c7a24 */ /* 0x000fc600078e020c */
[----:B------:R-:W-:Y:S02]  /*75c0*/  IADD3 R17, R19, R16, RZ ;  /* 0x0000001013117210 */ /* 0x000fe40007ffe0ff */
[----:B------:R-:W-:Y:S02]  /*75d0*/  IADD3 R13, R21, R12, RZ ;  /* 0x0000000c150d7210 */ /* 0x000fe40007ffe0ff */
[----:B------:R-:W-:Y:S02]  /*75e0*/  MOV R12, R20 ;  /* 0x00000014000c7202 */ /* 0x000fe40000000f00 */
[----:B------:R-:W-:Y:S01]  /*75f0*/  MOV R16, R18 ;  /* 0x0000001200107202 */ /* 0x000fe20000000f00 */
[----:B------:R-:W1:Y:S02]  /*7600*/  @P5 MUFU.RCP R0, R11 ;  /* 0x0000000b00005308 */ /* 0x000e640000001000 */
[C---:B-1----:R-:W-:Y:S02]  /*7610*/  FMUL.FTZ R145, R0.reuse, R145 ;  /* 0x0000009100917220 */ /* 0x042fe40000410000 */
[----:B------:R-:W-:-:S02]  /*7620*/  FMUL.FTZ R144, R0, R144 ;  /* 0x0000009000907220 */ /* 0x000fc40000410000 */
[C---:B------:R-:W-:Y:S02]  /*7630*/  FMUL.FTZ R153, R0.reuse, R153 ;  /* 0x0000009900997220 */ /* 0x040fe40000410000 */
[C---:B------:R-:W-:Y:S02]  /*7640*/  FMUL.FTZ R47, R0.reuse, R152 ;  /* 0x00000098002f7220 */ /* 0x040fe40000410000 */
[C---:B------:R-:W-:Y:S02]  /*7650*/  FMUL.FTZ R69, R0.reuse, R69 ;  /* 0x0000004500457220 */ /* 0x040fe40000410000 */
[C---:B------:R-:W-:Y:S02]  /*7660*/  FMUL.FTZ R53, R0.reuse, R68 ;  /* 0x0000004400357220 */ /* 0x040fe40000410000 */
[C---:B------:R-:W-:Y:S02]  /*7670*/  FMUL.FTZ R81, R0.reuse, R81 ;  /* 0x0000005100517220 */ /* 0x040fe40000410000 */
        /* <DEDUP_REMOVED lines=16> */
[----:B------:R-:W-:Y:S01]  /*7780*/  FMUL.FTZ R168, R0, R168 ;  /* 0x000000a800a87220 */ /* 0x000fe20000410000 */
[----:B------:R-:W-:Y:S02]  /*7790*/  MOV R0, RZ ;  /* 0x000000ff00007202 */ /* 0x000fe40000000f00 */
[----:B------:R-:W-:Y:S01]  /*77a0*/  F2FP.BF16.PACK_AB R53, R69, R53 ;  /* 0x000000354535723e */ /* 0x000fe200000010ff */
[----:B--2---:R-:W1:Y:S01]  /*77b0*/  SHFL.BFLY PT, R6, R4, 0x2, 0x1f ;  /* 0x0c401f0004067f89 */ /* 0x004e6200000e0000 */
[----:B---3--:R-:W-:Y:S01]  /*77c0*/  @P0 IMAD.HI.U32 R3, R22, c[0x0][0x4ec], RZ ;  /* 0x00013b0016030a27 */ /* 0x008fe200078e00ff */
[----:B------:R-:W-:-:S04]  /*77d0*/  MOV R14, R22 ;  /* 0x00000016000e7202 */ /* 0x000fc80000000f00 */
[----:B------:R-:W-:-:S05]  /*77e0*/  @P0 SHF.R.U32.HI R14, RZ, c[0x0][0x4f0], R3 ;  /* 0x00013c00ff0e0a19 */ /* 0x000fca0000011603 */
[----:B------:R-:W-:-:S04]  /*77f0*/  IMAD.MOV R3, RZ, RZ, -R14 ;  /* 0x000000ffff037224 */ /* 0x000fc800078e0a0e */
[----:B------:R-:W-:Y:S02]  /*7800*/  IMAD R63, R3, c[0x0][0x4e8], R22 ;  /* 0x00013a00033f7a24 */ /* 0x000fe400078e0216 */
[----:B-1----:R-:W-:Y:S02]  /*7810*/  FADD.FTZ R6, R6, R4 ;  /* 0x0000000406067221 */ /* 0x002fe40000010000 */
[----:B------:R-:W1:Y:S04]  /*7820*/  SHFL.BFLY PT, R4, R7, 0x1, 0x1f ;  /* 0x0c201f0007047f89 */ /* 0x000e6800000e0000 */
[----:B------:R-:W2:Y:S01]  /*7830*/  SHFL.BFLY PT, R5, R6, 0x1, 0x1f ;  /* 0x0c201f0006057f89 */ /* 0x000ea200000e0000 */
[----:B-1----:R-:W-:Y:S01]  /*7840*/  FADD.FTZ R7, R7, R4 ;  /* 0x0000000407077221 */ /* 0x002fe20000010000 */
[----:B------:R-:W-:Y:S01]  /*7850*/  MOV R4, RZ ;  /* 0x000000ff00047202 */ /* 0x000fe20000000f00 */
[----:B--2---:R-:W-:-:S03]  /*7860*/  FADD.FTZ R6, R6, R5 ;  /* 0x0000000506067221 */ /* 0x004fc60000010000 */
[----:B------:R-:W-:Y:S02]  /*7870*/  FSETP.NE.FTZ.AND P2, PT, R7, RZ, PT ;  /* 0x000000ff0700720b */ /* 0x000fe40003f55000 */
[----:B------:R-:W1:Y:S01]  /*7880*/  @P4 MUFU.RCP R4, R9 ;  /* 0x0000000900044308 */ /* 0x000e620000001000 */
[----:B------:R-:W-:Y:S02]  /*7890*/  MOV R3, RZ ;  /* 0x000000ff00037202 */ /* 0x000fe40000000f00 */
[----:B------:R-:W-:Y:S02]  /*78a0*/  FSETP.NE.FTZ.AND P1, PT, R6, RZ, PT ;  /* 0x000000ff0600720b */ /* 0x000fe40003f35000 */
[----:B------:R-:W-:-:S04]  /*78b0*/  LOP3.LUT R5, R65, 0xffffffe0, RZ, 0xc0, !PT ;  /* 0xffffffe041057812 */ /* 0x000fc800078ec0ff */
[----:B------:R-:W-:Y:S01]  /*78c0*/  IADD3 R5, -R5, R8, RZ ;  /* 0x0000000805057210 */ /* 0x000fe20007ffe1ff */
[C---:B-1----:R-:W-:Y:S02]  /*78d0*/  FMUL.FTZ R147, R4.reuse, R147 ;  /* 0x0000009304937220 */ /* 0x042fe40000410000 */
        /* <DEDUP_REMOVED lines=22> */
[----:B------:R-:W-:Y:S01]  /*7a40*/  FMUL.FTZ R30, R4, R170 ;  /* 0x000000aa041e7220 */ /* 0x000fe20000410000 */
[----:B------:R-:W1:Y:S01]  /*7a50*/  @P2 MUFU.RCP R3, R7 ;  /* 0x0000000700032308 */ /* 0x000e620000001000 */
[----:B------:R-:W2:Y:S01]  /*7a60*/  S2R R4, SR_CTAID.Z ;  /* 0x0000000000047919 */ /* 0x000ea20000002700 */
[----:B------:R-:W-:-:S06]  /*7a70*/  LOP3.LUT P3, RZ, R5, 0x3, RZ, 0xc0, !PT ;  /* 0x0000000305ff7812 */ /* 0x000fcc000786c0ff */
[----:B------:R-:W3:Y:S08]  /*7a80*/  @P1 MUFU.RCP R0, R6 ;  /* 0x0000000600001308 */ /* 0x000ef00000001000 */
[----:B------:R-:W5:Y:S01]  /*7a90*/  @P2 MUFU.LG2 R7, R7 ;  /* 0x0000000700072308 */ /* 0x000f620000000c00 */
        /* <DEDUP_REMOVED lines=24> */
[----:B--2---:R-:W-:Y:S01]  /*7c20*/  SHF.R.S32.HI R3, RZ, 0x1f, R4 ;  /* 0x0000001fff037819 */ /* 0x004fe20000011404 */
[C---:B---3--:R-:W-:Y:S02]  /*7c30*/  FMUL.FTZ R143, R0.reuse, R143 ;  /* 0x0000008f008f7220 */ /* 0x048fe40000410000 */
[----:B------:R-:W-:-:S02]  /*7c40*/  FMUL.FTZ R142, R0, R142 ;  /* 0x0000008e008e7220 */ /* 0x000fc40000410000 */
[C---:B------:R-:W-:Y:S02]  /*7c50*/  IMAD R64, R3.reuse, c[0x0][0x498], RZ ;  /* 0x0001260003407a24 */ /* 0x040fe400078e02ff */
[----:B------:R-:W-:Y:S01]  /*7c60*/  IMAD R60, R3, c[0x0][0x3f0], RZ ;  /* 0x0000fc00033c7a24 */ /* 0x000fe200078e02ff */
[----:B------:R-:W-:Y:S01]  /*7c70*/  @P4 MOV R3, 0x3f317218 ;  /* 0x3f31721800034802 */ /* 0x000fe20000000f00 */
        /* <DEDUP_REMOVED lines=22> */
[----:B------:R-:W-:Y:S01]  /*7de0*/  @P2 MOV R0, 0x3f317218 ;  /* 0x3f31721800002802 */ /* 0x000fe20000000f00 */
[----:B------:R-:W-:-:S02]  /*7df0*/  @P4 FMUL.FTZ R5, R3, c[0x0][0x2d0] ;  /* 0x0000b40003054a20 */ /* 0x000fc40000410000 */
[----:B-----5:R-:W-:Y:S02]  /*7e00*/  @P2 FMUL.FTZ R7, R7, 0.69314718246459960938 ;  /* 0x3f31721807072820 */ /* 0x020fe40000410000 */
[----:B------:R-:W-:-:S04]  /*7e10*/  @P2 FMUL.FTZ R3, R0, c[0x0][0x2d0] ;  /* 0x0000b40000032a20 */ /* 0x000fc80000410000 */
[----:B------:R-:W-:Y:S01]  /*7e20*/  @P2 FFMA.FTZ R62, R3, R135, R7 ;  /* 0x00000087033e2223 */ /* 0x000fe20000010007 */
[----:B----4-:R-:W-:Y:S02]  /*7e30*/  SHF.R.S32.HI R7, RZ, 0x2, R67 ;  /* 0x00000002ff077819 */ /* 0x010fe40000011443 */
[----:B------:R-:W2:Y:S04]  /*7e40*/  LDL.LU R67, [R1+0x24] ;  /* 0x0000240001437983 */ /* 0x000ea80000300800 */
[----:B------:R-:W3:Y:S01]  /*7e50*/  LDL R69, [R1+0x20] ;  /* 0x0000200001457983 */ /* 0x000ee20000100800 */
[----:B------:R-:W1:Y:S01]  /*7e60*/  @P1 MUFU.LG2 R6, R6 ;  /* 0x0000000600061308 */ /* 0x000e620000000c00 */
[C---:B------:R-:W-:Y:S02]  /*7e70*/  IMAD R64, R4.reuse, c[0x0][0x49c], R64 ;  /* 0x0001270004407a24 */ /* 0x040fe400078e0240 */
[----:B------:R-:W-:-:S02]  /*7e80*/  IMAD R60, R4, c[0x0][0x3f4], R60 ;  /* 0x0000fd00043c7a24 */ /* 0x000fc400078e023c */
[----:B------:R-:W-:-:S04]  /*7e90*/  IMAD.WIDE.U32 R56, R4, c[0x0][0x498], R16 ;  /* 0x0001260004387a25 */ /* 0x000fc800078e0010 */
[----:B------:R-:W-:Y:S01]  /*7ea0*/  IMAD.WIDE.U32 R12, R4, c[0x0][0x3f0], R12 ;  /* 0x0000fc00040c7a25 */ /* 0x000fe200078e000c */
[----:B------:R-:W-:-:S03]  /*7eb0*/  @P5 MOV R4, 0x3f317218 ;  /* 0x3f31721800045802 */ /* 0x000fc60000000f00 */
[----:B------:R-:W-:Y:S02]  /*7ec0*/  @P1 IMAD.MOV.U32 R8, RZ, RZ, 0x3f317218 ;  /* 0x3f317218ff081424 */ /* 0x000fe400078e00ff */
[----:B------:R-:W-:Y:S02]  /*7ed0*/  @P5 FMUL.FTZ R10, R4, c[0x0][0x2d0] ;  /* 0x0000b400040a5a20 */ /* 0x000fe40000410000 */
[----:B-1----:R-:W-:Y:S02]  /*7ee0*/  @P1 FMUL.FTZ R4, R6, 0.69314718246459960938 ;  /* 0x3f31721806041820 */ /* 0x002fe40000410000 */
[----:B------:R-:W-:Y:S01]  /*7ef0*/  @P1 FMUL.FTZ R0, R8, c[0x0][0x2d0] ;  /* 0x0000b40008001a20 */ /* 0x000fe20000410000 */
[----:B------:R-:W-:-:S03]  /*7f00*/  MOV R61, 0xff800000 ;  /* 0xff800000003d7802 */ /* 0x000fc60000000f00 */
[----:B------:R-:W-:Y:S01]  /*7f10*/  @P1 FFMA.FTZ R61, R0, R2, R4 ;  /* 0x00000002003d1223 */ /* 0x000fe20000010004 */
[----:B------:R-:W-:Y:S01]  /*7f20*/  SHF.R.S32.HI R2, RZ, 0x2, R31 ;  /* 0x00000002ff027819 */ /* 0x000fe2000001141f */
[----:B------:R-:W1:Y:S03]  /*7f30*/  @P4 MUFU.LG2 R9, R9 ;  /* 0x0000000900094308 */ /* 0x000e660000000c00 */
[----:B------:R-:W-:Y:S02]  /*7f40*/  SHF.R.S32.HI R3, RZ, 0x1f, R2 ;  /* 0x0000001fff037819 */ /* 0x000fe40000011402 */
[----:B------:R-:W-:Y:S02]  /*7f50*/  SHF.R.S32.HI R0, RZ, 0x5, R65 ;  /* 0x00000005ff007819 */ /* 0x000fe40000011441 */
[----:B------:R-:W-:Y:S02]  /*7f60*/  LEA.HI R3, R3, R2, RZ, 0x3 ;  /* 0x0000000203037211 */ /* 0x000fe400078f18ff */
[----:B------:R-:W-:-:S02]  /*7f70*/  SHF.R.S32.HI R4, RZ, 0x1f, R0 ;  /* 0x0000001fff047819 */ /* 0x000fc40000011400 */
[----:B------:R-:W-:Y:S01]  /*7f80*/  LOP3.LUT R3, R3, 0xfffffff8, RZ, 0xc0, !PT ;  /* 0xfffffff803037812 */ /* 0x000fe200078ec0ff */
[----:B------:R-:W4:Y:S01]  /*7f90*/  @P5 MUFU.LG2 R11, R11 ;  /* 0x0000000b000b5308 */ /* 0x000f220000000c00 */
[----:B------:R-:W5:Y:S02]  /*7fa0*/  S2R R65, SR_CTAID.X ;  /* 0x0000000000417919 */ /* 0x000f640000002500 */
[----:B------:R-:W-:Y:S02]  /*7fb0*/  IADD3 R8, R2, -R3, RZ ;  /* 0x8000000302087210 */ /* 0x000fe40007ffe0ff */
[----:B------:R-:W-:Y:S02]  /*7fc0*/  LEA.HI R3, R4, R0, RZ, 0x2 ;  /* 0x0000000004037211 */ /* 0x000fe400078f10ff */
[----:B------:R-:W-:Y:S01]  /*7fd0*/  LEA.HI R2, R15, R15, RZ, 0x1 ;  /* 0x0000000f0f027211 */ /* 0x000fe200078f08ff */
[----:B-1----:R-:W-:Y:S01]  /*7fe0*/  @P4 FMUL.FTZ R9, R9, 0.69314718246459960938 ;  /* 0x3f31721809094820 */ /* 0x002fe20000410000 */
[----:B------:R-:W-:-:S02]  /*7ff0*/  LOP3.LUT R4, R3, 0xffffffc, RZ, 0xc0, !PT ;  /* 0x0ffffffc03047812 */ /* 0x000fc400078ec0ff */
[C---:B------:R-:W-:Y:S02]  /*8000*/  LOP3.LUT R3, R2.reuse, 0x1ffffffe, RZ, 0xc0, !PT ;  /* 0x1ffffffe02037812 */ /* 0x040fe400078ec0ff */
[----:B------:R-:W-:Y:S02]  /*8010*/  SHF.L.U32 R2, R2, 0x5, RZ ;  /* 0x0000000502027819 */ /* 0x000fe400000006ff */
[----:B------:R-:W-:Y:S01]  /*8020*/  MOV R58, 0xff800000 ;  /* 0xff800000003a7802 */ /* 0x000fe20000000f00 */
[----:B------:R-:W-:Y:S01]  /*8030*/  @P4 FFMA.FTZ R58, R5, R136, R9 ;  /* 0x00000088053a4223 */ /* 0x000fe20000010009 */
[----:B------:R-:W-:Y:S02]  /*8040*/  IADD3 R4, R0, -R4, RZ ;  /* 0x8000000400047210 */ /* 0x000fe40007ffe0ff */
[----:B------:R-:W-:Y:S02]  /*8050*/  SHF.R.S32.HI R5, RZ, 0x1f, R14 ;  /* 0x0000001fff057819 */ /* 0x000fe4000001140e */
[----:B------:R-:W-:-:S02]  /*8060*/  IADD3 R6, R15, -R3, RZ ;  /* 0x800000030f067210 */ /* 0x000fc40007ffe0ff */
[----:B------:R-:W-:Y:S01]  /*8070*/  LOP3.LUT R2, R2, 0xffffffc0, RZ, 0xc0, !PT ;  /* 0xffffffc002027812 */ /* 0x000fe200078ec0ff */
[----:B------:R-:W-:Y:S01]  /*8080*/  IMAD R7, R4, 0x10, R7 ;  /* 0x0000001004077824 */ /* 0x000fe200078e0207 */
[----:B------:R-:W-:Y:S01]  /*8090*/  LEA R9, R0, R15, 0x8 ;  /* 0x0000000f00097211 */ /* 0x000fe200078e40ff */
[----:B----4-:R-:W-:Y:S01]  /*80a0*/  @P5 FMUL.FTZ R11, R11, 0.69314718246459960938 ;  /* 0x3f3172180b0b5820 */ /* 0x010fe20000410000 */
[----:B------:R-:W-:Y:S01]  /*80b0*/  LEA R6, R6, R2, 0x3 ;  /* 0x0000000206067211 */ /* 0x000fe200078e18ff */
[----:B------:R-:W-:Y:S01]  /*80c0*/  IMAD R4, R5, c[0x0][0x3e0], RZ ;  /* 0x0000f80005047a24 */ /* 0x000fe200078e02ff */
[----:B------:R-:W-:Y:S02]  /*80d0*/  IADD3 R3, R13, R60, RZ ;  /* 0x0000003c0d037210 */ /* 0x000fe40007ffe0ff */
[----:B------:R-:W-:Y:S02]  /*80e0*/  MOV R2, R12 ;  /* 0x0000000c00027202 */ /* 0x000fe40000000f00 */
[----:B------:R-:W-:Y:S01]  /*80f0*/  LEA.HI R0, R8, R8, RZ, 0x1 ;  /* 0x0000000808007211 */ /* 0x000fe200078f08ff */
[----:B------:R-:W-:-:S02]  /*8100*/  IMAD.MOV.U32 R59, RZ, RZ, -0x800000 ;  /* 0xff800000ff3b7424 */ /* 0x000fc400078e00ff */
[----:B------:R-:W-:Y:S02]  /*8110*/  @P5 FFMA.FTZ R59, R10, R137, R11 ;  /* 0x000000890a3b5223 */ /* 0x000fe4000001000b */
[----:B------:R-:W-:Y:S01]  /*8120*/  IMAD R12, R14, c[0x0][0x3e4], R4 ;  /* 0x0000f9000e0c7a24 */ /* 0x000fe200078e0204 */
[----:B------:R-:W-:Y:S01]  /*8130*/  LOP3.LUT R4, R0, 0x3fffffe, RZ, 0xc0, !PT ;  /* 0x03fffffe00047812 */ /* 0x000fe200078ec0ff */
[----:B------:R-:W-:Y:S01]  /*8140*/  IMAD.WIDE.U32 R10, R14, c[0x0][0x3e0], R2 ;  /* 0x0000f8000e0a7a25 */ /* 0x000fe200078e0002 */
[----:B------:R-:W-:Y:S02]  /*8150*/  IADD3 R2, R7, R6, RZ ;  /* 0x0000000607027210 */ /* 0x000fe40007ffe0ff */
[----:B------:R-:W-:Y:S02]  /*8160*/  IADD3 R4, R8, -R4, RZ ;  /* 0x8000000408047210 */ /* 0x000fe40007ffe0ff */
[----:B-----5:R-:W-:Y:S02]  /*8170*/  LEA R8, R65, R2, 0x7 ;  /* 0x0000000241087211 */ /* 0x020fe400078e38ff */
[----:B------:R-:W-:-:S02]  /*8180*/  SHF.R.S32.HI R5, RZ, 0x1, R0 ;  /* 0x00000001ff057819 */ /* 0x000fc40000011400 */
[----:B------:R-:W-:Y:S01]  /*8190*/  LEA R0, R65, R7, 0x7 ;  /* 0x0000000741007211 */ /* 0x000fe200078e38ff */
[----:B------:R-:W-:Y:S01]  /*81a0*/  @P0 IMAD.HI.U32 R7, R8, c[0x0][0x4ec], RZ ;  /* 0x00013b0008070a27 */ /* 0x000fe200078e00ff */
[C---:B------:R-:W-:Y:S02]  /*81b0*/  SHF.L.U32 R2, R5.reuse, 0x6, RZ ;  /* 0x0000000605027819 */ /* 0x040fe400000006ff */
[----:B------:R-:W-:Y:S01]  /*81c0*/  LOP3.LUT R3, R5, 0x1, RZ, 0xc0, !PT ;  /* 0x0000000105037812 */ /* 0x000fe200078ec0ff */
[----:B------:R-:W-:Y:S01]  /*81d0*/  IMAD R65, R66, c[0x0][0x388], RZ ;  /* 0x0000e20042417a24 */ /* 0x000fe200078e02ff */
[----:B------:R-:W-:Y:S01]  /*81e0*/  IADD3 R6, R0, 0x8, RZ ;  /* 0x0000000800067810 */ /* 0x000fe20007ffe0ff */
[----:B------:R-:W-:Y:S01]  /*81f0*/  IMAD R9, R4, 0x10, R9 ;  /* 0x0000001004097824 */ /* 0x000fe200078e0209 */
[----:B------:R-:W-:Y:S02]  /*8200*/  MOV R4, R8 ;  /* 0x0000000800047202 */ /* 0x000fe40000000f00 */
[----:B------:R-:W-:-:S02]  /*8210*/  @P0 SHF.R.U32.HI R4, RZ, c[0x0][0x4f0], R7 ;  /* 0x00013c00ff040a19 */ /* 0x000fc40000011607 */
[----:B------:R-:W-:Y:S02]  /*8220*/  LOP3.LUT R2, R2, 0xc0, RZ, 0xc0, !PT ;  /* 0x000000c002027812 */ /* 0x000fe400078ec0ff */
[----:B------:R-:W-:Y:S02]  /*8230*/  ISETP.NE.U32.AND P2, PT, R3, 0x1, PT ;  /* 0x000000010300780c */ /* 0x000fe40003f45070 */
[-C--:B------:R-:W-:Y:S02]  /*8240*/  ISETP.GE.OR P5, PT, R6, R65.reuse, P3 ;  /* 0x000000410600720c */ /* 0x080fe40001fa6670 */
[C---:B------:R-:W-:Y:S02]  /*8250*/  IADD3 R3, R0.reuse, 0x40, RZ ;  /* 0x0000004000037810 */ /* 0x040fe40007ffe0ff */
[C---:B------:R-:W-:Y:S02]  /*8260*/  ISETP.GE.OR P6, PT, R0.reuse, R65, P3 ;  /* 0x000000410000720c */ /* 0x040fe40001fc6670 */
[----:B------:R-:W-:-:S02]  /*8270*/  IADD3 R6, R0, 0x48, RZ ;  /* 0x0000004800067810 */ /* 0x000fc40007ffe0ff */
[----:B------:R-:W-:Y:S02]  /*8280*/  LOP3.LUT P1, RZ, R5, 0x2, RZ, 0xc0, !PT ;  /* 0x0000000205ff7812 */ /* 0x000fe4000782c0ff */
[----:B------:R-:W-:Y:S02]  /*8290*/  IADD3 R0, -R4, RZ, RZ ;  /* 0x000000ff04007210 */ /* 0x000fe40007ffe1ff */
[----:B------:R-:W-:Y:S02]  /*82a0*/  LEA.HI R5, R2, R2, RZ, 0x1d ;  /* 0x0000000202057211 */ /* 0x000fe400078fe8ff */
[-C--:B------:R-:W-:Y:S02]  /*82b0*/  ISETP.GE.OR P4, PT, R3, R65.reuse, P3 ;  /* 0x000000410300720c */ /* 0x080fe40001f86670 */
[----:B------:R-:W-:Y:S02]  /*82c0*/  IADD3 R3, R11, R12, RZ ;  /* 0x0000000c0b037210 */ /* 0x000fe40007ffe0ff */
[----:B------:R-:W-:Y:S01]  /*82d0*/  ISETP.GE.OR P3, PT, R6, R65, P3 ;  /* 0x000000410600720c */ /* 0x000fe20001f66670 */
[----:B------:R-:W-:Y:S01]  /*82e0*/  IMAD R6, R0, c[0x0][0x4e8], R8 ;  /* 0x00013a0000067a24 */ /* 0x000fe200078e0208 */
[----:B------:R-:W-:-:S02]  /*82f0*/  MOV R2, R10 ;  /* 0x0000000a00027202 */ /* 0x000fc40000000f00 */
[----:B------:R-:W-:Y:S02]  /*8300*/  SHF.R.S32.HI R7, RZ, 0x1f, R63 ;  /* 0x0000001fff077819 */ /* 0x000fe4000001143f */
[----:B------:R-:W-:Y:S01]  /*8310*/  LEA R9, R9, R5, 0x1 ;  /* 0x0000000509097211 */ /* 0x000fe200078e08ff */
[----:B------:R-:W-:Y:S01]  /*8320*/  IMAD.WIDE.U32 R14, R63, c[0x0][0x3d8], R2 ;  /* 0x0000f6003f0e7a25 */ /* 0x000fe200078e0002 */
[----:B------:R-:W-:Y:S02]  /*8330*/  SHF.R.S32.HI R5, RZ, 0x1f, R4 ;  /* 0x0000001fff057819 */ /* 0x000fe40000011404 */
[----:B------:R-:W-:Y:S01]  /*8340*/  IADD3 R4, P0, R4, R56, RZ ;  /* 0x0000003804047210 */ /* 0x000fe20007f1e0ff */
[----:B------:R-:W-:Y:S01]  /*8350*/  IMAD R7, R7, c[0x0][0x3d8], RZ ;  /* 0x0000f60007077a24 */ /* 0x000fe200078e02ff */
[----:B------:R-:W-:Y:S01]  /*8360*/  SHF.R.S32.HI R3, RZ, 0x1f, R6 ;  /* 0x0000001fff037819 */ /* 0x000fe20000011406 */
[----:B------:R-:W-:Y:S01]  /*8370*/  IMAD.SHL.U32 R0, R9, 0x2, RZ ;  /* 0x0000000209007824 */ /* 0x000fe200078e00ff */
[----:B------:R-:W-:Y:S01]  /*8380*/  IADD3.X R5, R5, R57, R64, P0, !PT ;  /* 0x0000003905057210 */ /* 0x000fe200007fe440 */
[----:B------:R-:W-:-:S02]  /*8390*/  IMAD R60, R63, c[0x0][0x3dc], R7 ;  /* 0x0000f7003f3c7a24 */ /* 0x000fc400078e0207 */
[----:B------:R-:W-:Y:S01]  /*83a0*/  IMAD R3, R3, c[0x0][0x488], RZ ;  /* 0x0001220003037a24 */ /* 0x000fe200078e02ff */
[----:B------:R-:W-:Y:S01]  /*83b0*/  IADD3 R7, R0, 0x80, RZ ;  /* 0x0000008000077810 */ /* 0x000fe20007ffe0ff */
[----:B------:R-:W-:Y:S01]  /*83c0*/  IMAD.WIDE.U32 R4, R6, c[0x0][0x488], R4 ;  /* 0x0001220006047a25 */ /* 0x000fe200078e0004 */
[----:B------:R-:W-:Y:S02]  /*83d0*/  IADD3 R2, R0, 0x70, RZ ;  /* 0x0000007000027810 */ /* 0x000fe40007ffe0ff */
[----:B------:R-:W-:Y:S01]  /*83e0*/  @P2 IADD3 R2, R7, 0x10, RZ ;  /* 0x0000001007022810 */ /* 0x000fe20007ffe0ff */
[----:B------:R-:W-:Y:S01]  /*83f0*/  IMAD R3, R6, c[0x0][0x48c], R3 ;  /* 0x0001230006037a24 */ /* 0x000fe200078e0203 */
[----:B------:R-:W-:Y:S02]  /*8400*/  MOV R7, 0x20 ;  /* 0x0000002000077802 */ /* 0x000fe40000000f00 */
[----:B------:R-:W-:Y:S01]  /*8410*/  F2FP.BF16.PACK_AB R17, R145, R144 ;  /* 0x000000909111723e */ /* 0x000fe200000010ff */
[----:B------:R-:W-:Y:S01]  /*8420*/  BAR.SYNC.DEFER_BLOCKING 0x1, 0x80 ;  /* 0x0042000000007b1d */ /* 0x000fe20000010000 */
[----:B------:R-:W-:-:S02]  /*8430*/  F2FP.BF16.PACK_AB R16, R147, R146 ;  /* 0x000000929310723e */ /* 0x000fc400000010ff */
[----:B------:R-:W-:Y:S02]  /*8440*/  SEL R7, R7, 0xffffffe0, !P1 ;  /* 0xffffffe007077807 */ /* 0x000fe40004800000 */
[----:B------:R-:W-:Y:S02]  /*8450*/  LEA R6, P0, R4, c[0x0][0x450], 0x2 ;  /* 0x0001140004067a11 */ /* 0x000fe400078010ff */
[----:B------:R-:W-:Y:S02]  /*8460*/  IADD3 R5, R5, R3, RZ ;  /* 0x0000000305057210 */ /* 0x000fe40007ffe0ff */
[----:B------:R-:W-:Y:S02]  /*8470*/  F2FP.BF16.PACK_AB R47, R153, R47 ;  /* 0x0000002f992f723e */ /* 0x000fe400000010ff */
[----:B------:R-:W-:Y:S02]  /*8480*/  F2FP.BF16.PACK_AB R46, R155, R46 ;  /* 0x0000002e9b2e723e */ /* 0x000fe400000010ff */
[----:B------:R-:W-:-:S02]  /*8490*/  F2FP.BF16.PACK_AB R54, R141, R54 ;  /* 0x000000368d36723e */ /* 0x000fc400000010ff */
[----:B------:R-:W-:Y:S02]  /*84a0*/  F2FP.BF16.PACK_AB R142, R143, R142 ;  /* 0x0000008e8f8e723e */ /* 0x000fe400000010ff */
[----:B------:R-:W-:Y:S02]  /*84b0*/  F2FP.BF16.PACK_AB R55, R149, R55 ;  /* 0x000000379537723e */ /* 0x000fe400000010ff */
[----:B------:R-:W-:Y:S02]  /*84c0*/  F2FP.BF16.PACK_AB R150, R151, R150 ;  /* 0x000000969796723e */ /* 0x000fe400000010ff */
[----:B------:R-:W-:Y:S02]  /*84d0*/  F2FP.BF16.PACK_AB R52, R71, R52 ;  /* 0x000000344734723e */ /* 0x000fe400000010ff */
[----:B------:R-:W-:Y:S01]  /*84e0*/  IADD3 R3, R0, R7, RZ ;  /* 0x0000000700037210 */ /* 0x000fe20007ffe0ff */
[----:B------:R-:W-:Y:S01]  /*84f0*/  STS [R0+0x80], R17 ;  /* 0x0000801100007388 */ /* 0x000fe20000000800 */
[----:B------:R-:W-:-:S02]  /*8500*/  LEA.HI.X R5, R4, c[0x0][0x454], R5, 0x2, P0 ;  /* 0x0001150004057a11 */ /* 0x000fc400000f1405 */
[----:B------:R-:W-:Y:S01]  /*8510*/  F2FP.BF16.PACK_AB R50, R81, R50 ;  /* 0x000000325132723e */ /* 0x000fe200000010ff */
[----:B------:R-:W-:Y:S01]  /*8520*/  STS [R0+0x280], R16 ;  /* 0x0002801000007388 */ /* 0x000fe20000000800 */
[----:B------:R-:W-:Y:S02]  /*8530*/  F2FP.BF16.PACK_AB R49, R83, R49 ;  /* 0x000000315331723e */ /* 0x000fe400000010ff */
[----:B------:R-:W-:Y:S01]  /*8540*/  IADD3 R4, R7, R2, RZ ;  /* 0x0000000207047210 */ /* 0x000fe20007ffe0ff */
[----:B------:R-:W-:Y:S01]  /*8550*/  STS [R2], R47 ;  /* 0x0000002f02007388 */ /* 0x000fe20000000800 */
[----:B------:R-:W-:Y:S02]  /*8560*/  F2FP.BF16.PACK_AB R51, R73, R51 ;  /* 0x000000334933723e */ /* 0x000fe400000010ff */
[----:B------:R-:W-:Y:S01]  /*8570*/  F2FP.BF16.PACK_AB R74, R75, R74 ;  /* 0x0000004a4b4a723e */ /* 0x000fe200000010ff */
[----:B------:R-:W-:Y:S01]  /*8580*/  STS [R2+0x200], R46 ;  /* 0x0002002e02007388 */ /* 0x000fe20000000800 */
[----:B------:R-:W-:-:S02]  /*8590*/  F2FP.BF16.PACK_AB R48, R77, R48 ;  /* 0x000000304d30723e */ /* 0x000fc400000010ff */
[----:B------:R-:W-:Y:S01]  /*85a0*/  F2FP.BF16.PACK_AB R78, R79, R78 ;  /* 0x0000004e4f4e723e */ /* 0x000fe200000010ff */
[----:B------:R-:W-:Y:S01]  /*85b0*/  STS [R0+0x1080], R54 ;  /* 0x0010803600007388 */ /* 0x000fe20000000800 */
[----:B------:R-:W-:Y:S02]  /*85c0*/  F2FP.BF16.PACK_AB R45, R85, R45 ;  /* 0x0000002d552d723e */ /* 0x000fe400000010ff */
[----:B------:R-:W-:Y:S01]  /*85d0*/  F2FP.BF16.PACK_AB R44, R87, R44 ;  /* 0x0000002c572c723e */ /* 0x000fe200000010ff */
[----:B------:R-:W-:Y:S01]  /*85e0*/  STS [R0+0x1280], R142 ;  /* 0x0012808e00007388 */ /* 0x000fe20000000800 */
[----:B------:R-:W-:Y:S02]  /*85f0*/  F2FP.BF16.PACK_AB R27, R97, R27 ;  /* 0x0000001b611b723e */ /* 0x000fe400000010ff */
[----:B------:R-:W-:Y:S01]  /*8600*/  F2FP.BF16.PACK_AB R26, R99, R26 ;  /* 0x0000001a631a723e */ /* 0x000fe200000010ff */
[----:B------:R-:W-:Y:S01]  /*8610*/  STS [R2+0x1000], R55 ;  /* 0x0010003702007388 */ /* 0x000fe20000000800 */
[----:B------:R-:W-:-:S03]  /*8620*/  F2FP.BF16.PACK_AB R43, R89, R43 ;  /* 0x0000002b592b723e */ /* 0x000fc600000010ff */
[----:B------:R-:W-:Y:S01]  /*8630*/  STS [R2+0x1200], R150 ;  /* 0x0012009602007388 */ /* 0x000fe20000000800 */
[----:B------:R-:W-:-:S03]  /*8640*/  F2FP.BF16.PACK_AB R90, R91, R90 ;  /* 0x0000005a5b5a723e */ /* 0x000fc600000010ff */
[----:B------:R-:W-:Y:S01]  /*8650*/  STS [R3+0x80], R53 ;  /* 0x0000803503007388 */ /* 0x000fe20000000800 */
[----:B------:R-:W-:-:S03]  /*8660*/  F2FP.BF16.PACK_AB R25, R93, R25 ;  /* 0x000000195d19723e */ /* 0x000fc600000010ff */
[----:B------:R-:W-:Y:S01]  /*8670*/  STS [R3+0x280], R52 ;  /* 0x0002803403007388 */ /* 0x000fe20000000800 */
[----:B------:R-:W-:-:S03]  /*8680*/  F2FP.BF16.PACK_AB R94, R95, R94 ;  /* 0x0000005e5f5e723e */ /* 0x000fc600000010ff */
[----:B------:R-:W-:Y:S01]  /*8690*/  STS [R4], R50 ;  /* 0x0000003204007388 */ /* 0x000fe20000000800 */
[----:B------:R-:W-:-:S03]  /*86a0*/  F2FP.BF16.PACK_AB R23, R157, R23 ;  /* 0x000000179d17723e */ /* 0x000fc600000010ff */
        /* <DEDUP_REMOVED lines=46> */
[----:B------:R-:W-:Y:S04]  /*8990*/  STS [R2+0x4000], R39 ;  /* 0x0040002702007388 */ /* 0x000fe80000000800 */
[----:B------:R-:W-:Y:S04]  /*89a0*/  STS [R2+0x4200], R38 ;  /* 0x0042002602007388 */ /* 0x000fe80000000800 */
[----:B------:R-:W-:Y:S04]  /*89b0*/  STS [R0+0x5080], R41 ;  /* 0x0050802900007388 */ /* 0x000fe80000000800 */
[----:B------:R2:W-:Y:S04]  /*89c0*/  STS [R0+0x5280], R40 ;  /* 0x0052802800007388 */ /* 0x0005e80000000800 */
[----:B------:R-:W-:Y:S04]  /*89d0*/  STS [R2+0x5000], R37 ;  /* 0x0050002502007388 */ /* 0x000fe80000000800 */
        /* <DEDUP_REMOVED lines=9> */
[----:B------:R-:W-:Y:S04]  /*8a70*/  SHFL.IDX PT, R10, R6, RZ, 0x1c1f ;  /* 0x001c1fff060a7589 */ /* 0x000fe800000e0000 */
[----:B------:R-:W1:Y:S04]  /*8a80*/  SHFL.IDX PT, R11, R5, RZ, 0x1c1f ;  /* 0x001c1fff050b7589 */ /* 0x000e6800000e0000 */
[----:B------:R-:W-:Y:S06]  /*8a90*/  BAR.SYNC.DEFER_BLOCKING 0x1, 0x80 ;  /* 0x0042000000007b1d */ /* 0x000fec0000010000 */
[----:B------:R-:W-:Y:S04]  /*8aa0*/  SHFL.IDX PT, R8, R6, 0x1, 0x1c1f ;  /* 0x003c1f0006087f89 */ /* 0x000fe800000e0000 */
[----:B------:R-:W4:Y:S04]  /*8ab0*/  SHFL.IDX PT, R9, R5, 0x1, 0x1c1f ;  /* 0x003c1f0005097f89 */ /* 0x000f2800000e0000 */
[----:B------:R-:W-:Y:S04]  /*8ac0*/  SHFL.IDX PT, R12, R6, 0x2, 0x1c1f ;  /* 0x005c1f00060c7f89 */ /* 0x000fe800000e0000 */
[----:B------:R-:W5:Y:S04]  /*8ad0*/  SHFL.IDX PT, R13, R5, 0x2, 0x1c1f ;  /* 0x005c1f00050d7f89 */ /* 0x000f6800000e0000 */
[----:B------:R-:W-:Y:S04]  /*8ae0*/  SHFL.IDX PT, R6, R6, 0x3, 0x1c1f ;  /* 0x007c1f0006067f89 */ /* 0x000fe800000e0000 */
[----:B------:R-:W3:Y:S01]  /*8af0*/  SHFL.IDX PT, R7, R5, 0x3, 0x1c1f ;  /* 0x007c1f0005077f89 */ /* 0x000ee200000e0000 */
[----:B--2---:R-:W-:-:S03]  /*8b00*/  SHF.L.U32 R0, R67, 0x1, RZ ;  /* 0x0000000143007819 */ /* 0x004fc600000006ff */
[----:B-1----:R1:W-:Y:S04]  /*8b10*/  @!P6 ST.E [R10.64], R59 ;  /* 0x0000003b0a00e985 */ /* 0x0023e8000c101910 */
[----:B----4-:R1:W-:Y:S04]  /*8b20*/  @!P5 ST.E [R8.64], R58 ;  /* 0x0000003a0800d985 */ /* 0x0103e8000c101910 */
[----:B-----5:R1:W-:Y:S04]  /*8b30*/  @!P4 ST.E [R12.64], R62 ;  /* 0x0000003e0c00c985 */ /* 0x0203e8000c101910 */
[----:B---3--:R1:W-:Y:S04]  /*8b40*/  @!P3 ST.E [R6.64], R61 ;  /* 0x0000003d0600b985 */ /* 0x0083e8000c101910 */
[----:B------:R1:W2:Y:S04]  /*8b50*/  LDS.128 R32, [R0+0x880] ;  /* 0x0008800000207984 */ /* 0x0002a80000000c00 */
[----:B------:R1:W3:Y:S04]  /*8b60*/  LDS.128 R44, [R0+0x1080] ;  /* 0x00108000002c7984 */ /* 0x0002e80000000c00 */
[----:B------:R1:W4:Y:S04]  /*8b70*/  LDS.128 R52, [R0+0x1880] ;  /* 0x0018800000347984 */ /* 0x0003280000000c00 */
[----:B------:R1:W1:Y:S04]  /*8b80*/  LDS.128 R28, [R0+0x2880] ;  /* 0x00288000001c7984 */ /* 0x0002680000000c00 */
[----:B------:R1:W1:Y:S04]  /*8b90*/  LDS.128 R40, [R0+0x3080] ;  /* 0x0030800000287984 */ /* 0x0002680000000c00 */
[----:B------:R1:W1:Y:S04]  /*8ba0*/  LDS.128 R48, [R0+0x3880] ;  /* 0x0038800000307984 */ /* 0x0002680000000c00 */
[----:B------:R1:W1:Y:S04]  /*8bb0*/  LDS.128 R24, [R0+0x4880] ;  /* 0x0048800000187984 */ /* 0x0002680000000c00 */
[----:B------:R1:W1:Y:S04]  /*8bc0*/  LDS.128 R36, [R0+0x5080] ;  /* 0x0050800000247984 */ /* 0x0002680000000c00 */
[----:B------:R1:W1:Y:S01]  /*8bd0*/  LDS.128 R56, [R0+0x5880] ;  /* 0x0058800000387984 */ /* 0x0002620000000c00 */
[----:B------:R-:W-:-:S02]  /*8be0*/  IADD3 R2, R15, R60, RZ ;  /* 0x0000003c0f027210 */ /* 0x000fc40007ffe0ff */
[----:B------:R-:W-:-:S04]  /*8bf0*/  LEA R21, P0, R14, c[0x0][0x380], 0x1 ;  /* 0x0000e0000e157a11 */ /* 0x000fc800078008ff */
[----:B------:R-:W-:Y:S02]  /*8c00*/  LEA.HI.X R20, R14, c[0x0][0x384], R2, 0x1, P0 ;  /* 0x0000e1000e147a11 */ /* 0x000fe400000f0c02 */
[----:B------:R-:W-:Y:S01]  /*8c10*/  ISETP.GE.AND P0, PT, R69, R65, PT ;  /* 0x000000414500720c */ /* 0x000fe20003f06270 */
[----:B------:R1:W1:Y:S01]  /*8c20*/  SHFL.IDX PT, R2, R21, RZ, 0x1c1f ;  /* 0x001c1fff15027589 */ /* 0x00026200000e0000 */
[----:B------:R-:W-:Y:S03]  /*8c30*/  BSSY B0, `(.L_x_3) ;  /* 0x0000017000007945 */ /* 0x000fe60003800000 */
[----:B------:R1:W1:Y:S01]  /*8c40*/  SHFL.IDX PT, R3, R20, RZ, 0x1c1f ;  /* 0x001c1fff14037589 */ /* 0x00026200000e0000 */
[C---:B------:R-:W-:Y:S02]  /*8c50*/  IADD3 R67, R229.reuse, 0x40, RZ ;  /* 0x00000040e5437810 */ /* 0x040fe40007ffe0ff */
[----:B------:R-:W-:-:S05]  /*8c60*/  IADD3 R68, R229, 0x20, RZ ;  /* 0x00000020e5447810 */ /* 0x000fca0007ffe0ff */
[----:B------:R-:W-:Y:S05]  /*8c70*/  @P0 BRA `(.L_x_4) ;  /* 0x0000012000000947 */ /* 0x000fea0003800000 */
[----:B--234-:R-:W2:Y:S01]  /*8c80*/  LDS.128 R16, [R0+0x80] ;  /* 0x0000800000107984 */ /* 0x01cea20000000c00 */
[----:B------:R-:W-:Y:S02]  /*8c90*/  ISETP.GE.AND P1, PT, R68, c[0x0][0x3c8], PT ;  /* 0x0000f20044007a0c */ /* 0x000fe40003f26270 */
[----:B------:R-:W-:Y:S01]  /*8ca0*/  ISETP.GE.AND P0, PT, R67, c[0x0][0x3c8], PT ;  /* 0x0000f20043007a0c */ /* 0x000fe20003f06270 */
[----:B-1----:R-:W1:Y:S01]  /*8cb0*/  LDS.128 R12, [R0+0x2080] ;  /* 0x00208000000c7984 */ /* 0x002e620000000c00 */
[----:B------:R-:W-:-:S03]  /*8cc0*/  ISETP.GE.AND P2, PT, R229, c[0x0][0x3c8], PT ;  /* 0x0000f200e5007a0c */ /* 0x000fc60003f46270 */
[----:B------:R3:W4:Y:S06]  /*8cd0*/  LDS.128 R8, [R0+0x4080] ;  /* 0x0040800000087984 */ /* 0x00072c0000000c00 */
[----:B------:R-:W-:-:S04]  /*8ce0*/  @!P1 SHF.R.S32.HI R4, RZ, 0x1f, R68 ;  /* 0x0000001fff049819 */ /* 0x000fc80000011444 */
[----:B------:R-:W-:Y:S01]  /*8cf0*/  @!P1 LEA.HI R4, R4, R68, RZ, 0x3 ;  /* 0x0000004404049211 */ /* 0x000fe200078f18ff */
[----:B------:R-:W-:-:S03]  /*8d00*/  @!P2 IMAD.WIDE R6, R229, 0x2, R2 ;  /* 0x00000002e506a825 */ /* 0x000fc600078e0202 */
[----:B------:R-:W-:-:S05]  /*8d10*/  @!P1 LOP3.LUT R4, R4, 0xfffffff8, RZ, 0xc0, !PT ;  /* 0xfffffff804049812 */ /* 0x000fca00078ec0ff */
[----:B------:R-:W-:Y:S01]  /*8d20*/  @!P1 IMAD.WIDE R4, R4, 0x2, R2 ;  /* 0x0000000204049825 */ /* 0x000fe200078e0202 */
[----:B---3--:R-:W-:-:S04]  /*8d30*/  @!P0 SHF.R.S32.HI R0, RZ, 0x1f, R67 ;  /* 0x0000001fff008819 */ /* 0x008fc80000011443 */
[----:B------:R-:W-:-:S04]  /*8d40*/  @!P0 LEA.HI R0, R0, R67, RZ, 0x3 ;  /* 0x0000004300008211 */ /* 0x000fc800078f18ff */
[----:B------:R-:W-:Y:S01]  /*8d50*/  @!P0 LOP3.LUT R0, R0, 0xfffffff8, RZ, 0xc0, !PT ;  /* 0xfffffff800008812 */ /* 0x000fe200078ec0ff */
[----:B--2---:R2:W-:Y:S04]  /*8d60*/  @!P2 ST.E.128 [R6.64], R16 ;  /* 0x000000100600a985 */ /* 0x0045e8000c101d10 */
[----:B------:R-:W-:Y:S01]  /*8d70*/  @!P0 IMAD.WIDE R2, R0, 0x2, R2 ;  /* 0x0000000200028825 */ /* 0x000fe200078e0202 */
[----:B-1----:R2:W-:Y:S04]  /*8d80*/  @!P1 ST.E.128 [R4.64], R12 ;  /* 0x0000000c04009985 */ /* 0x0025e8000c101d10 */
[----:B----4-:R2:W-:Y:S02]  /*8d90*/  @!P0 ST.E.128 [R2.64], R8 ;  /* 0x0000000802008985 */ /* 0x0105e4000c101d10 */
.L_x_4:
[----:B--234-:R-:W-:Y:S05]  /*8da0*/  BSYNC B0 ;  /* 0x0000000000007941 */ /* 0x01cfea0003800000 */
.L_x_3:
[----:B-1----:R-:W-:Y:S01]  /*8db0*/  IADD3 R0, R69, 0x20, RZ ;  /* 0x0000002045007810 */ /* 0x002fe20007ffe0ff */
[----:B------:R1:W2:Y:S01]  /*8dc0*/  SHFL.IDX PT, R3, R20, 0x1, 0x1c1f ;  /* 0x003c1f0014037f89 */ /* 0x0002a200000e0000 */
[----:B------:R-:W-:Y:S02]  /*8dd0*/  BSSY B0, `(.L_x_5) ;  /* 0x0000013000007945 */ /* 0x000fe40003800000 */
[----:B------:R-:W-:Y:S01]  /*8de0*/  ISETP.GE.AND P0, PT, R0, R65, PT ;  /* 0x000000410000720c */ /* 0x000fe20003f06270 */
[----:B------:R1:W3:-:S12]  /*8df0*/  SHFL.IDX PT, R2, R21, 0x1, 0x1c1f ;  /* 0x003c1f0015027f89 */ /* 0x0002d800000e0000 */
[----:B------:R-:W-:Y:S05]  /*8e00*/  @P0 BRA `(.L_x_6) ;  /* 0x000000f000000947 */ /* 0x000fea0003800000 */
[----:B------:R-:W-:Y:S02]  /*8e10*/  ISETP.GE.AND P1, PT, R68, c[0x0][0x3c8], PT ;  /* 0x0000f20044007a0c */ /* 0x000fe40003f26270 */
[----:B------:R-:W-:Y:S02]  /*8e20*/  ISETP.GE.AND P0, PT, R67, c[0x0][0x3c8], PT ;  /* 0x0000f20043007a0c */ /* 0x000fe40003f06270 */
[----:B------:R-:W-:-:S09]  /*8e30*/  ISETP.GE.AND P2, PT, R229, c[0x0][0x3c8], PT ;  /* 0x0000f200e5007a0c */ /* 0x000fd20003f46270 */
[----:B------:R-:W-:Y:S02]  /*8e40*/  @!P1 SHF.R.S32.HI R4, RZ, 0x1f, R68 ;  /* 0x0000001fff049819 */ /* 0x000fe40000011444 */
[----:B------:R-:W-:Y:S02]  /*8e50*/  @!P0 SHF.R.S32.HI R0, RZ, 0x1f, R67 ;  /* 0x0000001fff008819 */ /* 0x000fe40000011443 */
[----:B------:R-:W-:Y:S01]  /*8e60*/  @!P1 LEA.HI R4, R4, R68, RZ, 0x3 ;  /* 0x0000004404049211 */ /* 0x000fe200078f18ff */
[--C-:B--23--:R-:W-:Y:S01]  /*8e70*/  @!P2 IMAD.WIDE R6, R229, 0x2, R2.reuse ;  /* 0x00000002e506a825 */ /* 0x10cfe200078e0202 */
[----:B------:R-:W-:Y:S02]  /*8e80*/  @!P0 LEA.HI R0, R0, R67, RZ, 0x3 ;  /* 0x0000004300008211 */ /* 0x000fe400078f18ff */
[----:B------:R-:W-:Y:S02]  /*8e90*/  @!P1 LOP3.LUT R4, R4, 0xfffffff8, RZ, 0xc0, !PT ;  /* 0xfffffff804049812 */ /* 0x000fe400078ec0ff */
[----:B------:R-:W-:Y:S01]  /*8ea0*/  @!P0 LOP3.LUT R0, R0, 0xfffffff8, RZ, 0xc0, !PT ;  /* 0xfffffff800008812 */ /* 0x000fe200078ec0ff */
[----:B------:R2:W-:Y:S02]  /*8eb0*/  @!P2 ST.E.128 [R6.64], R32 ;  /* 0x000000200600a985 */ /* 0x0005e4000c101d10 */
[----:B------:R-:W-:-:S04]  /*8ec0*/  @!P1 IMAD.WIDE R4, R4, 0x2, R2 ;  /* 0x0000000204049825 */ /* 0x000fc800078e0202 */
[----:B------:R-:W-:Y:S01]  /*8ed0*/  @!P0 IMAD.WIDE R2, R0, 0x2, R2 ;  /* 0x0000000200028825 */ /* 0x000fe200078e0202 */
[----:B------:R2:W-:Y:S04]  /*8ee0*/  @!P1 ST.E.128 [R4.64], R28 ;  /* 0x0000001c04009985 */ /* 0x0005e8000c101d10 */
[----:B------:R2:W-:Y:S02]  /*8ef0*/  @!P0 ST.E.128 [R2.64], R24 ;  /* 0x0000001802008985 */ /* 0x0005e4000c101d10 */
.L_x_6:
[----:B------:R-:W-:Y:S05]  /*8f00*/  BSYNC B0 ;  /* 0x0000000000007941 */ /* 0x000fea0003800000 */
.L_x_5:
[----:B------:R-:W-:Y:S01]  /*8f10*/  IADD3 R0, R69, 0x40, RZ ;  /* 0x0000004045007810 */ /* 0x000fe20007ffe0ff */
[----:B--2---:R2:W4:Y:S01]  /*8f20*/  SHFL.IDX PT, R3, R20, 0x2, 0x1c1f ;  /* 0x005c1f0014037f89 */ /* 0x00452200000e0000 */
[----:B------:R-:W-:Y:S02]  /*8f30*/  BSSY B0, `(.L_x_7) ;  /* 0x0000013000007945 */ /* 0x000fe40003800000 */
[----:B------:R-:W-:Y:S01]  /*8f40*/  ISETP.GE.AND P0, PT, R0, R65, PT ;  /* 0x000000410000720c */ /* 0x000fe20003f06270 */
[----:B---3--:R2:W3:-:S12]  /*8f50*/  SHFL.IDX PT, R2, R21, 0x2, 0x1c1f ;  /* 0x005c1f0015027f89 */ /* 0x0084d800000e0000 */
[----:B------:R-:W-:Y:S05]  /*8f60*/  @P0 BRA `(.L_x_8) ;  /* 0x000000f000000947 */ /* 0x000fea0003800000 */
[----:B------:R-:W-:Y:S02]  /*8f70*/  ISETP.GE.AND P1, PT, R68, c[0x0][0x3c8], PT ;  /* 0x0000f20044007a0c */ /* 0x000fe40003f26270 */
[----:B------:R-:W-:Y:S02]  /*8f80*/  ISETP.GE.AND P0, PT, R67, c[0x0][0x3c8], PT ;  /* 0x0000f20043007a0c */ /* 0x000fe40003f06270 */
[----:B------:R-:W-:-:S09]  /*8f90*/  ISETP.GE.AND P2, PT, R229, c[0x0][0x3c8], PT ;  /* 0x0000f200e5007a0c */ /* 0x000fd20003f46270 */
[----:B------:R-:W-:Y:S02]  /*8fa0*/  @!P1 SHF.R.S32.HI R4, RZ, 0x1f, R68 ;  /* 0x0000001fff049819 */ /* 0x000fe40000011444 */
[----:B------:R-:W-:Y:S02]  /*8fb0*/  @!P0 SHF.R.S32.HI R0, RZ, 0x1f, R67 ;  /* 0x0000001fff008819 */ /* 0x000fe40000011443 */
[----:B------:R-:W-:Y:S01]  /*8fc0*/  @!P1 LEA.HI R4, R4, R68, RZ, 0x3 ;  /* 0x0000004404049211 */ /* 0x000fe200078f18ff */
[--C-:B---34-:R-:W-:Y:S01]  /*8fd0*/  @!P2 IMAD.WIDE R6, R229, 0x2, R2.reuse ;  /* 0x00000002e506a825 */ /* 0x118fe200078e0202 */
        /* <DEDUP_REMOVED lines=8> */
.L_x_8:
[----:B------:R-:W-:Y:S05]  /*9060*/  BSYNC B0 ;  /* 0x0000000000007941 */ /* 0x000fea0003800000 */
.L_x_7:
[----:B------:R-:W-:Y:S01]  /*9070*/  IADD3 R0, R69, 0x60, RZ ;  /* 0x0000006045007810 */ /* 0x000fe20007ffe0ff */
[----:B---34-:R3:W4:Y:S03]  /*9080*/  SHFL.IDX PT, R3, R20, 0x3, 0x1c1f ;  /* 0x007c1f0014037f89 */ /* 0x01872600000e0000 */
[----:B------:R-:W-:Y:S01]  /*9090*/  ISETP.GE.AND P0, PT, R0, R65, PT ;  /* 0x000000410000720c */ /* 0x000fe20003f06270 */
[----:B------:R3:W1:-:S12]  /*90a0*/  SHFL.IDX PT, R2, R21, 0x3, 0x1c1f ;  /* 0x007c1f0015027f89 */ /* 0x00065800000e0000 */
[----:B------:R-:W-:Y:S05]  /*90b0*/  @P0 EXIT ;  /* 0x000000000000094d */ /* 0x000fea0003800000 */
[----:B------:R-:W-:Y:S02]  /*90c0*/  ISETP.GE.AND P0, PT, R68, c[0x0][0x3c8], PT ;  /* 0x0000f20044007a0c */ /* 0x000fe40003f06270 */
[----:B------:R-:W-:-:S11]  /*90d0*/  ISETP.GE.AND P1, PT, R229, c[0x0][0x3c8], PT ;  /* 0x0000f200e5007a0c */ /* 0x000fd60003f26270 */
[----:B------:R-:W-:Y:S02]  /*90e0*/  @!P0 SHF.R.S32.HI R0, RZ, 0x1f, R68 ;  /* 0x0000001fff008819 */ /* 0x000fe40000011444 */
[----:B-1--4-:R-:W-:Y:S02]  /*90f0*/  @!P1 IMAD.WIDE R6, R229, 0x2, R2 ;  /* 0x00000002e5069825 */ /* 0x012fe400078e0202 */
[----:B------:R-:W-:-:S03]  /*9100*/  @!P0 LEA.HI R0, R0, R68, RZ, 0x3 ;  /* 0x0000004400008211 */ /* 0x000fc600078f18ff */
[----:B------:R1:W-:Y:S01]  /*9110*/  @!P1 ST.E.128 [R6.64], R52 ;  /* 0x0000003406009985 */ /* 0x0003e2000c101d10 */
[----:B------:R-:W-:-:S05]  /*9120*/  @!P0 LOP3.LUT R0, R0, 0xfffffff8, RZ, 0xc0, !PT ;  /* 0xfffffff800008812 */ /* 0x000fca00078ec0ff */
[----:B------:R-:W-:-:S05]  /*9130*/  @!P0 IMAD.WIDE R4, R0, 0x2, R2 ;  /* 0x0000000200048825 */ /* 0x000fca00078e0202 */
[----:B------:R1:W-:Y:S01]  /*9140*/  @!P0 ST.E.128 [R4.64], R48 ;  /* 0x0000003004008985 */ /* 0x0003e2000c101d10 */
[----:B------:R-:W-:-:S13]  /*9150*/  ISETP.GE.AND P0, PT, R67, c[0x0][0x3c8], PT ;  /* 0x0000f20043007a0c */ /* 0x000fda0003f06270 */
[----:B------:R-:W-:Y:S05]  /*9160*/  @P0 EXIT ;  /* 0x000000000000094d */ /* 0x000fea0003800000 */
[----:B------:R-:W-:-:S04]  /*9170*/  SHF.R.S32.HI R0, RZ, 0x1f, R67 ;  /* 0x0000001fff007819 */ /* 0x000fc80000011443 */
[----:B------:R-:W-:-:S04]  /*9180*/  LEA.HI R0, R0, R67, RZ, 0x3 ;  /* 0x0000004300007211 */ /* 0x000fc800078f18ff */
[----:B------:R-:W-:-:S05]  /*9190*/  LOP3.LUT R0, R0, 0xfffffff8, RZ, 0xc0, !PT ;  /* 0xfffffff800007812 */ /* 0x000fca00078ec0ff */
[----:B------:R-:W-:-:S05]  /*91a0*/  IMAD.WIDE R2, R0, 0x2, R2 ;  /* 0x0000000200027825 */ /* 0x000fca00078e0202 */
[----:B------:R-:W-:Y:S01]  /*91b0*/  ST.E.128 [R2.64], R56 ;  /* 0x0000003802007985 */ /* 0x000fe2000c101d10 */
[----:B------:R-:W-:Y:S05]  /*91c0*/  EXIT ;  /* 0x000000000000794d */ /* 0x000fea0003800000 */
.L_x_9:
[----:B------:R-:W-:-:S00]  /*91d0*/  BRA `(.L_x_9) ;  /* 0xfffffff000007947 */ /* 0x000fc0000383ffff */
[----:B------:R-:W-:-:S00]  /*91e0*/  NOP ;  /* 0x0000000000007918 */ /* 0x000fc00000000000 */
        /* <DEDUP_REMOVED lines=9> */
.L_x_754:


//--------------------- .text._ZN7cutlass13device_kernelIN5flash19enable_sm80_to_sm89INS1_16FlashAttnFwdSm80INS1_25CollectiveMainloopFwdSm80ILi4ELi1ELb0EN4cute5tupleIJNS5_1CILi128EEENS7_ILi64EEENS7_ILi96EEEEEELi96ENS_10bfloat16_tEfNS_4arch4Sm80ELb0ELb0ELb0ELb1ELb0ELb0ELb1ELb0EEENS1_21CollectiveEpilogueFwdINS6_IJS8_SA_S9_EEENS6_IJNS7_ILi1EEESI_SI_EEESC_SE_Li128ELb1ELb1ELb0ELb0EEENS1_19SingleTileSchedulerILb1ELb0ELb1ELi128EEEEEEEEEvNT_6ParamsE --------------------------
	.section	.text._ZN7cutlass13device_kernelIN5flash19enable_sm80_to_sm89INS1_16FlashAttnFwdSm80INS1_25CollectiveMainloopFwdSm80ILi4ELi1ELb0EN4cute5tupleIJNS5_1CILi128EEENS7_ILi64EEENS7_ILi96EEEEEELi96ENS_10bfloat16_tEfNS_4arch4Sm80ELb0ELb0ELb0ELb1ELb0ELb0ELb1ELb0EEENS1_21CollectiveEpilogueFwdINS6_IJS8_SA_S9_EEENS6_IJNS7_ILi1EEESI_SI_EEESC_SE_Li128ELb1ELb1ELb0ELb0EEENS1_19SingleTileSchedulerILb1ELb0ELb1ELi128EEEEEEEEEvNT_6ParamsE,"ax",@progbits
	.sectioninfo	@"SHI_REGISTERS=255"
	.align	128
.text._ZN7cutlass13device_kernelIN5flash19enable_sm80_to_sm89INS1_16FlashAttnFwdSm80INS1_25CollectiveMainloopFwdSm80ILi4ELi1ELb0EN4cute5tupleIJNS5_1CILi128EEENS7_ILi64EEENS7_ILi96EEEEEELi96ENS_10bfloat16_tEfNS_4arch4Sm80ELb0ELb0ELb0ELb1ELb0ELb0ELb1ELb0EEENS1_21CollectiveEpilogueFwdINS6_IJS8_SA_S9_EEENS6_IJNS7_ILi1EEESI_SI_EEESC_SE_Li128ELb1ELb1ELb0ELb0EEENS1_19SingleTileSchedulerILb1ELb0ELb1ELi128EEEEEEEEEvNT_6ParamsE:
        .type           _ZN7cutlass13device_kernelIN5flash19enable_sm80_to_sm89INS1_16FlashAttnFwdSm80INS1_25CollectiveMainloopFwdSm80ILi4ELi1ELb0EN4cute5tupleIJNS5_1CILi128EEENS7_ILi64EEENS7_ILi96EEEEEELi96ENS_10bfloat16_tEfNS_4arch4Sm80ELb0ELb0ELb0ELb1ELb0ELb0ELb1ELb0EEENS1_21CollectiveEpilogueFwdINS6_IJS8_SA_S9_EEENS6_IJNS7_ILi1EEESI_SI_EEESC_SE_Li128ELb1ELb1ELb0ELb0EEENS1_19SingleTileSchedulerILb1ELb0ELb1ELi128EEEEEEEEEvNT_6ParamsE,@function
        .size           _ZN7cutlass13device_kernelIN5flash19enable_sm80_to_sm89INS1_16FlashAttnFwdSm80INS1_25CollectiveMainloopFwdSm80ILi4ELi1ELb0EN4cute5tupleIJNS5_1CILi128EEENS7_ILi64EEENS7_ILi96EEEEEELi96ENS_10bfloat16_tEfNS_4arch4Sm80ELb0ELb0ELb0ELb1ELb0ELb0ELb1ELb0EEENS1_21CollectiveEpilogueFwdINS6_IJS8_SA_S9_EEENS6_IJNS7_ILi1EEESI_SI_EEESC_SE_Li128ELb1ELb1ELb0ELb0EEENS1_19SingleTileSchedulerILb1ELb0ELb1ELi128EEEEEEEEEvNT_6ParamsE,(.L_x_755 - _ZN7cutlass13device_kernelIN5flash19enable_sm80_to_sm89INS1_16FlashAttnFwdSm80INS1_25CollectiveMainloopFwdSm80ILi4ELi1ELb0EN4cute5tupleIJNS5_1CILi128EEENS7_ILi64EEENS7_ILi96EEEEEELi96ENS_10bfloat16_tEfNS_4arch4Sm80ELb0ELb0ELb0ELb1ELb0ELb0ELb1ELb0EEENS1_21CollectiveEpilogueFwdINS6_IJS8_SA_S9_EEENS6_IJNS7_ILi1EEESI_SI_EEESC_SE_Li128ELb1ELb1ELb0ELb0EEENS1_19SingleTileSchedulerILb1ELb0ELb1ELi128EEEEEEEEEvNT_6ParamsE)
        .other          _ZN7cutlass13device_kernelIN5flash19enable_sm80_to_sm89INS1_16FlashAttnFwdSm80INS1_25CollectiveMainloopFwdSm80ILi4ELi1ELb0EN4cute5tupleIJNS5_1CILi128EEENS7_ILi64EEENS7_ILi96EEEEEELi96ENS_10bfloat16_tEfNS_4arch4Sm80ELb0ELb0ELb0ELb1ELb0ELb0ELb1ELb0EEENS1_21CollectiveEpilogueFwdINS6_IJS8_SA_S9_EEENS6_IJNS7_ILi1EEESI_SI_EEESC_SE_Li128ELb1ELb1ELb0ELb0EEENS1_19SingleTileSchedulerILb1ELb0ELb1ELi128EEEEEEEEEvNT_6ParamsE,@"STO_CUDA_ENTRY STV_DEFAULT"
_ZN7cutlass13device_kernelIN5flash19enable_sm80_to_sm89INS1_16FlashAttnFwdSm80INS1_25CollectiveMainloopFwdSm80ILi4ELi1ELb0EN4cute5tupleIJNS5_1CILi128EEENS7_ILi64EEENS7_ILi96EEEEEELi96ENS_10bfloat16_tEfNS_4arch4Sm80ELb0ELb0ELb0ELb1ELb0ELb0ELb1ELb0EEENS1_21CollectiveEpilogueFwdINS6_IJS8_SA_S9_EEENS6_IJNS7_ILi1EEESI_SI_EEESC_SE_Li128ELb1ELb1ELb0ELb0EEENS1_19SingleTileSchedulerILb1ELb0ELb1ELi128EEEEEEEEEvNT_6ParamsE:
[----:B------:R-:W-:Y:S02]  /*0000*/  MOV R1, c[0x0][0x28] ;  /* 0x00000a0000017a02 */ /* 0x000fe40000000f00 */
[----:B------:R-:W1:Y:S01]  /*0010*/  S2R R138, SR_TID.X ;  /* 0x00000000008a7919 */ /* 0x000e620000002100 */
[----:B------:R-:W-:Y:S01]  /*0020*/  IMAD.MOV.U32 R13, RZ, RZ, 0x4 ;  /* 0x00000004ff0d7424 */ /* 0x000fe200078e00ff */
[----:B------:R-:W-:Y:S01]  /*0030*/  ULDC.64 UR4, c[0x0][0x118] ;  /* 0x0000460000047ab9 */ /* 0x000fe20000000a00 */
[----:B------:R-:W-:Y:S01]  /*0040*/  IADD3 R1, R1, -0x40, RZ ;  /* 0xffffffc001017810 */ /* 0x000fe20007ffe0ff */
[----:B------:R-:W2:Y:S04]  /*0050*/  S2R R5, SR_CTAID.Z ;  /* 0x0000000000057919 */ /* 0x000ea80000002700 */
[----:B------:R-:W3:Y:S01]  /*0060*/  S2R R48, SR_CTAID.X ;  /* 0x0000000000307919 */ /* 0x000ee20000002500 */
[----:B-1----:R-:W-:Y:S01]  /*0070*/  SHF.R.U32.HI R0, RZ, 0x5, R138 ;  /* 0x00000005ff007819 */ /* 0x002fe2000001168a */
[----:B--2---:R-:W-:-:S05]  /*0080*/  IMAD.WIDE R2, R5, R13, c[0x0][0x568] ;  /* 0x00015a0005027625 */ /* 0x004fca00078e020d */
[----:B------:R-:W1:Y:S02]  /*0090*/  SHFL.IDX PT, R0, R0, RZ, 0x1f ;  /* 0x00001fff00007589 */ /* 0x000e6400000e0000 */
[----:B-1----:R-:W-:-:S13]  /*00a0*/  ISETP.NE.AND P0, PT, R0, RZ, PT ;  /* 0x000000ff0000720c */ /* 0x002fda0003f05270 */
[----:B------:R-:W-:Y:S05]  /*00b0*/  @!P0 BRA `(.L_x_10) ;  /* 0x0000014000008947 */ /* 0x000fea0003800000 */
[----:B---3--:R-:W-:-:S04]  /*00c0*/  ISETP.NE.U32.AND P0, PT, RZ, c[0x0][0x568], PT ;  /* 0x00015a00ff007a0c */ /* 0x008fc80003f05070 */
[----:B------:R-:W-:-:S13]  /*00d0*/  ISETP.NE.AND.EX P0, PT, RZ, c[0x0][0x56c], PT, P0 ;  /* 0x00015b00ff007a0c */ /* 0x000fda0003f05300 */
[----:B------:R-:W-:Y:S05]  /*00e0*/  @!P0 BRA `(.L_x_11) ;  /* 0x0000002000008947 */ /* 0x000fea0003800000 */
[----:B------:R1:W5:Y:S01]  /*00f0*/  LDG.E R0, [R2.64] ;  /* 0x0000000402007981 */ /* 0x000362000c1e1900 */
[----:B------:R-:W-:Y:S05]  /*0100*/  BRA `(.L_x_12) ;  /* 0x0000009000007947 */ /* 0x000fea0003800000 */
.L_x_11:
[----:B------:R-:W-:-:S04]  /*0110*/  ISETP.NE.U32.AND P0, PT, RZ, c[0x0][0x560], PT ;  /* 0x00015800ff007a0c */ /* 0x000fc80003f05070 */
[----:B------:R-:W-:-:S13]  /*0120*/  ISETP.NE.AND.EX P0, PT, RZ, c[0x0][0x564], PT, P0 ;  /* 0x00015900ff007a0c */ /* 0x000fda0003f05300 */
[----:B------:R-:W-:Y:S05]  /*0130*/  @!P0 BRA `(.L_x_13) ;  /* 0x0000005000008947 */ /* 0x000fea0003800000 */
[----:B------:R-:W-:-:S05]  /*0140*/  IMAD.WIDE R2, R5, R13, c[0x0][0x560] ;  /* 0x0001580005027625 */ /* 0x000fca00078e020d */
[----:B------:R-:W2:Y:S04]  /*0150*/  LDG.E R4, [R2.64] ;  /* 0x0000000402047981 */ /* 0x000ea8000c1e1900 */
[----:B------:R-:W2:Y:S02]  /*0160*/  LDG.E R0, [R2.64+0x4] ;  /* 0x0000040402007981 */ /* 0x000ea4000c1e1900 */
[----:B--2---:R-:W-:Y:S01]  /*0170*/  IADD3 R0, -R4, R0, RZ ;  /* 0x0000000004007210 */ /* 0x004fe20007ffe1ff */
[----:B------:R-:W-:Y:S05]  /*0180*/  BRA `(.L_x_12) ;  /* 0x0000001000007947 */ /* 0x000fea0003800000 */
.L_x_13:
[----:B------:R-:W-:-:S05]  /*0190*/  MOV R0, c[0x0][0x54c] ;  /* 0x0001530000007a02 */ /* 0x000fca0000000f00 */
.L_x_12:
[----:B-----5:R-:W-:Y:S01]  /*01a0*/  IMAD R0, R0, c[0x0][0x548], RZ ;  /* 0x0001520000007a24 */ /* 0x020fe200078e02ff */
[----:B-1----:R-:W-:-:S04]  /*01b0*/  SHF.L.U32 R2, R48, 0x7, RZ ;  /* 0x0000000730027819 */ /* 0x002fc800000006ff */
[----:B------:R-:W-:-:S04]  /*01c0*/  ISETP.GE.AND P0, PT, R2, R0, PT ;  /* 0x000000000200720c */ /* 0x000fc80003f06270 */
[----:B------:R-:W-:-:S05]  /*01d0*/  SEL R0, R5, 0xffffffff, !P0 ;  /* 0xffffffff05007807 */ /* 0x000fca0004000000 */
[----:B------:R1:W-:Y:S01]  /*01e0*/  STL [R1+0x30], R0 ;  /* 0x0000300001007387 */ /* 0x0003e20000100800 */
[----:B------:R-:W-:Y:S05]  /*01f0*/  BRA `(.L_x_14) ;  /* 0x0000013000007947 */ /* 0x000fea0003800000 */
.L_x_10:
[----:B---3--:R-:W-:-:S04]  /*0200*/  ISETP.NE.U32.AND P0, PT, RZ, c[0x0][0x568], PT ;  /* 0x00015a00ff007a0c */ /* 0x008fc80003f05070 */
[----:B------:R-:W-:-:S13]  /*0210*/  ISETP.NE.AND.EX P0, PT, RZ, c[0x0][0x56c], PT, P0 ;  /* 0x00015b00ff007a0c */ /* 0x000fda0003f05300 */
[----:B------:R-:W-:Y:S05]  /*0220*/  @!P0 BRA `(.L_x_15) ;  /* 0x0000002000008947 */ /* 0x000fea0003800000 */
[----:B------:R1:W5:Y:S01]  /*0230*/  LDG.E R0, [R2.64] ;  /* 0x0000000402007981 */ /* 0x000362000c1e1900 */
[----:B------:R-:W-:Y:S05]  /*0240*/  BRA `(.L_x_16) ;  /* 0x0000009000007947 */ /* 0x000fea0003800000 */
.L_x_15:
        /* <DEDUP_REMOVED lines=8> */
.L_x_17:
[----:B------:R-:W-:-:S05]  /*02d0*/  MOV R0, c[0x0][0x54c] ;  /* 0x0001530000007a02 */ /* 0x000fca0000000f00 */
.L_x_16:
[----:B-----5:R-:W-:Y:S01]  /*02e0*/  IMAD R0, R0, c[0x0][0x548], RZ ;  /* 0x0001520000007a24 */ /* 0x020fe200078e02ff */
[----:B-1----:R-:W-:-:S04]  /*02f0*/  SHF.L.U32 R2, R48, 0x7, RZ ;  /* 0x0000000730027819 */ /* 0x002fc800000006ff */
[----:B------:R-:W-:-:S04]  /*0300*/  ISETP.GE.AND P0, PT, R2, R0, PT ;  /* 0x000000000200720c */ /* 0x000fc80003f06270 */
[----:B------:R-:W-:-:S05]  /*0310*/  SEL R0, R5, 0xffffffff, !P0 ;  /* 0xffffffff05007807 */ /* 0x000fca0004000000 */
[----:B------:R1:W-:Y:S04]  /*0320*/  STL [R1+0x30], R0 ;  /* 0x0000300001007387 */ /* 0x0003e80000100800 */
.L_x_14:
[----:B------:R-:W2:Y:S02]  /*0330*/  LDL R49, [R1+0x30] ;  /* 0x0000300001317983 */ /* 0x000ea40000100800 */
[----:B--2---:R-:W-:-:S13]  /*0340*/  ISETP.GE.AND P0, PT, R49, RZ, PT ;  /* 0x000000ff3100720c */ /* 0x004fda0003f06270 */
[----:B------:R-:W-:Y:S05]  /*0350*/  @!P0 EXIT ;  /* 0x000000000000894d */ /* 0x000fea0003800000 */
[----:B------:R-:W-:Y:S01]  /*0360*/  ISETP.NE.U32.AND P2, PT, RZ, c[0x0][0x370], PT ;  /* 0x0000dc00ff007a0c */ /* 0x000fe20003f45070 */
[----:B------:R-:W-:Y:S01]  /*0370*/  CS2R R10, SRZ ;  /* 0x00000000000a7805 */ /* 0x000fe2000001ff00 */
[----:B------:R-:W-:Y:S01]  /*0380*/  ISETP.NE.U32.AND P1, PT, RZ, c[0x0][0x360], PT ;  /* 0x0000d800ff007a0c */ /* 0x000fe20003f25070 */
[----:B------:R-:W-:Y:S01]  /*0390*/  IMAD.MOV.U32 R28, RZ, RZ, c[0x0][0x168] ;  /* 0x00005a00ff1c7624 */ /* 0x000fe200078e00ff */
[----:B------:R-:W-:Y:S01]  /*03a0*/  ISETP.NE.AND.EX P2, PT, RZ, c[0x0][0x374], PT, P2 ;  /* 0x0000dd00ff007a0c */ /* 0x000fe20003f45320 */
[----:B------:R-:W-:Y:S01]  /*03b0*/  IMAD.MOV.U32 R12, RZ, RZ, RZ ;  /* 0x000000ffff0c7224 */ /* 0x000fe200078e00ff */
[----:B------:R-:W-:Y:S01]  /*03c0*/  ISETP.NE.AND.EX P1, PT, RZ, c[0x0][0x364], PT, P1 ;  /* 0x0000d900ff007a0c */ /* 0x000fe20003f25310 */
[CC--:B------:R-:W-:Y:S01]  /*03d0*/  IMAD.WIDE R4, R49.reuse, R13.reuse, c[0x0][0x348] ;  /* 0x0000d20031047625 */ /* 0x0c0fe200078e020d */
[----:B------:R-:W-:Y:S02]  /*03e0*/  ISETP.NE.U32.AND P4, PT, RZ, c[0x0][0x348], PT ;  /* 0x0000d200ff007a0c */ /* 0x000fe40003f85070 */
[----:B------:R-:W-:Y:S01]  /*03f0*/  ISETP.NE.U32.AND P0, PT, RZ, c[0x0][0x350], PT ;  /* 0x0000d400ff007a0c */ /* 0x000fe20003f05070 */
[----:B------:R-:W-:Y:S01]  /*0400*/  IMAD.WIDE R2, R49, R13, c[0x0][0x350] ;  /* 0x0000d40031027625 */ /* 0x000fe200078e020d */
[----:B------:R-:W-:-:S02]  /*0410*/  ISETP.NE.AND.EX P4, PT, RZ, c[0x0][0x34c], PT, P4 ;  /* 0x0000d300ff007a0c */ /* 0x000fc40003f85340 */
[----:B------:R-:W-:-:S03]  /*0420*/  ISETP.NE.AND.EX P0, PT, RZ, c[0x0][0x354], PT, P0 ;  /* 0x0000d500ff007a0c */ /* 0x000fc60003f05300 */
[----:B------:R-:W-:-:S04]  /*0430*/  @P2 IMAD.WIDE R8, R49, R13, c[0x0][0x370] ;  /* 0x0000dc0031082625 */ /* 0x000fc800078e020d */
[----:B------:R-:W-:Y:S01]  /*0440*/  @P1 IMAD.WIDE R6, R49, R13, c[0x0][0x360] ;  /* 0x0000d80031061625 */ /* 0x000fe200078e020d */
[----:B------:R2:W5:Y:S04]  /*0450*/  @P2 LDG.E R11, [R8.64] ;  /* 0x00000004080b2981 */ /* 0x000568000c1e1900 */
[----:B------:R2:W5:Y:S04]  /*0460*/  @P1 LDG.E R28, [R6.64] ;  /* 0x00000004061c1981 */ /* 0x000568000c1e1900 */
[----:B------:R2:W5:Y:S04]  /*0470*/  @P4 LDG.E R10, [R4.64] ;  /* 0x00000004040a4981 */ /* 0x000568000c1e1900 */
[----:B------:R2:W5:Y:S01]  /*0480*/  @P0 LDG.E R12, [R2.64] ;  /* 0x00000004020c0981 */ /* 0x000562000c1e1900 */
[----:B-1----:R-:W-:Y:S01]  /*0490*/  IMAD.MOV.U32 R0, RZ, RZ, c[0x0][0x1d0] ;  /* 0x00007400ff007624 */ /* 0x002fe200078e00ff */
[----:B------:R-:W-:Y:S05]  /*04a0*/  @P1 BRA `(.L_x_18) ;  /* 0x0000004000001947 */ /* 0x000fea0003800000 */
[----:B------:R-:W-:Y:S05]  /*04b0*/  @!P4 BRA `(.L_x_18) ;  /* 0x000000300000c947 */ /* 0x000fea0003800000 */
[----:B--2---:R1:W2:Y:S04]  /*04c0*/  LDG.E R6, [R4.64] ;  /* 0x0000000404067981 */ /* 0x0042a8000c1e1900 */
[----:B-1----:R-:W2:Y:S02]  /*04d0*/  LDG.E R4, [R4.64+0x4] ;  /* 0x0000040404047981 */ /* 0x002ea4000c1e1900 */
[----:B--2--5:R-:W-:-:S02]  /*04e0*/  IADD3 R28, -R6, R4, RZ ;  /* 0x00000004061c7210 */ /* 0x024fc40007ffe1ff */
.L_x_18:
[----:B------:R-:W-:-:S04]  /*04f0*/  ISETP.NE.U32.AND P1, PT, RZ, c[0x0][0x368], PT ;  /* 0x0000da00ff007a0c */ /* 0x000fc80003f25070 */
[----:B------:R-:W-:-:S13]  /*0500*/  ISETP.NE.AND.EX P1, PT, RZ, c[0x0][0x36c], PT, P1 ;  /* 0x0000db00ff007a0c */ /* 0x000fda0003f25310 */
[----:B------:R-:W-:Y:S05]  /*0510*/  @!P1 BRA `(.L_x_19) ;  /* 0x0000003000009947 */ /* 0x000fea0003800000 */
[----:B--2---:R-:W-:-:S05]  /*0520*/  IMAD.WIDE R2, R49, R13, c[0x0][0x368] ;  /* 0x0000da0031027625 */ /* 0x004fca00078e020d */
[----:B------:R1:W5:Y:S01]  /*0530*/  LDG.E R0, [R2.64] ;  /* 0x0000000402007981 */ /* 0x000362000c1e1900 */
[----:B------:R-:W-:Y:S05]  /*0540*/  BRA `(.L_x_20) ;  /* 0x0000004000007947 */ /* 0x000fea0003800000 */
.L_x_19:
[----:B------:R-:W-:Y:S05]  /*0550*/  @!P0 BRA `(.L_x_20) ;  /* 0x0000003000008947 */ /* 0x000fea0003800000 */
[----:B------:R1:W3:Y:S04]  /*0560*/  LDG.E R0, [R2.64] ;  /* 0x0000000402007981 */ /* 0x0002e8000c1e1900 */
[----:B-12---:R-:W3:Y:S02]  /*0570*/  LDG.E R2, [R2.64+0x4] ;  /* 0x0000040402027981 */ /* 0x006ee4000c1e1900 */
[----:B---3--:R-:W-:-:S05]  /*0580*/  IADD3 R0, -R0, R2, RZ ;  /* 0x0000000200007210 */ /* 0x008fca0007ffe1ff */
.L_x_20:
[--C-:B-----5:R-:W-:Y:S01]  /*0590*/  IMAD.IADD R136, R0, 0x1, -R11.reuse ;  /* 0x0000000100887824 */ /* 0x120fe200078e0a0b */
[----:B------:R-:W-:Y:S01]  /*05a0*/  PLOP3.LUT P1, PT, PT, PT, PT, 0x80, 0x0 ;  /* 0x000000000000781c */ /* 0x000fe20003f2f070 */
[----:B------:R-:W-:Y:S01]  /*05b0*/  IMAD.IADD R11, R12, 0x1, R11 ;  /* 0x000000010c0b7824 */ /* 0x000fe200078e020b */
[----:B------:R-:W-:Y:S01]  /*05c0*/  CS2R R130, SRZ ;  /* 0x0000000000827805 */ /* 0x000fe2000001ff00 */
[----:B------:R-:W-:Y:S01]  /*05d0*/  CS2R R128, SRZ ;  /* 0x0000000000807805 */ /* 0x000fe2000001ff00 */
[C---:B------:R-:W-:Y:S01]  /*05e0*/  IADD3 R0, R136.reuse, 0x3f, RZ ;  /* 0x0000003f88007810 */ /* 0x040fe20007ffe0ff */
[----:B------:R-:W-:Y:S01]  /*05f0*/  CS2R R170, SRZ ;  /* 0x0000000000aa7805 */ /* 0x000fe2000001ff00 */
[----:B------:R-:W-:Y:S01]  /*0600*/  ISETP.GE.AND P2, PT, R136, 0x1, PT ;  /* 0x000000018800780c */ /* 0x000fe20003f46270 */
[----:B------:R-:W-:Y:S01]  /*0610*/  CS2R R168, SRZ ;  /* 0x0000000000a87805 */ /* 0x000fe2000001ff00 */
[----:B-12---:R-:W-:Y:S01]  /*0620*/  SHF.R.S32.HI R2, RZ, 0x1f, R0 ;  /* 0x0000001fff027819 */ /* 0x006fe20000011400 */
[----:B------:R-:W-:Y:S01]  /*0630*/  IMAD.MOV.U32 R126, RZ, RZ, RZ ;  /* 0x000000ffff7e7224 */ /* 0x000fe200078e00ff */
[----:B------:R-:W-:Y:S01]  /*0640*/  MOV R12, RZ ;  /* 0x000000ff000c7202 */ /* 0x000fe20000000f00 */
[----:B------:R-:W-:Y:S01]  /*0650*/  CS2R R124, SRZ ;  /* 0x00000000007c7805 */ /* 0x000fe2000001ff00 */
[----:B------:R-:W-:Y:S01]  /*0660*/  LEA.HI R159, R2, R0, RZ, 0x6 ;  /* 0x00000000029f7211 */ /* 0x000fe200078f30ff */
[----:B------:R-:W-:Y:S01]  /*0670*/  CS2R R166, SRZ ;  /* 0x0000000000a67805 */ /* 0x000fe2000001ff00 */
[----:B------:R-:W-:Y:S01]  /*0680*/  CS2R R164, SRZ ;  /* 0x0000000000a47805 */ /* 0x000fe2000001ff00 */
[----:B------:R-:W-:Y:S01]  /*0690*/  CS2R R14, SRZ ;  /* 0x00000000000e7805 */ /* 0x000fe2000001ff00 */
[----:B------:R-:W-:Y:S01]  /*06a0*/  IMAD.MOV.U32 R118, RZ, RZ, RZ ;  /* 0x000000ffff767224 */ /* 0x000fe200078e00ff */
[----:B------:R1:W-:Y:S01]  /*06b0*/  STL [R1+0x38], R159 ;  /* 0x0000389f01007387 */ /* 0x0003e20000100800 */
[----:B------:R-:W-:Y:S01]  /*06c0*/  MOV R116, RZ ;  /* 0x000000ff00747202 */ /* 0x000fe20000000f00 */
[----:B------:R-:W-:Y:S01]  /*06d0*/  CS2R R16, SRZ ;  /* 0x0000000000107805 */ /* 0x000fe2000001ff00 */
[----:B------:R-:W-:Y:S01]  /*06e0*/  IMAD.MOV.U32 R122, RZ, RZ, RZ ;  /* 0x000000ffff7a7224 */ /* 0x000fe200078e00ff */
        /* <DEDUP_REMOVED lines=14> */
[----:B------:R-:W-:Y:S01]  /*07d0*/  CS2R R26, SRZ ;  /* 0x00000000001a7805 */ /* 0x000fe2000001ff00 */
[----:B------:R-:W-:Y:S01]  /*07e0*/  IMAD.MOV.U32 R100, RZ, RZ, RZ ;  /* 0x000000ffff647224 */ /* 0x000fe200078e00ff */
[----:B------:R-:W-:Y:S01]  /*07f0*/  MOV R158, RZ ;  /* 0x000000ff009e7202 */ /* 0x000fe20000000f00 */
[----:B------:R-:W-:Y:S01]  /*0800*/  CS2R R156, SRZ ;  /* 0x00000000009c7805 */ /* 0x000fe2000001ff00 */
[----:B------:R-:W-:Y:S01]  /*0810*/  CS2R R94, SRZ ;  /* 0x00000000005e7805 */ /* 0x000fe2000001ff00 */
[----:B------:R-:W-:Y:S01]  /*0820*/  CS2R R30, SRZ ;  /* 0x00000000001e7805 */ /* 0x000fe2000001ff00 */
[----:B------:R-:W-:Y:S01]  /*0830*/  IMAD.MOV.U32 R92, RZ, RZ, RZ ;  /* 0x000000ffff5c7224 */ /* 0x000fe200078e00ff */
[----:B------:R-:W-:Y:S01]  /*0840*/  MOV R98, RZ ;  /* 0x000000ff00627202 */ /* 0x000fe20000000f00 */
[----:B------:R-:W-:Y:S01]  /*0850*/  CS2R R32, SRZ ;  /* 0x0000000000207805 */ /* 0x000fe2000001ff00 */
[----:B------:R-:W-:Y:S01]  /*0860*/  IMAD.MOV.U32 R96, RZ, RZ, RZ ;  /* 0x000000ffff607224 */ /* 0x000fe200078e00ff */
[----:B------:R-:W-:Y:S01]  /*0870*/  CS2R R90, SRZ ;  /* 0x00000000005a7805 */ /* 0x000fe2000001ff00 */
        /* <DEDUP_REMOVED lines=18> */
[----:B------:R-:W-:Y:S01]  /*09a0*/  CS2R R42, SRZ ;  /* 0x00000000002a7805 */ /* 0x000fe2000001ff00 */
[----:B------:R-:W-:Y:S01]  /*09b0*/  MOV R154, RZ ;  /* 0x000000ff009a7202 */ /* 0x000fe20000000f00 */
[----:B------:R-:W-:Y:S01]  /*09c0*/  IMAD.MOV.U32 R152, RZ, RZ, RZ ;  /* 0x000000ffff987224 */ /* 0x000fe200078e00ff */
[----:B------:R-:W-:Y:S01]  /*09d0*/  CS2R R142, SRZ ;  /* 0x00000000008e7805 */ /* 0x000fe2000001ff00 */
[----:B------:R-:W-:Y:S01]  /*09e0*/  MOV R140, RZ ;  /* 0x000000ff008c7202 */ /* 0x000fe20000000f00 */
[----:B------:R-:W-:Y:S01]  /*09f0*/  CS2R R44, SRZ ;  /* 0x00000000002c7805 */ /* 0x000fe2000001ff00 */
[----:B------:R-:W-:Y:S01]  /*0a00*/  IMAD.MOV.U32 R146, RZ, RZ, RZ ;  /* 0x000000ffff927224 */ /* 0x000fe200078e00ff */
[----:B------:R-:W-:Y:S01]  /*0a10*/  MOV R144, RZ ;  /* 0x000000ff00907202 */ /* 0x000fe20000000f00 */
[----:B------:R-:W-:Y:S01]  /*0a20*/  IMAD.MOV.U32 R54, RZ, RZ, RZ ;  /* 0x000000ffff367224 */ /* 0x000fe200078e00ff */
[----:B------:R-:W-:Y:S01]  /*0a30*/  MOV R53, RZ ;  /* 0x000000ff00357202 */ /* 0x000fe20000000f00 */
[----:B------:R-:W-:Y:S01]  /*0a40*/  CS2R R50, SRZ ;  /* 0x0000000000327805 */ /* 0x000fe2000001ff00 */
[----:B------:R-:W-:Y:S05]  /*0a50*/  @!P2 BRA `(.L_x_21) ;  /* 0x00007c500000a947 */ /* 0x000fea0003800000 */
[----:B-1----:R-:W-:-:S04]  /*0a60*/  ISETP.NE.U32.AND P1, PT, RZ, c[0x0][0x340], PT ;  /* 0x0000d000ff007a0c */ /* 0x002fc80003f25070 */
[----:B------:R-:W-:-:S13]  /*0a70*/  ISETP.NE.AND.EX P1, PT, RZ, c[0x0][0x344], PT, P1 ;  /* 0x0000d100ff007a0c */ /* 0x000fda0003f25310 */
[----:B------:R-:W-:-:S05]  /*0a80*/  @P1 IMAD.WIDE R2, R49, R13, c[0x0][0x340] ;  /* 0x0000d00031021625 */ /* 0x000fca00078e020d */
[----:B------:R1:W2:Y:S01]  /*0a90*/  @P1 LDG.E R26, [R2.64] ;  /* 0x00000004021a1981 */ /* 0x0002a2000c1e1900 */
[----:B------:R-:W-:Y:S01]  /*0aa0*/  SHF.R.S32.HI R14, RZ, 0x1f, R138 ;  /* 0x0000001fff0e7819 */ /* 0x000fe2000001148a */
[----:B------:R-:W-:Y:S01]  /*0ab0*/  IMAD.MOV.U32 R7, RZ, RZ, c[0x0][0x2c4] ;  /* 0x0000b100ff077624 */ /* 0x000fe200078e00ff */
[----:B------:R-:W-:Y:S01]  /*0ac0*/  SHF.R.S32.HI R0, RZ, 0x1f, R10 ;  /* 0x0000001fff007819 */ /* 0x000fe2000001140a */
[----:B------:R-:W3:Y:S01]  /*0ad0*/  S2R R32, SR_CTAID.Y ;  /* 0x0000000000207919 */ /* 0x000ee20000002600 */
[CC--:B------:R-:W-:Y:S01]  /*0ae0*/  LEA.HI R5, R14.reuse, R138.reuse, RZ, 0x4 ;  /* 0x0000008a0e057211 */ /* 0x0c0fe200078f20ff */
[----:B------:R-:W-:Y:S01]  /*0af0*/  BSSY B0, `(.L_x_22) ;  /* 0x00000b5000007945 */ /* 0x000fe20003800000 */
[-C--:B------:R-:W-:Y:S01]  /*0b00*/  LEA.HI R13, R14, R138.reuse, RZ, 0x2 ;  /* 0x0000008a0e0d7211 */ /* 0x080fe200078f10ff */
[----:B------:R-:W-:Y:S01]  /*0b10*/  IMAD R0, R0, c[0x0][0x178], RZ ;  /* 0x00005e0000007a24 */ /* 0x000fe200078e02ff */
[----:B------:R-:W-:Y:S02]  /*0b20*/  SHF.R.S32.HI R6, RZ, 0x4, R5 ;  /* 0x00000004ff067819 */ /* 0x000fe40000011405 */
[----:B------:R-:W-:Y:S01]  /*0b30*/  LEA.HI R30, R14, R138, RZ, 0x3 ;  /* 0x0000008a0e1e7211 */ /* 0x000fe200078f18ff */
[----:B------:R-:W-:Y:S01]  /*0b40*/  IMAD R0, R10, c[0x0][0x17c], R0 ;  /* 0x00005f000a007a24 */ /* 0x000fe200078e0200 */
[----:B------:R-:W-:-:S02]  /*0b50*/  LEA.HI R4, R5, R6, RZ, 0x1 ;  /* 0x0000000605047211 */ /* 0x000fc400078f08ff */
[----:B------:R-:W-:Y:S02]  /*0b60*/  LOP3.LUT R5, R5, 0xfffffff0, RZ, 0xc0, !PT ;  /* 0xfffffff005057812 */ /* 0x000fe400078ec0ff */
[----:B------:R-:W-:Y:S02]  /*0b70*/  LOP3.LUT R4, R4, 0xfffffffe, RZ, 0xc0, !PT ;  /* 0xfffffffe04047812 */ /* 0x000fe400078ec0ff */
[----:B------:R-:W-:Y:S02]  /*0b80*/  ISETP.NE.AND P2, PT, R7, 0x1, PT ;  /* 0x000000010700780c */ /* 0x000fe40003f45270 */
[----:B------:R-:W-:Y:S01]  /*0b90*/  LOP3.LUT R7, R13, 0xfffffffc, RZ, 0xc0, !PT ;  /* 0xfffffffc0d077812 */ /* 0x000fe200078ec0ff */
[----:B------:R-:W-:Y:S01]  /*0ba0*/  IMAD.IADD R25, R6, 0x1, -R4 ;  /* 0x0000000106197824 */ /* 0x000fe200078e0a04 */
[----:B------:R-:W-:Y:S01]  /*0bb0*/  SHF.R.S32.HI R6, RZ, 0x3, R30 ;  /* 0x00000003ff067819 */ /* 0x000fe2000001141e */
[----:B-1----:R-:W-:Y:S01]  /*0bc0*/  IMAD.WIDE.U32 R2, R10, c[0x0][0x178], RZ ;  /* 0x00005e000a027a25 */ /* 0x002fe200078e00ff */
[----:B------:R-:W-:-:S02]  /*0bd0*/  SHF.R.S32.HI R41, RZ, 0x2, R13 ;  /* 0x00000002ff297819 */ /* 0x000fc4000001140d */
[----:B------:R-:W-:Y:S01]  /*0be0*/  SHF.R.S32.HI R9, RZ, 0x1f, R11 ;  /* 0x0000001fff097819 */ /* 0x000fe2000001140b */
[----:B------:R-:W-:Y:S01]  /*0bf0*/  IMAD.IADD R3, R3, 0x1, R0 ;  /* 0x0000000103037824 */ /* 0x000fe200078e0200 */
[----:B---3--:R-:W-:Y:S01]  /*0c00*/  SHF.R.S32.HI R31, RZ, 0x1f, R32 ;  /* 0x0000001fff1f7819 */ /* 0x008fe20000011420 */
[----:B------:R-:W-:Y:S01]  /*0c10*/  IMAD.IADD R0, R138, 0x1, -R5 ;  /* 0x000000018a007824 */ /* 0x000fe200078e0a05 */
[----:B------:R-:W-:Y:S01]  /*0c20*/  LEA.HI R148, R14, R138, RZ, 0x5 ;  /* 0x0000008a0e947211 */ /* 0x000fe200078f28ff */
[----:B------:R-:W-:Y:S01]  /*0c30*/  IMAD.IADD R12, R138, 0x1, -R7 ;  /* 0x000000018a0c7824 */ /* 0x000fe200078e0a07 */
[----:B------:R-:W-:Y:S01]  /*0c40*/  SHF.R.S32.HI R21, RZ, 0x1f, R49 ;  /* 0x0000001fff157819 */ /* 0x000fe20000011431 */
[----:B------:R-:W-:Y:S01]  /*0c50*/  IMAD R10, R31, c[0x0][0x1b8], RZ ;  /* 0x00006e001f0a7a24 */ /* 0x000fe200078e02ff */
[----:B------:R-:W-:Y:S01]  /*0c60*/  LEA.HI R15, R0, R0, RZ, 0x1 ;  /* 0x00000000000f7211 */ /* 0x000fe200078f08ff */
[----:B------:R-:W-:Y:S01]  /*0c70*/  IMAD.WIDE.U32 R2, R32, c[0x0][0x1b8], R2 ;  /* 0x00006e0020027a25 */ /* 0x000fe200078e0002 */
[----:B------:R-:W-:-:S02]  /*0c80*/  SHF.R.S32.HI R5, RZ, 0x1f, R0 ;  /* 0x0000001fff057819 */ /* 0x000fc40000011400 */
[----:B------:R-:W-:Y:S02]  /*0c90*/  LOP3.LUT R4, R15, 0x7fffffe, RZ, 0xc0, !PT ;  /* 0x07fffffe0f047812 */ /* 0x000fe400078ec0ff */
[----:B------:R-:W-:Y:S02]  /*0ca0*/  LEA.HI R23, R5, R0, RZ, 0x3 ;  /* 0x0000000005177211 */ /* 0x000fe400078f18ff */
[----:B------:R-:W-:Y:S01]  /*0cb0*/  LOP3.LUT R5, R30, 0xfffffff8, RZ, 0xc0, !PT ;  /* 0xfffffff81e057812 */ /* 0x000fe200078ec0ff */
[----:B------:R-:W-:Y:S01]  /*0cc0*/  IMAD.IADD R22, R0, 0x1, -R4 ;  /* 0x0000000100167824 */ /* 0x000fe200078e0a04 */
[----:B------:R-:W-:Y:S01]  /*0cd0*/  IADD3 R4, P3, R11, R41, RZ ;  /* 0x000000290b047210 */ /* 0x000fe20007f7e0ff */
[----:B------:R-:W-:Y:S01]  /*0ce0*/  IMAD.SHL.U32 R0, R6, 0x40, RZ ;  /* 0x0000004006007824 */ /* 0x000fe200078e00ff */
[----:B------:R-:W-:Y:S01]  /*0cf0*/  SHF.R.S32.HI R14, RZ, 0x1, R15 ;  /* 0x00000001ff0e7819 */ /* 0x000fe2000001140f */
[----:B------:R-:W-:Y:S01]  /*0d00*/  IMAD.SHL.U32 R6, R12, 0x8, RZ ;  /* 0x000000080c067824 */ /* 0x000fe200078e00ff */
[----:B------:R-:W-:Y:S01]  /*0d10*/  SHF.R.S32.HI R16, RZ, 0x5, R148 ;  /* 0x00000005ff107819 */ /* 0x000fe20000011494 */
[----:B------:R-:W-:Y:S01]  /*0d20*/  IMAD.IADD R5, R138, 0x1, -R5 ;  /* 0x000000018a057824 */ /* 0x000fe200078e0a05 */
[----:B------:R-:W-:-:S04]  /*0d30*/  LOP3.LUT R0, R0, 0xc0, RZ, 0xc0, !PT ;  /* 0x000000c000007812 */ /* 0x000fc800078ec0ff */
[----:B------:R-:W-:Y:S02]  /*0d40*/  LOP3.LUT R8, R0, 0x18, R6, 0xf8, !PT ;  /* 0x0000001800087812 */ /* 0x000fe400078ef806 */
[----:B------:R-:W-:Y:S02]  /*0d50*/  SHF.R.U32.HI R7, RZ, 0x3, R0 ;  /* 0x00000003ff077819 */ /* 0x000fe40000011600 */
[----:B------:R-:W-:Y:S02]  /*0d60*/  LEA.HI R17, R5, R5, RZ, 0x1 ;  /* 0x0000000505117211 */ /* 0x000fe400078f08ff */
[----:B------:R-:W-:Y:S01]  /*0d70*/  LOP3.LUT R20, R8, R7, RZ, 0x3c, !PT ;  /* 0x0000000708147212 */ /* 0x000fe200078e3cff */
[----:B------:R-:W-:Y:S01]  /*0d80*/  IMAD R8, R32, c[0x0][0x1bc], R10 ;  /* 0x00006f0020087a24 */ /* 0x000fe200078e020a */
[----:B------:R-:W-:Y:S02]  /*0d90*/  LEA.HI.X.SX32 R7, R41, R9, 0x1, P3 ;  /* 0x0000000929077211 */ /* 0x000fe400018f0eff */
[----:B------:R-:W-:Y:S01]  /*0da0*/  LOP3.LUT R0, R17, 0x7fffffe, RZ, 0xc0, !PT ;  /* 0x07fffffe11007812 */ /* 0x000fe200078ec0ff */
[----:B------:R-:W-:Y:S01]  /*0db0*/  IMAD.IADD R3, R3, 0x1, R8 ;  /* 0x0000000103037824 */ /* 0x000fe200078e0208 */
[----:B------:R-:W-:Y:S01]  /*0dc0*/  SHF.R.S32.HI R29, RZ, 0x1, R17 ;  /* 0x00000001ff1d7819 */ /* 0x000fe20000011411 */
[----:B------:R-:W-:Y:S01]  /*0dd0*/  IMAD R9, R7, c[0x0][0x1e0], RZ ;  /* 0x0000780007097a24 */ /* 0x000fe200078e02ff */
[----:B------:R-:W-:Y:S01]  /*0de0*/  IADD3 R27, R5, -R0, RZ ;  /* 0x80000000051b7210 */ /* 0x000fe20007ffe0ff */
[----:B------:R-:W-:Y:S01]  /*0df0*/  IMAD R5, R7, c[0x0][0x208], RZ ;  /* 0x0000820007057a24 */ /* 0x000fe200078e02ff */
[----:B------:R-:W-:Y:S01]  /*0e00*/  IADD3 R0, R6, 0x40, RZ ;  /* 0x0000004006007810 */ /* 0x000fe20007ffe0ff */
[----:B------:R-:W-:Y:S01]  /*0e10*/  IMAD R18, R4, c[0x0][0x1e4], R9 ;  /* 0x0000790004127a24 */ /* 0x000fe200078e0209 */
[--C-:B------:R-:W-:Y:S01]  /*0e20*/  SHF.R.S32.HI R7, RZ, 0x1f, R6.reuse ;  /* 0x0000001fff077819 */ /* 0x100fe20000011406 */
[----:B------:R-:W-:Y:S01]  /*0e30*/  IMAD R9, R12, 0x20, R41 ;  /* 0x000000200c097824 */ /* 0x000fe200078e0229 */
[----:B------:R-:W-:Y:S01]  /*0e40*/  ISETP.GE.AND P5, PT, R0, c[0x0][0x1d4], PT ;  /* 0x0000750000007a0c */ /* 0x000fe20003fa6270 */
[----:B------:R-:W-:Y:S01]  /*0e50*/  IMAD R19, R4, c[0x0][0x20c], R5 ;  /* 0x0000830004137a24 */ /* 0x000fe200078e0205 */
[----:B------:R-:W-:Y:S01]  /*0e60*/  ISETP.GE.AND P3, PT, R0, c[0x0][0x198], PT ;  /* 0x0000660000007a0c */ /* 0x000fe20003f66270 */
[----:B------:R-:W-:Y:S01]  /*0e70*/  IMAD R9, R48, 0x80, R9 ;  /* 0x0000008030097824 */ /* 0x000fe200078e0209 */
[----:B------:R-:W-:Y:S01]  /*0e80*/  LEA.HI R0, R13, R41, RZ, 0x1 ;  /* 0x000000290d007211 */ /* 0x000fe200078f08ff */
[----:B------:R-:W-:Y:S01]  /*0e90*/  IMAD.WIDE.U32 R10, R4, c[0x0][0x1e0], R6 ;  /* 0x00007800040a7a25 */ /* 0x000fe200078e0006 */
[----:B------:R-:W-:-:S02]  /*0ea0*/  SHF.R.S32.HI R12, RZ, 0x1f, R15 ;  /* 0x0000001fff0c7819 */ /* 0x000fc4000001140f */
[----:B------:R-:W-:Y:S01]  /*0eb0*/  LOP3.LUT R0, R0, 0x7fffffe, RZ, 0xc0, !PT ;  /* 0x07fffffe00007812 */ /* 0x000fe200078ec0ff */
[----:B------:R-:W-:Y:S01]  /*0ec0*/  @P2 IMAD.HI.U32 R8, R9, c[0x0][0x2c8], RZ ;  /* 0x0000b20009082a27 */ /* 0x000fe200078e00ff */
[----:B------:R-:W-:Y:S02]  /*0ed0*/  SEL R15, R21, RZ, !P4 ;  /* 0x000000ff150f7207 */ /* 0x000fe40006000000 */
[----:B------:R-:W-:Y:S01]  /*0ee0*/  IADD3 R17, R6, 0x20, RZ ;  /* 0x0000002006117810 */ /* 0x000fe20007ffe0ff */
[----:B------:R-:W-:Y:S01]  /*0ef0*/  IMAD.MOV.U32 R13, RZ, RZ, R9 ;  /* 0x000000ffff0d7224 */ /* 0x000fe200078e0009 */
[----:B------:R-:W-:Y:S01]  /*0f00*/  @P2 SHF.R.U32.HI R13, RZ, c[0x0][0x2cc], R8 ;  /* 0x0000b300ff0d2a19 */ /* 0x000fe20000011608 */
[----:B------:R-:W-:Y:S01]  /*0f10*/  IMAD.IADD R0, R41, 0x1, -R0 ;  /* 0x0000000129007824 */ /* 0x000fe200078e0a00 */
[----:B------:R-:W-:Y:S01]  /*0f20*/  LEA.HI R8, R12, R14, RZ, 0x2 ;  /* 0x0000000e0c087211 */ /* 0x000fe200078f10ff */
[----:B------:R-:W-:Y:S01]  /*0f30*/  IMAD R15, R15, c[0x0][0x1c0], RZ ;  /* 0x000070000f0f7a24 */ /* 0x000fe200078e02ff */
[----:B------:R-:W-:Y:S01]  /*0f40*/  ISETP.GE.AND P6, PT, R17, c[0x0][0x1d4], PT ;  /* 0x0000750011007a0c */ /* 0x000fe20003fc6270 */
[----:B------:R-:W-:Y:S01]  /*0f50*/  IMAD R0, R16, 0x8, R0 ;  /* 0x0000000810007824 */ /* 0x000fe200078e0200 */
[----:B------:R-:W-:Y:S01]  /*0f60*/  LOP3.LUT R8, R8, 0xfffffffc, RZ, 0xc0, !PT ;  /* 0xfffffffc08087812 */ /* 0x000fe200078ec0ff */
[----:B------:R-:W-:Y:S01]  /*0f70*/  IMAD.SHL.U32 R12, R29, 0x40, RZ ;  /* 0x000000401d0c7824 */ /* 0x000fe200078e00ff */
[----:B------:R-:W-:Y:S01]  /*0f80*/  IADD3 R11, R11, R18, RZ ;  /* 0x000000120b0b7210 */ /* 0x000fe20007ffe0ff */
[----:B------:R-:W-:Y:S01]  /*0f90*/  IMAD.U32 R224, R0, 0x20, R20 ;  /* 0x0000002000e07824 */ /* 0x000fe200078e0014 */
[----:B------:R-:W-:Y:S01]  /*0fa0*/  SEL R0, R49, RZ, !P4 ;  /* 0x000000ff31007207 */ /* 0x000fe20006000000 */
[----:B------:R-:W-:Y:S01]  /*0fb0*/  IMAD.IADD R20, R14, 0x1, -R8 ;  /* 0x000000010e147824 */ /* 0x000fe200078e0a08 */
[----:B------:R-:W-:Y:S01]  /*0fc0*/  LOP3.LUT P2, RZ, R29, 0x2, RZ, 0xc0, !PT ;  /* 0x000000021dff7812 */ /* 0x000fe2000784c0ff */
[----:B------:R-:W-:Y:S01]  /*0fd0*/  IMAD.SHL.U32 R8, R23, 0x20, RZ ;  /* 0x0000002017087824 */ /* 0x000fe200078e00ff */
[----:B------:R-:W-:Y:S01]  /*0fe0*/  ISETP.GE.AND P2, PT, R6, c[0x0][0x1d4], PT ;  /* 0x0000750006007a0c */ /* 0x000fe20003f46270 */
[----:B------:R-:W-:Y:S01]  /*0ff0*/  IMAD R15, R0, c[0x0][0x1c4], R15 ;  /* 0x00007100000f7a24 */ /* 0x000fe200078e020f */
[----:B------:R-:W-:Y:S01]  /*1000*/  ISETP.GE.AND P4, PT, R6, c[0x0][0x198], PT ;  /* 0x0000660006007a0c */ /* 0x000fe20003f86270 */
[----:B------:R-:W-:Y:S01]  /*1010*/  IMAD.WIDE.U32 R2, R0, c[0x0][0x1c0], R2 ;  /* 0x0000700000027a25 */ /* 0x000fe200078e0002 */
[----:B------:R-:W-:-:S02]  /*1020*/  LOP3.LUT R8, R8, 0xffffff00, RZ, 0xc0, !PT ;  /* 0xffffff0008087812 */ /* 0x000fc400078ec0ff */
[----:B------:R-:W-:Y:S01]  /*1030*/  P2R R33, PR, RZ, 0x4 ;  /* 0x00000004ff217803 */ /* 0x000fe20000000000 */
[----:B------:R-:W-:Y:S02]  /*1040*/  IMAD.MOV R0, RZ, RZ, -R13 ;  /* 0x000000ffff007224 */ /* 0x000fe400078e0a0d */
[--C-:B------:R-:W-:Y:S02]  /*1050*/  IMAD R24, R22, 0x20, R8.reuse ;  /* 0x0000002016187824 */ /* 0x100fe400078e0208 */
[----:B------:R-:W-:Y:S01]  /*1060*/  IMAD R18, R0, c[0x0][0x2c4], R9 ;  /* 0x0000b10000127a24 */ /* 0x000fe200078e0209 */
[----:B------:R-:W-:Y:S01]  /*1070*/  LOP3.LUT R0, R12, 0xc0, RZ, 0xc0, !PT ;  /* 0x000000c00c007812 */ /* 0x000fe200078ec0ff */
[----:B------:R-:W-:Y:S01]  /*1080*/  IMAD R9, R16, 0x200, R8 ;  /* 0x0000020010097824 */ /* 0x000fe200078e0208 */
[----:B------:R-:W-:Y:S01]  /*1090*/  SEL R8, RZ, 0xffffffff, P6 ;  /* 0xffffffffff087807 */ /* 0x000fe20003000000 */
[----:B------:R-:W-:Y:S01]  /*10a0*/  IMAD.WIDE.U32 R4, R4, c[0x0][0x208], R6 ;  /* 0x0000820004047a25 */ /* 0x000fe200078e0006 */
[----:B------:R-:W-:Y:S01]  /*10b0*/  LOP3.LUT R14, R0, 0x8, R30, 0xf8, !PT ;  /* 0x00000008000e7812 */ /* 0x000fe200078ef81e */
[----:B------:R1:W-:Y:S01]  /*10c0*/  STL [R1+0x34], R33 ;  /* 0x0000342101007387 */ /* 0x0003e20000100800 */
[----:B------:R-:W-:Y:S01]  /*10d0*/  SHF.R.U32.HI R12, RZ, 0x3, R0 ;  /* 0x00000003ff0c7819 */ /* 0x000fe20000011600 */
[----:B------:R-:W-:Y:S01]  /*10e0*/  IMAD.SHL.U32 R0, R8, 0x2, RZ ;  /* 0x0000000208007824 */ /* 0x000fe200078e00ff */
[----:B------:R-:W-:Y:S01]  /*10f0*/  LEA R23, R22, R9, 0x5 ;  /* 0x0000000916177211 */ /* 0x000fe200078e28ff */
[----:B------:R-:W-:Y:S01]  /*1100*/  IMAD.IADD R5, R5, 0x1, R19 ;  /* 0x0000000105057824 */ /* 0x000fe200078e0213 */
[----:B------:R-:W-:Y:S01]  /*1110*/  SEL R9, RZ, 0x1, P2 ;  /* 0x00000001ff097807 */ /* 0x000fe20001000000 */
[----:B------:R-:W-:Y:S01]  /*1120*/  IMAD R19, R31, c[0x0][0x1e8], RZ ;  /* 0x00007a001f137a24 */ /* 0x000fe200078e02ff */
[----:B------:R-:W-:Y:S01]  /*1130*/  LOP3.LUT R16, R14, R12, RZ, 0x3c, !PT ;  /* 0x0000000c0e107212 */ /* 0x000fe200078e3cff */
[----:B------:R-:W-:Y:S01]  /*1140*/  IMAD.MOV.U32 R8, RZ, RZ, R2 ;  /* 0x000000ffff087224 */ /* 0x000fe200078e0002 */
[----:B------:R-:W-:Y:S01]  /*1150*/  LOP3.LUT R12, R0, 0x2, R9, 0xe2, !PT ;  /* 0x00000002000c7812 */ /* 0x000fe200078ee209 */
[----:B------:R-:W-:Y:S01]  /*1160*/  IMAD.IADD R9, R3, 0x1, R15 ;  /* 0x0000000103097824 */ /* 0x000fe200078e020f */
[----:B------:R-:W-:Y:S01]  /*1170*/  SHF.R.S32.HI R0, RZ, 0x1f, R13 ;  /* 0x0000001fff007819 */ /* 0x000fe2000001140d */
[C---:B------:R-:W-:Y:S01]  /*1180*/  IMAD R19, R32.reuse, c[0x0][0x1ec], R19 ;  /* 0x00007b0020137a24 */ /* 0x040fe200078e0213 */
[----:B------:R-:W-:Y:S01]  /*1190*/  SEL R3, RZ, 0x4, P5 ;  /* 0x00000004ff037807 */ /* 0x000fe20002800000 */
[----:B------:R-:W-:Y:S01]  /*11a0*/  IMAD.WIDE.U32 R10, R32, c[0x0][0x1e8], R10 ;  /* 0x00007a00200a7a25 */ /* 0x000fe200078e000a */
[----:B------:R-:W-:-:S02]  /*11b0*/  ISETP.GE.AND P2, PT, R17, c[0x0][0x198], PT ;  /* 0x0000660011007a0c */ /* 0x000fc40003f46270 */
[----:B------:R-:W-:Y:S01]  /*11c0*/  LOP3.LUT R42, R12, R3, RZ, 0xfc, !PT ;  /* 0x000000030c2a7212 */ /* 0x000fe200078efcff */
[----:B------:R-:W-:Y:S01]  /*11d0*/  IMAD R0, R0, c[0x0][0x1b0], RZ ;  /* 0x00006c0000007a24 */ /* 0x000fe200078e02ff */
[----:B------:R-:W-:Y:S01]  /*11e0*/  SHF.R.S32.HI R3, RZ, 0x1f, R18 ;  /* 0x0000001fff037819 */ /* 0x000fe20000011412 */
[----:B------:R-:W-:-:S04]  /*11f0*/  IMAD.WIDE.U32 R8, R13, c[0x0][0x1b0], R8 ;  /* 0x00006c000d087a25 */ /* 0x000fc800078e0008 */
[----:B------:R-:W-:Y:S02]  /*1200*/  IMAD R12, R13, c[0x0][0x1b4], R0 ;  /* 0x00006d000d0c7a24 */ /* 0x000fe400078e0200 */
[----:B------:R-:W-:Y:S02]  /*1210*/  IMAD.SHL.U32 R0, R20, 0x40, RZ ;  /* 0x0000004014007824 */ /* 0x000fe400078e00ff */
[----:B------:R-:W-:Y:S02]  /*1220*/  IMAD.IADD R13, R11, 0x1, R19 ;  /* 0x000000010b0d7824 */ /* 0x000fe400078e0213 */
[----:B------:R-:W-:Y:S01]  /*1230*/  IMAD.SHL.U32 R11, R25, 0x8, RZ ;  /* 0x00000008190b7824 */ /* 0x000fe200078e00ff */
[----:B------:R-:W-:Y:S01]  /*1240*/  LOP3.LUT R0, R0, 0xc0, RZ, 0xc0, !PT ;  /* 0x000000c000007812 */ /* 0x000fe200078ec0ff */
[----:B------:R-:W-:-:S04]  /*1250*/  IMAD.WIDE.U32 R14, R32, c[0x0][0x210], R4 ;  /* 0x00008400200e7a25 */ /* 0x000fc800078e0004 */
[----:B------:R-:W-:Y:S02]  /*1260*/  IMAD.IADD R9, R9, 0x1, R12 ;  /* 0x0000000109097824 */ /* 0x000fe400078e020c */
[----:B------:R-:W-:Y:S02]  /*1270*/  IMAD R2, R25, 0x8, R27 ;  /* 0x0000000819027824 */ /* 0x000fe400078e021b */
[----:B------:R-:W-:Y:S01]  /*1280*/  IMAD.MOV.U32 R12, RZ, RZ, R10 ;  /* 0x000000ffff0c7224 */ /* 0x000fe200078e000a */
[----:B------:R-:W-:Y:S01]  /*1290*/  LOP3.LUT R10, R0, 0x8, R11, 0xf8, !PT ;  /* 0x00000008000a7812 */ /* 0x000fe200078ef80b */
[----:B------:R-:W-:Y:S01]  /*12a0*/  IMAD R22, R31, c[0x0][0x210], RZ ;  /* 0x000084001f167a24 */ /* 0x000fe200078e02ff */
[----:B------:R-:W-:Y:S01]  /*12b0*/  SHF.R.U32.HI R0, RZ, 0x3, R0 ;  /* 0x00000003ff007819 */ /* 0x000fe20000011600 */
[----:B------:R-:W-:Y:S02]  /*12c0*/  IMAD R3, R3, c[0x0][0x1a8], RZ ;  /* 0x00006a0003037a24 */ /* 0x000fe400078e02ff */
[----:B------:R-:W-:-:S02]  /*12d0*/  IMAD.U32 R2, R2, 0x20, R16 ;  /* 0x0000002002027824 */ /* 0x000fc400078e0010 */
[----:B------:R-:W-:Y:S02]  /*12e0*/  IMAD R22, R32, c[0x0][0x214], R22 ;  /* 0x0000850020167a24 */ /* 0x000fe400078e0216 */
[----:B------:R-:W-:Y:S01]  /*12f0*/  IMAD R16, R18, c[0x0][0x1ac], R3 ;  /* 0x00006b0012107a24 */ /* 0x000fe200078e0203 */
[----:B------:R-:W-:Y:S01]  /*1300*/  LOP3.LUT R3, R10, R0, RZ, 0x3c, !PT ;  /* 0x000000000a037212 */ /* 0x000fe200078e3cff */
[----:B------:R-:W-:Y:S01]  /*1310*/  IMAD.IADD R11, R15, 0x1, R22 ;  /* 0x000000010f0b7824 */ /* 0x000fe200078e0216 */
[----:B------:R-:W-:Y:S01]  /*1320*/  MOV R10, R14 ;  /* 0x0000000e000a7202 */ /* 0x000fe20000000f00 */
[----:B------:R-:W-:-:S04]  /*1330*/  IMAD.WIDE.U32 R8, R18, c[0x0][0x1a8], R8 ;  /* 0x00006a0012087a25 */ /* 0x000fc800078e0008 */
[----:B------:R-:W-:Y:S02]  /*1340*/  IMAD.IADD R9, R9, 0x1, R16 ;  /* 0x0000000109097824 */ /* 0x000fe400078e0210 */
[----:B------:R-:W-:Y:S02]  /*1350*/  IMAD R16, R28, c[0x0][0x2c4], RZ ;  /* 0x0000b1001c107a24 */ /* 0x000fe400078e02ff */
[----:B------:R-:W-:Y:S01]  /*1360*/  IMAD R19, R48, 0x80, R41 ;  /* 0x0000008030137824 */ /* 0x000fe200078e0229 */
[--C-:B--2---:R-:W-:Y:S01]  /*1370*/  @P1 SHF.R.S32.HI R5, RZ, 0x1f, R26.reuse ;  /* 0x0000001fff051819 */ /* 0x104fe2000001141a */
[----:B------:R-:W-:Y:S01]  /*1380*/  @P1 IMAD.MOV.U32 R4, RZ, RZ, R26 ;  /* 0x000000ffff041224 */ /* 0x000fe200078e001a */
[----:B------:R-:W-:Y:S01]  /*1390*/  @!P1 MOV R5, R21 ;  /* 0x0000001500059202 */ /* 0x000fe20000000f00 */
[----:B------:R-:W-:Y:S01]  /*13a0*/  @!P1 IMAD.MOV.U32 R4, RZ, RZ, R49 ;  /* 0x000000ffff049224 */ /* 0x000fe200078e0031 */
[----:B------:R-:W-:Y:S01]  /*13b0*/  LOP3.LUT P1, RZ, R20, 0x2, RZ, 0xc0, !PT ;  /* 0x0000000214ff7812 */ /* 0x000fe2000782c0ff */
[----:B------:R-:W-:Y:S01]  /*13c0*/  IMAD.MOV.U32 R20, RZ, RZ, 0x10 ;  /* 0x00000010ff147424 */ /* 0x000fe200078e00ff */
[----:B------:R-:W-:-:S02]  /*13d0*/  SEL R5, R5, RZ, !P0 ;  /* 0x000000ff05057207 */ /* 0x000fc40004000000 */
[----:B------:R-:W-:Y:S01]  /*13e0*/  SEL R0, R4, RZ, !P0 ;  /* 0x000000ff04007207 */ /* 0x000fe20004000000 */
[----:B------:R-:W-:Y:S01]  /*13f0*/  IMAD.IADD R4, R3, 0x1, R24 ;  /* 0x0000000103047824 */ /* 0x000fe200078e0218 */
[C---:B------:R-:W-:Y:S01]  /*1400*/  LEA R18, P0, R8.reuse, c[0x0][0x160], 0x1 ;  /* 0x0000580008127a11 */ /* 0x040fe200078008ff */
[C---:B------:R-:W-:Y:S02]  /*1410*/  IMAD R14, R5.reuse, c[0x0][0x1f0], RZ ;  /* 0x00007c00050e7a24 */ /* 0x040fe400078e02ff */
[----:B------:R-:W-:Y:S01]  /*1420*/  IMAD R5, R5, c[0x0][0x218], RZ ;  /* 0x0000860005057a24 */ /* 0x000fe200078e02ff */
[----:B------:R-:W-:Y:S01]  /*1430*/  LEA.HI.X R15, R8, c[0x0][0x164], R9, 0x1, P0 ;  /* 0x00005900080f7a11 */ /* 0x000fe200000f0c09 */
[C---:B------:R-:W-:Y:S01]  /*1440*/  IMAD.WIDE.U32 R62, R0.reuse, c[0x0][0x218], R10 ;  /* 0x00008600003e7a25 */ /* 0x040fe200078e000a */
[----:B------:R-:W-:Y:S01]  /*1450*/  ISETP.GE.AND P0, PT, R19, R16, PT ;  /* 0x000000101300720c */ /* 0x000fe20003f06270 */
[----:B------:R1:W2:Y:S02]  /*1460*/  SHFL.IDX PT, R8, R18, RZ, 0x1c1f ;  /* 0x001c1fff12087589 */ /* 0x0002a400000e0000 */
[----:B------:R-:W-:-:S02]  /*1470*/  IMAD R5, R0, c[0x0][0x21c], R5 ;  /* 0x0000870000057a24 */ /* 0x000fc400078e0205 */
[C---:B------:R-:W-:Y:S01]  /*1480*/  IMAD R14, R0.reuse, c[0x0][0x1f4], R14 ;  /* 0x00007d00000e7a24 */ /* 0x040fe200078e020e */
[----:B------:R1:W3:Y:S01]  /*1490*/  SHFL.IDX PT, R9, R15, RZ, 0x1c1f ;  /* 0x001c1fff0f097589 */ /* 0x0002e200000e0000 */
[----:B------:R-:W-:Y:S01]  /*14a0*/  IMAD.WIDE.U32 R30, R0, c[0x0][0x1f0], R12 ;  /* 0x00007c00001e7a25 */ /* 0x000fe200078e000c */
[----:B------:R-:W-:-:S03]  /*14b0*/  SEL R0, R20, 0xfffffff0, !P1 ;  /* 0xfffffff014007807 */ /* 0x000fc60004800000 */
[----:B------:R-:W-:Y:S01]  /*14c0*/  IMAD.IADD R27, R63, 0x1, R5 ;  /* 0x000000013f1b7824 */ /* 0x000fe200078e0205 */
[----:B------:R1:W-:Y:S01]  /*14d0*/  STL.64 [R1+0x28], R30 ;  /* 0x0000281e01007387 */ /* 0x0003e20000100a00 */
[----:B------:R-:W-:Y:S02]  /*14e0*/  IMAD.IADD R35, R31, 0x1, R14 ;  /* 0x000000011f237824 */ /* 0x000fe400078e020e */
[----:B------:R-:W-:Y:S01]  /*14f0*/  IMAD.IADD R3, R3, 0x1, R23 ;  /* 0x0000000103037824 */ /* 0x000fe200078e0217 */
[----:B------:R1:W-:Y:S04]  /*1500*/  STL.64 [R1+0x20], R62 ;  /* 0x0000203e01007387 */ /* 0x0003e80000100a00 */
[----:B------:R1:W-:Y:S04]  /*1510*/  STL [R1+0x1c], R27 ;  /* 0x00001c1b01007387 */ /* 0x0003e80000100800 */
[----:B------:R1:W-:Y:S01]  /*1520*/  STL [R1+0x14], R35 ;  /* 0x0000142301007387 */ /* 0x0003e20000100800 */
[----:B------:R-:W-:Y:S05]  /*1530*/  @P0 BRA `(.L_x_23) ;  /* 0x0000010000000947 */ /* 0x000fea0003800000 */
[----:B--2---:R-:W-:Y:S02]  /*1540*/  IADD3 R5, R6, 0x40, RZ ;  /* 0x0000004006057810 */ /* 0x004fe40007ffe0ff */
[----:B------:R-:W-:-:S02]  /*1550*/  SHF.R.S32.HI R13, RZ, 0x1f, R17 ;  /* 0x0000001fff0d7819 */ /* 0x000fc40000011411 */
[----:B------:R-:W-:Y:S02]  /*1560*/  SHF.R.S32.HI R12, RZ, 0x1f, R5 ;  /* 0x0000001fff0c7819 */ /* 0x000fe40000011405 */
[----:B------:R-:W-:Y:S02]  /*1570*/  LEA.HI R13, R13, R17, RZ, 0x3 ;  /* 0x000000110d0d7211 */ /* 0x000fe400078f18ff */
[----:B------:R-:W-:Y:S02]  /*1580*/  LEA.HI R5, R12, R5, RZ, 0x3 ;  /* 0x000000050c057211 */ /* 0x000fe400078f18ff */
[----:B------:R-:W-:Y:S02]  /*1590*/  LEA R10, P0, R6, R8, 0x1 ;  /* 0x00000008060a7211 */ /* 0x000fe400078008ff */
[----:B------:R-:W-:Y:S02]  /*15a0*/  LOP3.LUT R12, R13, 0xfffffff8, RZ, 0xc0, !PT ;  /* 0xfffffff80d0c7812 */ /* 0x000fe400078ec0ff */
[----:B------:R-:W-:Y:S01]  /*15b0*/  LOP3.LUT R14, R5, 0xfffffff8, RZ, 0xc0, !PT ;  /* 0xfffffff8050e7812 */ /* 0x000fe200078ec0ff */
[----:B------:R-:W-:Y:S01]  /*15c0*/  IMAD.SHL.U32 R5, R224, 0x2, RZ ;  /* 0x00000002e0057824 */ /* 0x000fe200078e00ff */
[----:B---3--:R-:W-:Y:S01]  /*15d0*/  LEA.HI.X R11, R6, R9, R7, 0x1, P0 ;  /* 0x00000009060b7211 */ /* 0x008fe200000f0c07 */
[----:B------:R-:W-:-:S04]  /*15e0*/  IMAD.WIDE R12, R12, 0x2, R8 ;  /* 0x000000020c0c7825 */ /* 0x000fc800078e0208 */
[----:B------:R-:W-:Y:S01]  /*15f0*/  IMAD.WIDE R8, R14, 0x2, R8 ;  /* 0x000000020e087825 */ /* 0x000fe200078e0208 */
[----:B------:R-:W-:Y:S01]  /*1600*/  @!PT LDS RZ, [RZ] ;  /* 0x00000000fffff984 */ /* 0x000fe20000000800 */
[----:B------:R2:W-:Y:S04]  /*1610*/  LDGSTS.E.BYPASS.LTC128B.128 [R5+0x6100], [R10.64], !P4 ;  /* 0x061000000a057fae */ /* 0x0005e8000e101d44 */
[----:B------:R2:W-:Y:S04]  /*1620*/  LDGSTS.E.BYPASS.LTC128B.128 [R5+0x8100], [R12.64], !P2 ;  /* 0x081000000c057fae */ /* 0x0005e8000d101d44 */
[----:B------:R2:W-:Y:S02]  /*1630*/  LDGSTS.E.BYPASS.LTC128B.128 [R5+0xa100], [R8.64], !P3 ;  /* 0x0a10000008057fae */ /* 0x0005e4000d901d44 */
.L_x_23:
[----:B--2---:R-:W-:Y:S05]  /*1640*/  BSYNC B0 ;  /* 0x0000000000007941 */ /* 0x004fea0003800000 */
.L_x_22:
[----:B------:R-:W-:Y:S01]  /*1650*/  IADD3 R5, R19, 0x20, RZ ;  /* 0x0000002013057810 */ /* 0x000fe20007ffe0ff */
[----:B---3--:R2:W3:Y:S01]  /*1660*/  SHFL.IDX PT, R9, R15, 0x1, 0x1c1f ;  /* 0x003c1f000f097f89 */ /* 0x0084e200000e0000 */
[----:B------:R-:W-:Y:S02]  /*1670*/  BSSY B0, `(.L_x_24) ;  /* 0x0000014000007945 */ /* 0x000fe40003800000 */
[----:B------:R-:W-:Y:S01]  /*1680*/  ISETP.GE.AND P0, PT, R5, R16, PT ;  /* 0x000000100500720c */ /* 0x000fe20003f06270 */
[----:B------:R2:W4:-:S12]  /*1690*/  SHFL.IDX PT, R8, R18, 0x1, 0x1c1f ;  /* 0x003c1f0012087f89 */ /* 0x00051800000e0000 */
[----:B------:R-:W-:Y:S05]  /*16a0*/  @P0 BRA `(.L_x_25) ;  /* 0x0000010000000947 */ /* 0x000fea0003800000 */
[----:B------:R-:W-:Y:S02]  /*16b0*/  IADD3 R5, R6, 0x40, RZ ;  /* 0x0000004006057810 */ /* 0x000fe40007ffe0ff */
[----:B------:R-:W-:Y:S02]  /*16c0*/  SHF.R.S32.HI R13, RZ, 0x1f, R17 ;  /* 0x0000001fff0d7819 */ /* 0x000fe40000011411 */
[----:B------:R-:W-:Y:S02]  /*16d0*/  SHF.R.S32.HI R12, RZ, 0x1f, R5 ;  /* 0x0000001fff0c7819 */ /* 0x000fe40000011405 */
[----:B------:R-:W-:Y:S02]  /*16e0*/  LEA.HI R13, R13, R17, RZ, 0x3 ;  /* 0x000000110d0d7211 */ /* 0x000fe400078f18ff */
[----:B------:R-:W-:Y:S02]  /*16f0*/  LEA.HI R5, R12, R5, RZ, 0x3 ;  /* 0x000000050c057211 */ /* 0x000fe400078f18ff */
[----:B----4-:R-:W-:-:S02]  /*1700*/  LEA R10, P0, R6, R8, 0x1 ;  /* 0x00000008060a7211 */ /* 0x010fc400078008ff */
        /* <DEDUP_REMOVED lines=10> */
.L_x_25:
[----:B------:R-:W-:Y:S05]  /*17b0*/  BSYNC B0 ;  /* 0x0000000000007941 */ /* 0x000fea0003800000 */
.L_x_24:
[----:B---3--:R-:W-:Y:S01]  /*17c0*/  IADD3 R5, R19, 0x40, RZ ;  /* 0x0000004013057810 */ /* 0x008fe20007ffe0ff */
[----:B------:R3:W1:Y:S01]  /*17d0*/  SHFL.IDX PT, R9, R15, 0x2, 0x1c1f ;  /* 0x005c1f000f097f89 */ /* 0x00066200000e0000 */
[----:B------:R-:W-:Y:S02]  /*17e0*/  BSSY B0, `(.L_x_26) ;  /* 0x0000014000007945 */ /* 0x000fe40003800000 */
[----:B------:R-:W-:Y:S01]  /*17f0*/  ISETP.GE.AND P0, PT, R5, R16, PT ;  /* 0x000000100500720c */ /* 0x000fe20003f06270 */
[----:B----4-:R3:W4:-:S12]  /*1800*/  SHFL.IDX PT, R8, R18, 0x2, 0x1c1f ;  /* 0x005c1f0012087f89 */ /* 0x01071800000e0000 */
        /* <DEDUP_REMOVED lines=10> */
[----:B-1----:R-:W-:Y:S01]  /*18b0*/  LEA.HI.X R11, R6, R9, R7, 0x1, P0 ;  /* 0x00000009060b7211 */ /* 0x002fe200000f0c07 */
[----:B------:R-:W-:-:S04]  /*18c0*/  IMAD.WIDE R12, R12, 0x2, R8 ;  /* 0x000000020c0c7825 */ /* 0x000fc800078e0208 */
[----:B------:R-:W-:Y:S01]  /*18d0*/  IMAD.WIDE R8, R14, 0x2, R8 ;  /* 0x000000020e087825 */ /* 0x000fe200078e0208 */
[----:B------:R-:W-:Y:S01]  /*18e0*/  @!PT LDS RZ, [RZ] ;  /* 0x00000000fffff984 */ /* 0x000fe20000000800 */
[----:B------:R1:W-:Y:S04]  /*18f0*/  LDGSTS.E.BYPASS.LTC128B.128 [R5+0x7100], [R10.64], !P4 ;  /* 0x071000000a057fae */ /* 0x0003e8000e101d44 */
[----:B------:R1:W-:Y:S04]  /*1900*/  LDGSTS.E.BYPASS.LTC128B.128 [R5+0x9100], [R12.64], !P2 ;  /* 0x091000000c057fae */ /* 0x0003e8000d101d44 */
[----:B------:R1:W-:Y:S02]  /*1910*/  LDGSTS.E.BYPASS.LTC128B.128 [R5+0xb100], [R8.64], !P3 ;  /* 0x0b10000008057fae */ /* 0x0003e4000d901d44 */
.L_x_27:
[----:B------:R-:W-:Y:S05]  /*1920*/  BSYNC B0 ;  /* 0x0000000000007941 */ /* 0x000fea0003800000 */
.L_x_26:
[----:B-1--4-:R-:W1:Y:S01]  /*1930*/  SHFL.IDX PT, R8, R18, 0x3, 0x1c1f ;  /* 0x007c1f0012087f89 */ /* 0x012e6200000e0000 */
[----:B------:R-:W-:Y:S01]  /*1940*/  IADD3 R5, R19, 0x60, RZ ;  /* 0x0000006013057810 */ /* 0x000fe20007ffe0ff */
[----:B------:R-:W-:Y:S01]  /*1950*/  IMAD.SHL.U32 R224, R224, 0x2, RZ ;  /* 0x00000002e0e07824 */ /* 0x000fe200078e00ff */
[----:B------:R-:W-:Y:S01]  /*1960*/  LEA.HI.SX32 R40, R159, 0xffffffff, 0x1a ;  /* 0xffffffff9f287811 */ /* 0x000fe200078fd2ff */
[----:B------:R-:W4:Y:S01]  /*1970*/  SHFL.IDX PT, R9, R15, 0x3, 0x1c1f ;  /* 0x007c1f000f097f89 */ /* 0x000f2200000e0000 */
[----:B------:R-:W-:Y:S01]  /*1980*/  ISETP.GE.AND P1, PT, R5, R16, PT ;  /* 0x000000100500720c */ /* 0x000fe20003f26270 */
[----:B------:R-:W-:Y:S01]  /*1990*/  IMAD.MOV.U32 R12, RZ, RZ, c[0x0][0x1e0] ;  /* 0x00007800ff0c7624 */ /* 0x000fe200078e00ff */
[----:B------:R-:W-:Y:S01]  /*19a0*/  SHF.R.S32.HI R43, RZ, 0x1f, R40 ;  /* 0x0000001fff2b7819 */ /* 0x000fe20000011428 */
[----:B------:R-:W-:-:S02]  /*19b0*/  IMAD.MOV.U32 R28, RZ, RZ, 0x6 ;  /* 0x00000006ff1c7424 */ /* 0x000fc400078e00ff */
[----:B------:R-:W-:Y:S02]  /*19c0*/  IMAD.MOV.U32 R154, RZ, RZ, R34 ;  /* 0x000000ffff9a7224 */ /* 0x000fe400078e0022 */
[----:B------:R-:W-:Y:S01]  /*19d0*/  IMAD.MOV.U32 R155, RZ, RZ, R35 ;  /* 0x000000ffff9b7224 */ /* 0x000fe200078e0023 */
[C---:B------:R-:W-:Y:S01]  /*19e0*/  SHF.L.U64.HI R149, R12.reuse, R28, c[0x0][0x1e4] ;  /* 0x000079000c957619 */ /* 0x040fe2000001021c */
[C---:B------:R-:W-:Y:S02]  /*19f0*/  IMAD.SHL.U32 R150, R12.reuse, 0x40, RZ ;  /* 0x000000400c967824 */ /* 0x040fe400078e00ff */
[----:B------:R-:W-:Y:S02]  /*1a00*/  IMAD.MOV.U32 R154, RZ, RZ, R30 ;  /* 0x000000ffff9a7224 */ /* 0x000fe400078e001e */
[----:B------:R-:W-:Y:S02]  /*1a10*/  IMAD.SHL.U32 R152, R12, 0x20, RZ ;  /* 0x000000200c987824 */ /* 0x000fe400078e00ff */
[----:B------:R-:W-:Y:S01]  /*1a20*/  IMAD.SHL.U32 R210, R3, 0x2, RZ ;  /* 0x0000000203d27824 */ /* 0x000fe200078e00ff */
[----:B------:R-:W-:Y:S01]  /*1a30*/  STL.64 [R1+0x10], R154 ;  /* 0x0000109a01007387 */ /* 0x000fe20000100a00 */
[----:B------:R-:W-:Y:S01]  /*1a40*/  IMAD.SHL.U32 R139, R2, 0x2, RZ ;  /* 0x00000002028b7824 */ /* 0x000fe200078e00ff */
[----:B-1----:R-:W-:Y:S01]  /*1a50*/  @!P1 LEA R10, P0, R6, R8, 0x1 ;  /* 0x00000008060a9211 */ /* 0x002fe200078008ff */
[----:B------:R-:W-:-:S02]  /*1a60*/  IMAD.MOV.U32 R60, RZ, RZ, R26 ;  /* 0x000000ffff3c7224 */ /* 0x000fc400078e001a */
[----:B------:R-:W-:Y:S01]  /*1a70*/  IMAD.MOV.U32 R61, RZ, RZ, R27 ;  /* 0x000000ffff3d7224 */ /* 0x000fe200078e001b */
[C---:B----4-:R-:W-:Y:S01]  /*1a80*/  @!P1 LEA.HI.X R11, R6.reuse, R9, R7, 0x1, P0 ;  /* 0x00000009060b9211 */ /* 0x050fe200000f0c07 */
[----:B------:R-:W-:Y:S01]  /*1a90*/  IMAD.MOV.U32 R60, RZ, RZ, R62 ;  /* 0x000000ffff3c7224 */ /* 0x000fe200078e003e */
[----:B------:R-:W-:Y:S01]  /*1aa0*/  @!P1 IADD3 R6, R6, 0x40, RZ ;  /* 0x0000004006069810 */ /* 0x000fe20007ffe0ff */
[----:B------:R-:W-:Y:S01]  /*1ab0*/  IMAD R211, R0, 0x2, R210 ;  /* 0x0000000200d37824 */ /* 0x000fe200078e02d2 */
[----:B------:R-:W-:Y:S01]  /*1ac0*/  @!P1 SHF.R.S32.HI R7, RZ, 0x1f, R17 ;  /* 0x0000001fff079819 */ /* 0x000fe20000011411 */
[----:B------:R-:W-:Y:S01]  /*1ad0*/  @!PT LDS RZ, [RZ] ;  /* 0x00000000fffff984 */ /* 0x000fe20000000800 */
[----:B------:R1:W-:Y:S01]  /*1ae0*/  @!P1 LDGSTS.E.BYPASS.LTC128B.128 [R224+0x7900], [R10.64], !P4 ;  /* 0x079000000ae09fae */ /* 0x0003e2000e101d44 */
[----:B------:R-:W-:Y:S01]  /*1af0*/  @!P1 SHF.R.S32.HI R5, RZ, 0x1f, R6 ;  /* 0x0000001fff059819 */ /* 0x000fe20000011406 */
[----:B------:R-:W-:Y:S01]  /*1b00*/  IMAD R137, R40, -0x40, R136 ;  /* 0xffffffc028897824 */ /* 0x000fe200078e0288 */
[----:B------:R-:W-:Y:S01]  /*1b10*/  @!P1 LEA.HI R7, R7, R17, RZ, 0x3 ;  /* 0x0000001107079211 */ /* 0x000fe200078f18ff */
[----:B------:R-:W-:Y:S01]  /*1b20*/  STL.64 [R1+0x18], R60 ;  /* 0x0000183c01007387 */ /* 0x000fe20000100a00 */
[----:B------:R-:W-:Y:S01]  /*1b30*/  @!P1 LEA.HI R6, R5, R6, RZ, 0x3 ;  /* 0x0000000605069211 */ /* 0x000fe200078f18ff */
[----:B------:R-:W-:Y:S01]  /*1b40*/  IMAD.SHL.U32 R208, R4, 0x2, RZ ;  /* 0x0000000204d07824 */ /* 0x000fe200078e00ff */
[----:B------:R-:W-:-:S02]  /*1b50*/  @!P1 LOP3.LUT R5, R7, 0xfffffff8, RZ, 0xc0, !PT ;  /* 0xfffffff807059812 */ /* 0x000fc400078ec0ff */
[----:B------:R-:W-:Y:S01]  /*1b60*/  ISETP.NE.AND P4, PT, R33, RZ, PT ;  /* 0x000000ff2100720c */ /* 0x000fe20003f85270 */
[----:B------:R-:W-:Y:S01]  /*1b70*/  IMAD R209, R0, 0x2, R208 ;  /* 0x0000000200d17824 */ /* 0x000fe200078e02d0 */
[C---:B------:R-:W-:Y:S02]  /*1b80*/  IADD3 R2, R139.reuse, 0x3100, RZ ;  /* 0x000031008b027810 */ /* 0x040fe40007ffe0ff */
[----:B------:R-:W-:Y:S01]  /*1b90*/  IADD3 R212, R139, 0x3120, RZ ;  /* 0x000031208bd47810 */ /* 0x000fe20007ffe0ff */
[----:B-1----:R-:W-:Y:S01]  /*1ba0*/  IMAD.IADD R11, R136, 0x1, -R41 ;  /* 0x00000001880b7824 */ /* 0x002fe200078e0a29 */
[----:B------:R-:W-:Y:S01]  /*1bb0*/  @!P1 LOP3.LUT R10, R6, 0xfffffff8, RZ, 0xc0, !PT ;  /* 0xfffffff8060a9812 */ /* 0x000fe200078ec0ff */
[----:B------:R-:W-:-:S04]  /*1bc0*/  @!P1 IMAD.WIDE R6, R5, 0x2, R8 ;  /* 0x0000000205069825 */ /* 0x000fc800078e0208 */
[----:B------:R-:W-:Y:S01]  /*1bd0*/  IMAD R5, R40, -0x40, R11 ;  /* 0xffffffc028057824 */ /* 0x000fe200078e020b */
[----:B------:R1:W-:Y:S01]  /*1be0*/  @!P1 LDGSTS.E.BYPASS.LTC128B.128 [R224+0x9900], [R6.64], !P2 ;  /* 0x0990000006e09fae */ /* 0x0003e2000d101d44 */
[----:B------:R-:W-:-:S03]  /*1bf0*/  @!P1 IMAD.WIDE R8, R10, 0x2, R8 ;  /* 0x000000020a089825 */ /* 0x000fc600078e0208 */
[C---:B------:R-:W-:Y:S02]  /*1c00*/  ISETP.GE.AND P0, PT, R5.reuse, 0x1, PT ;  /* 0x000000010500780c */ /* 0x040fe40003f06270 */
[----:B------:R4:W-:Y:S01]  /*1c10*/  @!P1 LDGSTS.E.BYPASS.LTC128B.128 [R224+0xb900], [R8.64], !P3 ;  /* 0x0b90000008e09fae */ /* 0x0009e2000d901d44 */
[----:B------:R-:W-:Y:S02]  /*1c20*/  ISETP.GE.AND P2, PT, R5, 0x21, PT ;  /* 0x000000210500780c */ /* 0x000fe40003f46270 */
[----:B------:R-:W-:Y:S01]  /*1c30*/  LOP3.LUT P3, RZ, R29, 0x2, RZ, 0xc0, !PT ;  /* 0x000000021dff7812 */ /* 0x000fe2000786c0ff */
[----:B------:R-:W0:-:S12]  /*1c40*/  LDGDEPBAR ;  /* 0x00000000000079af */ /* 0x000e180000000000 */
[----:B------:R-:W-:Y:S01]  /*1c50*/  @P3 IADD3 R212, R2, -0x20, RZ ;  /* 0xffffffe002d43810 */ /* 0x000fe20007ffe0ff */
[----:B------:R-:W-:Y:S01]  /*1c60*/  BAR.SYNC.DEFER_BLOCKING 0x0 ;  /* 0x0000000000007b1d */ /* 0x000fe20000010000 */
[----:B------:R-:W-:Y:S01]  /*1c70*/  LOP3.LUT R2, R42, 0x1, RZ, 0xc0, !PT ;  /* 0x000000012a027812 */ /* 0x000fe200078ec0ff */
[----:B-1----:R-:W-:-:S04]  /*1c80*/  IMAD.WIDE.U32 R6, R40, R150, R154 ;  /* 0x0000009628067225 */ /* 0x002fc800078e009a */
[----:B----4-:R-:W-:Y:S02]  /*1c90*/  IMAD R8, R149, R40, RZ ;  /* 0x0000002895087224 */ /* 0x010fe400078e02ff */
[----:B------:R-:W-:Y:S02]  /*1ca0*/  IMAD.MOV.U32 R9, RZ, RZ, 0x5 ;  /* 0x00000005ff097424 */ /* 0x000fe400078e00ff */
[----:B------:R-:W-:Y:S01]  /*1cb0*/  IMAD R5, R43, R150, R8 ;  /* 0x000000962b057224 */ /* 0x000fe200078e0208 */
[----:B------:R-:W-:Y:S02]  /*1cc0*/  @P0 LEA R8, P1, R6, c[0x0][0x1c8], 0x1 ;  /* 0x0000720006080a11 */ /* 0x000fe400078208ff */
[----:B------:R-:W-:Y:S01]  /*1cd0*/  SHF.L.U64.HI R153, R12, R9, c[0x0][0x1e4] ;  /* 0x000079000c997619 */ /* 0x000fe20000010209 */
[----:B------:R-:W-:-:S05]  /*1ce0*/  IMAD.IADD R5, R7, 0x1, R5 ;  /* 0x0000000107057824 */ /* 0x000fca00078e0205 */
[----:B------:R-:W-:Y:S02]  /*1cf0*/  @P0 LEA.HI.X R9, R6, c[0x0][0x1cc], R5, 0x1, P1 ;  /* 0x0000730006090a11 */ /* 0x000fe400008f0c05 */
[----:B------:R-:W-:-:S03]  /*1d00*/  @P2 IADD3 R7, P1, R152, R6, RZ ;  /* 0x0000000698072210 */ /* 0x000fc60007f3e0ff */
[----:B------:R-:W-:Y:S01]  /*1d10*/  @!PT LDS RZ, [RZ] ;  /* 0x00000000fffff984 */ /* 0x000fe20000000800 */
[----:B------:R-:W-:Y:S01]  /*1d20*/  @!PT LDS RZ, [RZ] ;  /* 0x00000000fffff984 */ /* 0x000fe20000000800 */
[----:B------:R-:W-:Y:S01]  /*1d30*/  @!PT LDS RZ, [RZ] ;  /* 0x00000000fffff984 */ /* 0x000fe20000000800 */
[----:B------:R1:W-:Y:S02]  /*1d40*/  @P0 LDGSTS.E.BYPASS.LTC128B.128 [R224+0x3100], [R8.64], !P4 ;  /* 0x0310000008e00fae */ /* 0x0003e4000e101d44 */
[----:B------:R-:W-:Y:S01]  /*1d50*/  @P2 IMAD.X R5, R153, 0x1, R5, P1 ;  /* 0x0000000199052824 */ /* 0x000fe200008e0605 */
[C---:B------:R-:W-:Y:S01]  /*1d60*/  @P2 LEA R6, P1, R7.reuse, c[0x0][0x1c8], 0x1 ;  /* 0x0000720007062a11 */ /* 0x040fe200078208ff */
[----:B------:R1:W-:Y:S03]  /*1d70*/  @P0 LDGSTS.E.BYPASS.LTC128B.128 [R224+0x4100], [R8.64+0x40], !P6 ;  /* 0x0410004008e00fae */ /* 0x0003e6000f101d44 */
[----:B------:R-:W-:Y:S01]  /*1d80*/  @P2 LEA.HI.X R7, R7, c[0x0][0x1cc], R5, 0x1, P1 ;  /* 0x0000730007072a11 */ /* 0x000fe200008f0c05 */
[----:B------:R1:W-:Y:S01]  /*1d90*/  @P0 LDGSTS.E.BYPASS.LTC128B.128 [R224+0x5100], [R8.64+0x80], !P5 ;  /* 0x0510008008e00fae */ /* 0x0003e2000e901d44 */
[----:B------:R-:W-:Y:S01]  /*1da0*/  IMAD.IADD R5, R137, 0x1, -R41 ;  /* 0x0000000189057824 */ /* 0x000fe200078e0a29 */
[----:B------:R-:W-:-:S02]  /*1db0*/  LOP3.LUT P1, RZ, R42, 0x2, RZ, 0xc0, !PT ;  /* 0x000000022aff7812 */ /* 0x000fc4000782c0ff */
[----:B------:R4:W-:Y:S04]  /*1dc0*/  @P2 LDGSTS.E.BYPASS.LTC128B.128 [R224+0x3900], [R6.64], !P4 ;  /* 0x0390000006e02fae */ /* 0x0009e8000e101d44 */
[----:B------:R4:W-:Y:S04]  /*1dd0*/  @P2 LDGSTS.E.BYPASS.LTC128B.128 [R224+0x4900], [R6.64+0x40], !P6 ;  /* 0x0490004006e02fae */ /* 0x0009e8000f101d44 */
[----:B------:R4:W-:Y:S01]  /*1de0*/  @P2 LDGSTS.E.BYPASS.LTC128B.128 [R224+0x5900], [R6.64+0x80], !P5 ;  /* 0x0590008006e02fae */ /* 0x0009e2000e901d44 */
[----:B------:R-:W-:-:S03]  /*1df0*/  ISETP.NE.U32.AND P2, PT, R2, 0x1, PT ;  /* 0x000000010200780c */ /* 0x000fc60003f45070 */
[----:B------:R-:W0:Y:S01]  /*1e00*/  LDGDEPBAR ;  /* 0x00000000000079af */ /* 0x000e220000000000 */
[C---:B------:R-:W-:Y:S02]  /*1e10*/  ISETP.LT.OR P3, PT, R5.reuse, 0x1, P2 ;  /* 0x000000010500780c */ /* 0x040fe40001761670 */
[----:B------:R-:W-:Y:S01]  /*1e20*/  ISETP.LT.OR P2, PT, R5, 0x21, P2 ;  /* 0x000000210500780c */ /* 0x000fe20001741670 */
[----:B------:R-:W-:-:S04]  /*1e30*/  DEPBAR.LE SB0, 0x1 ;  /* 0x000080400000791a */ /* 0x000fc80000000000 */
[----:B------:R-:W-:-:S04]  /*1e40*/  DEPBAR.LE SB0, 0x0 ;  /* 0x000080000000791a */ /* 0x000fc80000000000 */
[----:B------:R-:W-:Y:S06]  /*1e50*/  BAR.SYNC.DEFER_BLOCKING 0x0 ;  /* 0x0000000000007b1d */ /* 0x000fec0000010000 */
[----:B-1----:R-:W-:Y:S04]  /*1e60*/  LDSM.16.M88.4 R8, [R210+0x7100] ;  /* 0x00710000d208783b */ /* 0x002fe80000000200 */
[----:B--23--:R-:W1:Y:S04]  /*1e70*/  LDSM.16.M88.4 R16, [R139+0x3100] ;  /* 0x003100008b10783b */ /* 0x00ce680000000200 */
[----:B------:R-:W2:Y:S04]  /*1e80*/  LDSM.16.M88.4 R12, [R210+0x6100] ;  /* 0x00610000d20c783b */ /* 0x000ea80000000200 */
[----:B------:R-:W3:Y:S04]  /*1e90*/  LDSM.16.M88.4 R20, [R139+0x3500] ;  /* 0x003500008b14783b */ /* 0x000ee80000000200 */
[----:B------:R-:W5:Y:S04]  /*1ea0*/  LDSM.16.M88.4 R24, [R139+0x3900] ;  /* 0x003900008b18783b */ /* 0x000f680000000200 */
[----:B------:R-:W3:Y:S04]  /*1eb0*/  LDSM.16.M88.4 R36, [R139+0x3d00] ;  /* 0x003d00008b24783b */ /* 0x000ee80000000200 */
[----:B------:R-:W-:Y:S04]  /*1ec0*/  LDSM.16.M88.4 R56, [R212] ;  /* 0x00000000d438783b */ /* 0x000fe80000000200 */
[----:B------:R-:W-:Y:S01]  /*1ed0*/  LDSM.16.M88.4 R32, [R212+0x400] ;  /* 0x00040000d420783b */ /* 0x000fe20000000200 */
[-C--:B-1----:R-:W-:Y:S08]  /*1ee0*/  HMMA.16816.F32.BF16 R44, R8, R16.reuse, RZ ;  /* 0x00000010082c723c */ /* 0x082ff000000418ff */
[----:B--2---:R-:W-:Y:S07]  /*1ef0*/  HMMA.16816.F32.BF16 R88, R12, R16, RZ ;  /* 0x000000100c58723c */ /* 0x004fee00000418ff */
[----:B------:R-:W-:Y:S01]  /*1f00*/  IMAD.MOV.U32 R17, RZ, RZ, c[0x0][0x208] ;  /* 0x00008200ff117624 */ /* 0x000fe200078e00ff */
[C---:B---3--:R-:W-:Y:S04]  /*1f10*/  HMMA.16816.F32.BF16 R68, R8.reuse, R20, RZ ;  /* 0x000000140844723c */ /* 0x048fe800000418ff */
[C---:B------:R-:W-:Y:S01]  /*1f20*/  SHF.L.U64.HI R16, R17.reuse, R28, c[0x0][0x20c] ;  /* 0x0000830011107619 */ /* 0x040fe2000001021c */
[----:B------:R-:W-:Y:S01]  /*1f30*/  IMAD.SHL.U32 R17, R17, 0x40, RZ ;  /* 0x0000004011117824 */ /* 0x000fe200078e00ff */
[----:B------:R-:W-:Y:S02]  /*1f40*/  LDSM.16.M88.4 R28, [R212+0x800] ;  /* 0x00080000d41c783b */ /* 0x000fe40000000200 */
[----:B-----5:R-:W-:Y:S01]  /*1f50*/  HMMA.16816.F32.BF16 R52, R8, R24, RZ ;  /* 0x000000180834723c */ /* 0x020fe200000418ff */
[----:B------:R-:W-:-:S02]  /*1f60*/  IMAD R3, R16, R40, RZ ;  /* 0x0000002810037224 */ /* 0x000fc400078e02ff */
[----:B----4-:R-:W-:-:S04]  /*1f70*/  IMAD.WIDE.U32 R6, R40, R17, R60 ;  /* 0x0000001128067225 */ /* 0x010fc800078e003c */
[----:B------:R-:W-:Y:S01]  /*1f80*/  IMAD R3, R43, R17, R3 ;  /* 0x000000112b037224 */ /* 0x000fe200078e0203 */
[----:B------:R-:W-:Y:S01]  /*1f90*/  HMMA.16816.F32.BF16 R48, R8, R36, RZ ;  /* 0x000000240830723c */ /* 0x000fe200000418ff */
[----:B------:R-:W-:Y:S02]  /*1fa0*/  LEA R2, P0, R6, c[0x0][0x1f8], 0x1 ;  /* 0x00007e0006027a11 */ /* 0x000fe400078008ff */
[----:B------:R-:W-:-:S05]  /*1fb0*/  IMAD.IADD R3, R7, 0x1, R3 ;  /* 0x0000000107037824 */ /* 0x000fca00078e0203 */
[----:B------:R-:W-:Y:S01]  /*1fc0*/  HMMA.16816.F32.BF16 R72, R8, R18, RZ ;  /* 0x000000120848723c */ /* 0x000fe200000418ff */
[----:B------:R-:W-:Y:S02]  /*1fd0*/  LEA.HI.X R3, R6, c[0x0][0x1fc], R3, 0x1, P0 ;  /* 0x00007f0006037a11 */ /* 0x000fe400000f0c03 */
[----:B------:R-:W-:-:S05]  /*1fe0*/  IADD3 R6, P0, R17, R2, RZ ;  /* 0x0000000211067210 */ /* 0x000fca0007f1e0ff */
[----:B------:R-:W-:Y:S01]  /*1ff0*/  HMMA.16816.F32.BF16 R64, R8, R22, RZ ;  /* 0x000000160840723c */ /* 0x000fe200000418ff */
[----:B------:R-:W-:Y:S01]  /*2000*/  IMAD.X R7, R16, 0x1, R3, P0 ;  /* 0x0000000110077824 */ /* 0x000fe200000e0603 */
[C---:B------:R-:W-:Y:S02]  /*2010*/  ISETP.LT.OR P0, PT, R5.reuse, 0x1, !P1 ;  /* 0x000000010500780c */ /* 0x040fe40004f01670 */
[----:B------:R-:W-:-:S04]  /*2020*/  ISETP.LT.OR P1, PT, R5, 0x21, !P1 ;  /* 0x000000210500780c */ /* 0x000fc80004f21670 */
[C---:B------:R-:W-:Y:S08]  /*2030*/  HMMA.16816.F32.BF16 R76, R8.reuse, R26, RZ ;  /* 0x0000001a084c723c */ /* 0x040ff000000418ff */
[----:B------:R-:W-:Y:S01]  /*2040*/  HMMA.16816.F32.BF16 R92, R8, R38, RZ ;  /* 0x00000026085c723c */ /* 0x000fe200000418ff */
[----:B------:R-:W-:Y:S07]  /*2050*/  LDSM.16.M88.4 R8, [R211+0x7100] ;  /* 0x00710000d308783b */ /* 0x000fee0000000200 */
[C---:B------:R-:W-:Y:S08]  /*2060*/  HMMA.16816.F32.BF16 R84, R12.reuse, R24, RZ ;  /* 0x000000180c54723c */ /* 0x040ff000000418ff */
[C---:B------:R-:W-:Y:S01]  /*2070*/  HMMA.16816.F32.BF16 R96, R12.reuse, R26, RZ ;  /* 0x0000001a0c60723c */ /* 0x040fe200000418ff */
[----:B------:R-:W1:Y:S07]  /*2080*/  LDSM.16.M88.4 R24, [R212+0xc00] ;  /* 0x000c0000d418783b */ /* 0x000e6e0000000200 */
[----:B------:R-:W-:Y:S01]  /*2090*/  HMMA.16816.F32.BF16 R116, R12, R18, RZ ;  /* 0x000000120c74723c */ /* 0x000fe200000418ff */
[----:B------:R-:W2:Y:S04]  /*20a0*/  LDSM.16.M88.4 R16, [R211+0x6100] ;  /* 0x00610000d310783b */ /* 0x000ea80000000200 */
[----:B------:R-:W-:Y:S01]  /*20b0*/  @!PT LDS RZ, [RZ] ;  /* 0x00000000fffff984 */ /* 0x000fe20000000800 */
[----:B------:R-:W-:Y:S01]  /*20c0*/  @!PT LDS RZ, [RZ] ;  /* 0x00000000fffff984 */ /* 0x000fe20000000800 */
[----:B------:R-:W-:Y:S01]  /*20d0*/  @!PT LDS RZ, [RZ] ;  /* 0x00000000fffff984 */ /* 0x000fe20000000800 */
[----:B------:R3:W-:Y:S01]  /*20e0*/  LDGSTS.E.BYPASS.LTC128B.128 [R224+0x100], [R2.64], !P3 ;  /* 0x0010000002e07fae */ /* 0x0007e2000d901d44 */
[----:B------:R-:W-:-:S02]  /*20f0*/  LOP3.LUT P3, RZ, R42, 0x4, RZ, 0xc0, !PT ;  /* 0x000000042aff7812 */ /* 0x000fc4000786c0ff */
[----:B------:R-:W-:Y:S01]  /*2100*/  HMMA.16816.F32.BF16 R80, R12, R20, RZ ;  /* 0x000000140c50723c */ /* 0x000fe200000418ff */
[----:B------:R3:W-:Y:S01]  /*2110*/  LDGSTS.E.BYPASS.LTC128B.128 [R224+0x1100], [R2.64+0x40], !P0 ;  /* 0x0110004002e07fae */ /* 0x0007e2000c101d44 */
[C---:B------:R-:W-:Y:S02]  /*2120*/  ISETP.LT.OR P0, PT, R5.reuse, 0x1, !P3 ;  /* 0x000000010500780c */ /* 0x040fe40005f01670 */
[----:B------:R-:W-:-:S04]  /*2130*/  ISETP.LT.OR P3, PT, R5, 0x21, !P3 ;  /* 0x000000210500780c */ /* 0x000fc80005f61670 */
[C---:B------:R-:W-:Y:S07]  /*2140*/  HMMA.16816.F32.BF16 R104, R12.reuse, R22, RZ ;  /* 0x000000160c68723c */ /* 0x040fee00000418ff */
[----:B------:R3:W-:Y:S01]  /*2150*/  LDGSTS.E.BYPASS.LTC128B.128 [R224+0x2100], [R2.64+0x80], !P0 ;  /* 0x0210008002e07fae */ /* 0x0007e2000c101d44 */
[C---:B------:R-:W-:Y:S03]  /*2160*/  HMMA.16816.F32.BF16 R60, R12.reuse, R36, RZ ;  /* 0x000000240c3c723c */ /* 0x040fe600000418ff */
[----:B------:R4:W-:Y:S04]  /*2170*/  LDGSTS.E.BYPASS.LTC128B.128 [R224+0x900], [R6.64], !P2 ;  /* 0x0090000006e07fae */ /* 0x0009e8000d101d44 */
[----:B------:R4:W-:Y:S01]  /*2180*/  LDGSTS.E.BYPASS.LTC128B.128 [R224+0x1900], [R6.64+0x40], !P1 ;  /* 0x0190004006e07fae */ /* 0x0009e2000c901d44 */
[----:B------:R-:W-:Y:S03]  /*2190*/  HMMA.16816.F32.BF16 R36, R12, R38, RZ ;  /* 0x000000260c24723c */ /* 0x000fe600000418ff */
[----:B------:R4:W-:Y:S04]  /*21a0*/  LDGSTS.E.BYPASS.LTC128B.128 [R224+0x2900], [R6.64+0x80], !P3 ;  /* 0x0290008006e07fae */ /* 0x0009e8000d901d44 */
[----:B------:R-:W-:Y:S01]  /*21b0*/  LDSM.16.M88.4 R20, [R210+0x9100] ;  /* 0x00910000d214783b */ /* 0x000fe20000000200 */
[C---:B-1----:R-:W-:Y:S03]  /*21c0*/  HMMA.16816.F32.BF16 R132, R8.reuse, R24, R48 ;  /* 0x000000180884723c */ /* 0x042fe60000041830 */
[----:B------:R-:W1:Y:S04]  /*21d0*/  LDSM.16.M88.4 R48, [R139+0x4500] ;  /* 0x004500008b30783b */ /* 0x000e680000000200 */
[----:B------:R-:W-:Y:S01]  /*21e0*/  LDSM.16.M88.4 R40, [R139+0x4d00] ;  /* 0x004d00008b28783b */ /* 0x000fe20000000200 */
[----:B------:R-:W-:Y:S01]  /*21f0*/  HMMA.16816.F32.BF16 R140, R8, R28, R52 ;  /* 0x0000001c088c723c */ /* 0x000fe20000041834 */
[----:B---3--:R-:W-:-:S02]  /*2200*/  LOP3.LUT R2, R148, 0xffffffe0, RZ, 0xc0, !PT ;  /* 0xffffffe094027812 */ /* 0x008fc400078ec0ff */
[----:B------:R-:W3:Y:S04]  /*2210*/  LDSM.16.M88.4 R52, [R139+0x4100] ;  /* 0x004100008b34783b */ /* 0x000ee80000000200 */
[----:B------:R-:W-:Y:S01]  /*2220*/  LDSM.16.M88.4 R12, [R210+0x8100] ;  /* 0x00810000d20c783b */ /* 0x000fe20000000200 */
[C---:B------:R-:W-:Y:S01]  /*2230*/  HMMA.16816.F32.BF16 R128, R8.reuse, R56, R44 ;  /* 0x000000380880723c */ /* 0x040fe2000004182c */
[----:B------:R-:W-:Y:S02]  /*2240*/  IMAD.IADD R2, R138, 0x1, -R2 ;  /* 0x000000018a027824 */ /* 0x000fe400078e0a02 */
[----:B------:R-:W5:Y:S03]  /*2250*/  LDSM.16.M88.4 R44, [R139+0x4900] ;  /* 0x004900008b2c783b */ /* 0x000f660000000200 */
[----:B------:R-:W-:Y:S01]  /*2260*/  SHF.R.S32.HI R3, RZ, 0x1f, R2 ;  /* 0x0000001fff037819 */ /* 0x000fe20000011402 */
[----:B------:R-:W0:Y:S01]  /*2270*/  LDGDEPBAR ;  /* 0x00000000000079af */ /* 0x000e220000000000 */
[----:B------:R-:W-:Y:S02]  /*2280*/  HMMA.16816.F32.BF16 R144, R8, R32, R68 ;  /* 0x000000200890723c */ /* 0x000fe40000041844 */
[----:B------:R-:W-:-:S04]  /*2290*/  LEA.HI R3, R3, R2, RZ, 0x2 ;  /* 0x0000000203037211 */ /* 0x000fc800078f10ff */
[----:B------:R-:W-:Y:S02]  /*22a0*/  LOP3.LUT R3, R3, 0x7ffffffc, RZ, 0xc0, !PT ;  /* 0x7ffffffc03037812 */ /* 0x000fe400078ec0ff */
[----:B------:R-:W-:Y:S03]  /*22b0*/  HMMA.16816.F32.BF16 R124, R8, R34, R64 ;  /* 0x00000022087c723c */ /* 0x000fe60000041840 */
[----:B------:R-:W-:-:S04]  /*22c0*/  IMAD.IADD R2, R2, 0x1, -R3 ;  /* 0x0000000102027824 */ /* 0x000fc800078e0a03 */
[----:B------:R-:W-:Y:S01]  /*22d0*/  IMAD R2, R2, -0x2, R137 ;  /* 0xfffffffe02027824 */ /* 0x000fe200078e0289 */
[C---:B------:R-:W-:Y:S04]  /*22e0*/  HMMA.16816.F32.BF16 R72, R8.reuse, R58, R72 ;  /* 0x0000003a0848723c */ /* 0x040fe80000041848 */
[C---:B------:R-:W-:Y:S02]  /*22f0*/  ISETP.GT.AND P1, PT, R2.reuse, RZ, PT ;  /* 0x000000ff0200720c */ /* 0x040fe40003f24270 */
[C---:B------:R-:W-:Y:S02]  /*2300*/  ISETP.GT.AND P0, PT, R2.reuse, 0x1, PT ;  /* 0x000000010200780c */ /* 0x040fe40003f04270 */
[----:B------:R-:W-:Y:S01]  /*2310*/  HMMA.16816.F32.BF16 R120, R8, R30, R76 ;  /* 0x0000001e0878723c */ /* 0x000fe2000004184c */
[----:B------:R-:W-:-:S02]  /*2320*/  ISETP.GT.AND P3, PT, R2, 0x8, PT ;  /* 0x000000080200780c */ /* 0x000fc40003f64270 */
[----:B------:R-:W-:-:S05]  /*2330*/  ISETP.GT.AND P2, PT, R2, 0x9, PT ;  /* 0x000000090200780c */ /* 0x000fca0003f44270 */
[----:B------:R-:W-:Y:S01]  /*2340*/  HMMA.16816.F32.BF16 R112, R8, R26, R92 ;  /* 0x0000001a0870723c */ /* 0x000fe2000004185c */
[----:B------:R-:W-:Y:S07]  /*2350*/  LDSM.16.M88.4 R8, [R211+0x9100] ;  /* 0x00910000d308783b */ /* 0x000fee0000000200 */
[C---:B--2---:R-:W-:Y:S08]  /*2360*/  HMMA.16816.F32.BF16 R100, R16.reuse, R32, R80 ;  /* 0x000000201064723c */ /* 0x044ff00000041850 */
[C---:B------:R-:W-:Y:S01]  /*2370*/  HMMA.16816.F32.BF16 R64, R16.reuse, R34, R104 ;  /* 0x000000221040723c */ /* 0x040fe20000041868 */
[----:B------:R-:W2:Y:S07]  /*2380*/  LDSM.16.M88.4 R32, [R212+0x1400] ;  /* 0x00140000d420783b */ /* 0x000eae0000000200 */
[C---:B------:R-:W-:Y:S08]  /*2390*/  HMMA.16816.F32.BF16 R108, R16.reuse, R56, R88 ;  /* 0x00000038106c723c */ /* 0x040ff00000041858 */
[C---:B------:R-:W-:Y:S08]  /*23a0*/  HMMA.16816.F32.BF16 R80, R16.reuse, R24, R60 ;  /* 0x000000181050723c */ /* 0x040ff0000004183c */
[C---:B------:R-:W-:Y:S01]  /*23b0*/  HMMA.16816.F32.BF16 R68, R16.reuse, R58, R116 ;  /* 0x0000003a1044723c */ /* 0x040fe20000041874 */
[----:B------:R-:W-:Y:S07]  /*23c0*/  LDSM.16.M88.4 R56, [R212+0x1c00] ;  /* 0x001c0000d438783b */ /* 0x000fee0000000200 */
[C---:B------:R-:W-:Y:S08]  /*23d0*/  HMMA.16816.F32.BF16 R84, R16.reuse, R28, R84 ;  /* 0x0000001c1054723c */ /* 0x040ff00000041854 */
[C---:B------:R-:W-:Y:S01]  /*23e0*/  HMMA.16816.F32.BF16 R60, R16.reuse, R30, R96 ;  /* 0x0000001e103c723c */ /* 0x040fe20000041860 */
[----:B------:R-:W-:Y:S07]  /*23f0*/  LDSM.16.M88.4 R28, [R212+0x1800] ;  /* 0x00180000d41c783b */ /* 0x000fee0000000200 */
[----:B------:R-:W-:Y:S01]  /*2400*/  HMMA.16816.F32.BF16 R16, R16, R26, R36 ;  /* 0x0000001a1010723c */ /* 0x000fe20000041824 */
[----:B------:R-:W2:Y:S04]  /*2410*/  LDSM.16.M88.4 R36, [R212+0x1000] ;  /* 0x00100000d424783b */ /* 0x000ea80000000200 */
[----:B------:R-:W2:Y:S03]  /*2420*/  LDSM.16.M88.4 R24, [R211+0x8100] ;  /* 0x00810000d318783b */ /* 0x000ea60000000200 */
[C---:B-1----:R-:W-:Y:S08]  /*2430*/  HMMA.16816.F32.BF16 R88, R20.reuse, R48, R144 ;  /* 0x000000301458723c */ /* 0x042ff00000041890 */
[C---:B---3--:R-:W-:Y:S08]  /*2440*/  HMMA.16816.F32.BF16 R76, R20.reuse, R52, R128 ;  /* 0x00000034144c723c */ /* 0x048ff00000041880 */
[C---:B-----5:R-:W-:Y:S08]  /*2450*/  HMMA.16816.F32.BF16 R96, R20.reuse, R44, R140 ;  /* 0x0000002c1460723c */ /* 0x060ff0000004188c */
[C---:B------:R-:W-:Y:S08]  /*2460*/  HMMA.16816.F32.BF16 R104, R20.reuse, R46, R120 ;  /* 0x0000002e1468723c */ /* 0x040ff00000041878 */
[C---:B------:R-:W-:Y:S08]  /*2470*/  HMMA.16816.F32.BF16 R116, R20.reuse, R40, R132 ;  /* 0x000000281474723c */ /* 0x040ff00000041884 */
[C---:B------:R-:W-:Y:S08]  /*2480*/  HMMA.16816.F32.BF16 R72, R20.reuse, R54, R72 ;  /* 0x000000361448723c */ /* 0x040ff00000041848 */
[C---:B------:R-:W-:Y:S08]  /*2490*/  HMMA.16816.F32.BF16 R92, R20.reuse, R50, R124 ;  /* 0x00000032145c723c */ /* 0x040ff0000004187c */
[----:B------:R-:W-:Y:S01]  /*24a0*/  HMMA.16816.F32.BF16 R120, R20, R42, R112 ;  /* 0x0000002a1478723c */ /* 0x000fe20000041870 */
[----:B------:R-:W-:Y:S07]  /*24b0*/  LDSM.16.M88.4 R20, [R210+0xb100] ;  /* 0x00b10000d214783b */ /* 0x000fee0000000200 */
[C---:B------:R-:W-:Y:S08]  /*24c0*/  HMMA.16816.F32.BF16 R128, R12.reuse, R52, R108 ;  /* 0x000000340c80723c */ /* 0x040ff0000004186c */
[C---:B------:R-:W-:Y:S08]  /*24d0*/  HMMA.16816.F32.BF16 R124, R12.reuse, R54, R68 ;  /* 0x000000360c7c723c */ /* 0x040ff00000041844 */
[C---:B------:R-:W-:Y:S08]  /*24e0*/  HMMA.16816.F32.BF16 R112, R12.reuse, R48, R100 ;  /* 0x000000300c70723c */ /* 0x040ff00000041864 */
[C---:B------:R-:W-:Y:S01]  /*24f0*/  HMMA.16816.F32.BF16 R108, R12.reuse, R50, R64 ;  /* 0x000000320c6c723c */ /* 0x040fe20000041840 */
[----:B------:R-:W-:Y:S07]  /*2500*/  LDSM.16.M88.4 R48, [R139+0x5500] ;  /* 0x005500008b30783b */ /* 0x000fee0000000200 */
[C---:B------:R-:W-:Y:S08]  /*2510*/  HMMA.16816.F32.BF16 R100, R12.reuse, R44, R84 ;  /* 0x0000002c0c64723c */ /* 0x040ff00000041854 */
[C---:B------:R-:W-:Y:S01]  /*2520*/  HMMA.16816.F32.BF16 R60, R12.reuse, R46, R60 ;  /* 0x0000002e0c3c723c */ /* 0x040fe2000004183c */
[----:B------:R-:W-:Y:S07]  /*2530*/  LDSM.16.M88.4 R44, [R139+0x5900] ;  /* 0x005900008b2c783b */ /* 0x000fee0000000200 */
[C---:B------:R-:W-:Y:S08]  /*2540*/  HMMA.16816.F32.BF16 R52, R12.reuse, R40, R80 ;  /* 0x000000280c34723c */ /* 0x040ff00000041850 */
[----:B------:R-:W-:Y:S01]  /*2550*/  HMMA.16816.F32.BF16 R12, R12, R42, R16 ;  /* 0x0000002a0c0c723c */ /* 0x000fe20000041810 */
[----:B------:R-:W1:Y:S04]  /*2560*/  LDSM.16.M88.4 R40, [R139+0x5100] ;  /* 0x005100008b28783b */ /* 0x000e680000000200 */
[----:B------:R-:W-:Y:S03]  /*2570*/  LDSM.16.M88.4 R16, [R210+0xa100] ;  /* 0x00a10000d210783b */ /* 0x000fe60000000200 */
[C---:B--2---:R-:W-:Y:S01]  /*2580*/  HMMA.16816.F32.BF16 R68, R8.reuse, R32, R88 ;  /* 0x000000200844723c */ /* 0x044fe20000041858 */
[----:B------:R-:W2:Y:S07]  /*2590*/  LDSM.16.M88.4 R88, [R139+0x5d00] ;  /* 0x005d00008b58783b */ /* 0x000eae0000000200 */
[C---:B------:R-:W-:Y:S08]  /*25a0*/  HMMA.16816.F32.BF16 R76, R8.reuse, R36, R76 ;  /* 0x00000024084c723c */ /* 0x040ff0000004184c */
[C---:B------:R-:W-:Y:S08]  /*25b0*/  HMMA.16816.F32.BF16 R80, R8.reuse, R28, R96 ;  /* 0x0000001c0850723c */ /* 0x040ff00000041860 */
[C---:B------:R-:W-:Y:S08]  /*25c0*/  HMMA.16816.F32.BF16 R72, R8.reuse, R38, R72 ;  /* 0x000000260848723c */ /* 0x040ff00000041848 */
[C---:B------:R-:W-:Y:S08]  /*25d0*/  HMMA.16816.F32.BF16 R96, R8.reuse, R56, R116 ;  /* 0x000000380860723c */ /* 0x040ff00000041874 */
[----:B------:R-:W-:Y:S08]  /*25e0*/  HMMA.16816.F32.BF16 R64, R8, R34, R92 ;  /* 0x000000220840723c */ /* 0x000ff0000004185c */
[----:B------:R-:W-:Y:S08]  /*25f0*/  HMMA.16816.F32.BF16 R116, R24, R32, R112 ;  /* 0x000000201874723c */ /* 0x000ff00000041870 */
[C---:B------:R-:W-:Y:S08]  /*2600*/  HMMA.16816.F32.BF16 R84, R8.reuse, R30, R104 ;  /* 0x0000001e0854723c */ /* 0x040ff00000041868 */
[----:B------:R-:W-:Y:S01]  /*2610*/  HMMA.16816.F32.BF16 R92, R8, R58, R120 ;  /* 0x0000003a085c723c */ /* 0x000fe20000041878 */
[----:B------:R-:W-:Y:S07]  /*2620*/  LDSM.16.M88.4 R8, [R211+0xb100] ;  /* 0x00b10000d308783b */ /* 0x000fee0000000200 */
[C---:B------:R-:W-:Y:S01]  /*2630*/  HMMA.16816.F32.BF16 R112, R24.reuse, R34, R108 ;  /* 0x000000221870723c */ /* 0x040fe2000004186c */
[----:B------:R-:W-:Y:S07]  /*2640*/  LDSM.16.M88.4 R32, [R212+0x2400] ;  /* 0x00240000d420783b */ /* 0x000fee0000000200 */
[C---:B------:R-:W-:Y:S01]  /*2650*/  HMMA.16816.F32.BF16 R120, R24.reuse, R36, R128 ;  /* 0x000000241878723c */ /* 0x040fe20000041880 */
[----:B------:R-:W-:Y:S07]  /*2660*/  LDSM.16.M88.4 R128, [R212+0x2c00] ;  /* 0x002c0000d480783b */ /* 0x000fee0000000200 */
[C---:B------:R-:W-:Y:S08]  /*2670*/  HMMA.16816.F32.BF16 R108, R24.reuse, R28, R100 ;  /* 0x0000001c186c723c */ /* 0x040ff00000041864 */
[C---:B------:R-:W-:Y:S01]  /*2680*/  HMMA.16816.F32.BF16 R104, R24.reuse, R30, R60 ;  /* 0x0000001e1868723c */ /* 0x040fe2000004183c */
[----:B------:R-:W3:Y:S07]  /*2690*/  LDSM.16.M88.4 R28, [R212+0x2000] ;  /* 0x00200000d41c783b */ /* 0x000eee0000000200 */
[C---:B------:R-:W-:Y:S01]  /*26a0*/  HMMA.16816.F32.BF16 R140, R24.reuse, R58, R12 ;  /* 0x0000003a188c723c */ /* 0x040fe2000004180c */
[----:B------:R-:W5:Y:S07]  /*26b0*/  LDSM.16.M88.4 R12, [R211+0xa100] ;  /* 0x00a10000d30c783b */ /* 0x000f6e0000000200 */
[----:B------:R-:W-:Y:S08]  /*26c0*/  HMMA.16816.F32.BF16 R124, R24, R38, R124 ;  /* 0x00000026187c723c */ /* 0x000ff0000004187c */
[C---:B-1----:R-:W-:Y:S08]  /*26d0*/  HMMA.16816.F32.BF16 R76, R20.reuse, R40, R76 ;  /* 0x00000028144c723c */ /* 0x042ff0000004184c */
[C---:B------:R-:W-:Y:S08]  /*26e0*/  HMMA.16816.F32.BF16 R72, R20.reuse, R42, R72 ;  /* 0x0000002a1448723c */ /* 0x040ff00000041848 */
[C---:B------:R-:W-:Y:S08]  /*26f0*/  HMMA.16816.F32.BF16 R60, R20.reuse, R44, R80 ;  /* 0x0000002c143c723c */ /* 0x040ff00000041850 */
[----:B--2---:R-:W-:Y:S08]  /*2700*/  HMMA.16816.F32.BF16 R80, R20, R88, R96 ;  /* 0x000000581450723c */ /* 0x004ff00000041860 */
[----:B------:R-:W-:Y:S01]  /*2710*/  HMMA.16816.F32.BF16 R100, R24, R56, R52 ;  /* 0x000000381864723c */ /* 0x000fe20000041834 */
[----:B------:R-:W1:Y:S01]  /*2720*/  LDSM.16.M88.4 R52, [R212+0x2800] ;  /* 0x00280000d434783b */ /* 0x000e620000000200 */
[----:B------:R-:W-:-:S06]  /*2730*/  DEPBAR.LE SB0, 0x0 ;  /* 0x000080000000791a */ /* 0x000fcc0000000000 */
[----:B------:R-:W-:Y:S08]  /*2740*/  HMMA.16816.F32.BF16 R36, R20, R90, R92 ;  /* 0x0000005a1424723c */ /* 0x000ff0000004185c */
[----:B------:R-:W-:Y:S08]  /*2750*/  HMMA.16816.F32.BF16 R24, R16, R40, R120 ;  /* 0x000000281018723c */ /* 0x000ff00000041878 */
[C---:B------:R-:W-:Y:S08]  /*2760*/  HMMA.16816.F32.BF16 R68, R20.reuse, R48, R68 ;  /* 0x000000301444723c */ /* 0x040ff00000041844 */
[C---:B------:R-:W-:Y:S08]  /*2770*/  HMMA.16816.F32.BF16 R64, R20.reuse, R50, R64 ;  /* 0x000000321440723c */ /* 0x040ff00000041840 */
[----:B------:R-:W-:Y:S08]  /*2780*/  HMMA.16816.F32.BF16 R56, R20, R46, R84 ;  /* 0x0000002e1438723c */ /* 0x000ff00000041854 */
[C---:B------:R-:W-:Y:S08]  /*2790*/  HMMA.16816.F32.BF16 R20, R16.reuse, R42, R124 ;  /* 0x0000002a1014723c */ /* 0x040ff0000004187c */
[----:B------:R-:W-:Y:S08]  /*27a0*/  HMMA.16816.F32.BF16 R40, R16, R48, R116 ;  /* 0x000000301028723c */ /* 0x000ff00000041874 */
[----:B---3--:R-:W-:Y:S08]  /*27b0*/  HMMA.16816.F32.BF16 R76, R8, R28, R76 ;  /* 0x0000001c084c723c */ /* 0x008ff0000004184c */
[----:B------:R-:W-:Y:S08]  /*27c0*/  HMMA.16816.F32.BF16 R48, R16, R50, R112 ;  /* 0x000000321030723c */ /* 0x000ff00000041870 */
[----:B------:R-:W-:Y:S08]  /*27d0*/  HMMA.16816.F32.BF16 R72, R8, R30, R72 ;  /* 0x0000001e0848723c */ /* 0x000ff00000041848 */
[----:B------:R-:W-:Y:S08]  /*27e0*/  HMMA.16816.F32.BF16 R84, R16, R44, R108 ;  /* 0x0000002c1054723c */ /* 0x000ff0000004186c */
[----:B------:R-:W-:Y:S08]  /*27f0*/  HMMA.16816.F32.BF16 R92, R8, R128, R80 ;  /* 0x00000080085c723c */ /* 0x000ff00000041850 */
[----:B------:R-:W-:Y:S08]  /*2800*/  HMMA.16816.F32.BF16 R44, R16, R46, R104 ;  /* 0x0000002e102c723c */ /* 0x000ff00000041868 */
[----:B------:R-:W-:Y:S08]  /*2810*/  HMMA.16816.F32.BF16 R80, R8, R130, R36 ;  /* 0x000000820850723c */ /* 0x000ff00000041824 */
[----:B-----5:R-:W-:Y:S08]  /*2820*/  HMMA.16816.F32.BF16 R36, R12, R28, R24 ;  /* 0x0000001c0c24723c */ /* 0x020ff00000041818 */
[----:B------:R-:W-:Y:S08]  /*2830*/  HMMA.16816.F32.BF16 R68, R8, R32, R68 ;  /* 0x000000200844723c */ /* 0x000ff00000041844 */
[C---:B------:R-:W-:Y:S08]  /*2840*/  HMMA.16816.F32.BF16 R28, R12.reuse, R30, R20 ;  /* 0x0000001e0c1c723c */ /* 0x040ff00000041814 */
[----:B------:R-:W-:Y:S01]  /*2850*/  HMMA.16816.F32.BF16 R20, R12, R32, R40 ;  /* 0x000000200c14723c */ /* 0x000fe20000041828 */
[----:B------:R-:W-:-:S02]  /*2860*/  FSEL R36, R36, -INF , P1 ;  /* 0xff80000024247808 */ /* 0x000fc40000800000 */
[----:B------:R-:W-:-:S04]  /*2870*/  FSEL R37, R37, -INF , P0 ;  /* 0xff80000025257808 */ /* 0x000fc80000000000 */
[----:B------:R-:W-:Y:S01]  /*2880*/  FSEL R40, R76, -INF , P1 ;  /* 0xff8000004c287808 */ /* 0x000fe20000800000 */
[-C--:B------:R-:W-:Y:S01]  /*2890*/  HMMA.16816.F32.BF16 R64, R8, R34.reuse, R64 ;  /* 0x000000220840723c */ /* 0x080fe20000041840 */
[----:B------:R-:W-:Y:S02]  /*28a0*/  FSEL R41, R77, -INF , P0 ;  /* 0xff8000004d297808 */ /* 0x000fe40000000000 */
[----:B------:R-:W-:Y:S02]  /*28b0*/  FSEL R42, R72, -INF , P3 ;  /* 0xff800000482a7808 */ /* 0x000fe40001800000 */
[----:B------:R-:W-:Y:S02]  /*28c0*/  FMNMX.FTZ R3, R40, R41, !PT ;  /* 0x0000002928037209 */ /* 0x000fe40007810000 */
[----:B------:R-:W-:Y:S01]  /*28d0*/  FSEL R43, R73, -INF , P2 ;  /* 0xff800000492b7808 */ /* 0x000fe20001000000 */
[----:B------:R-:W-:Y:S01]  /*28e0*/  HMMA.16816.F32.BF16 R32, R12, R34, R48 ;  /* 0x000000220c20723c */ /* 0x000fe20000041830 */
[----:B------:R-:W-:-:S04]  /*28f0*/  FMNMX.FTZ R3, R42, R3, !PT ;  /* 0x000000032a037209 */ /* 0x000fc80007810000 */
[----:B------:R-:W-:Y:S02]  /*2900*/  FMNMX.FTZ R3, R43, R3, !PT ;  /* 0x000000032b037209 */ /* 0x000fe40007810000 */
[----:B------:R-:W-:Y:S01]  /*2910*/  FSEL R50, R31, -INF , P2 ;  /* 0xff8000001f327808 */ /* 0x000fe20001000000 */
[----:B-1----:R-:W-:Y:S01]  /*2920*/  HMMA.16816.F32.BF16 R60, R8, R52, R60 ;  /* 0x00000034083c723c */ /* 0x002fe2000004183c */
[----:B------:R-:W-:Y:S02]  /*2930*/  FSEL R48, R29, -INF , P2 ;  /* 0xff8000001d307808 */ /* 0x000fe40001000000 */
[----:B------:R-:W-:Y:S02]  /*2940*/  FSEL R51, R30, -INF , P3 ;  /* 0xff8000001e337808 */ /* 0x000fe40001800000 */
[----:B------:R-:W-:-:S03]  /*2950*/  FSEL R49, R28, -INF , P3 ;  /* 0xff8000001c317808 */ /* 0x000fc60001800000 */
[----:B------:R-:W-:Y:S08]  /*2960*/  HMMA.16816.F32.BF16 R56, R8, R54, R56 ;  /* 0x000000360838723c */ /* 0x000ff00000041838 */
[C---:B------:R-:W-:Y:S07]  /*2970*/  HMMA.16816.F32.BF16 R8, R12.reuse, R52, R84 ;  /* 0x000000340c08723c */ /* 0x040fee0000041854 */
[----:B------:R-:W-:Y:S01]  /*2980*/  FSEL R53, R38, -INF , P1 ;  /* 0xff80000026357808 */ /* 0x000fe20000800000 */
[----:B------:R-:W-:Y:S01]  /*2990*/  HMMA.16816.F32.BF16 R24, R12, R54, R44 ;  /* 0x000000360c18723c */ /* 0x000fe2000004182c */
[----:B------:R-:W-:-:S06]  /*29a0*/  FSEL R52, R39, -INF , P0 ;  /* 0xff80000027347808 */ /* 0x000fcc0000000000 */
[----:B------:R-:W-:Y:S01]  /*29b0*/  FSEL R44, R78, -INF , P1 ;  /* 0xff8000004e2c7808 */ /* 0x000fe20000800000 */
[C---:B------:R-:W-:Y:S01]  /*29c0*/  HMMA.16816.F32.BF16 R100, R16.reuse, R88, R100 ;  /* 0x000000581064723c */ /* 0x040fe20000041864 */
[----:B------:R-:W-:Y:S01]  /*29d0*/  BAR.SYNC.DEFER_BLOCKING 0x0 ;  /* 0x0000000000007b1d */ /* 0x000fe20000010000 */
[C---:B------:R-:W-:Y:S02]  /*29e0*/  ISETP.GT.AND P1, PT, R2.reuse, 0x10, PT ;  /* 0x000000100200780c */ /* 0x040fe40003f24270 */
[----:B------:R-:W-:Y:S02]  /*29f0*/  FSEL R45, R79, -INF , P0 ;  /* 0xff8000004f2d7808 */ /* 0x000fe40000000000 */
[----:B------:R-:W-:Y:S02]  /*2a00*/  ISETP.GT.AND P0, PT, R2, 0x11, PT ;  /* 0x000000110200780c */ /* 0x000fe40003f04270 */
[----:B------:R-:W-:Y:S01]  /*2a10*/  FSEL R54, R68, -INF , P1 ;  /* 0xff80000044367808 */ /* 0x000fe20000800000 */
[----:B------:R-:W-:Y:S01]  /*2a20*/  HMMA.16816.F32.BF16 R16, R16, R90, R140 ;  /* 0x0000005a1010723c */ /* 0x000fe2000004188c */
[----:B------:R-:W-:-:S02]  /*2a30*/  FSEL R47, R75, -INF , P2 ;  /* 0xff8000004b2f7808 */ /* 0x000fc40001000000 */
[----:B------:R-:W-:Y:S02]  /*2a40*/  ISETP.GT.AND P2, PT, R2, 0x18, PT ;  /* 0x000000180200780c */ /* 0x000fe40003f44270 */
[----:B------:R-:W-:Y:S02]  /*2a50*/  FSEL R116, R69, -INF , P0 ;  /* 0xff80000045747808 */ /* 0x000fe40000000000 */
[----:B------:R-:W-:Y:S02]  /*2a60*/  FMNMX.FTZ R3, R54, R3, !PT ;  /* 0x0000000336037209 */ /* 0x000fe40007810000 */
[----:B------:R-:W-:Y:S02]  /*2a70*/  FSEL R145, R22, -INF , P1 ;  /* 0xff80000016917808 */ /* 0x000fe40000800000 */
[----:B------:R-:W-:Y:S02]  /*2a80*/  FSEL R122, R20, -INF , P1 ;  /* 0xff800000147a7808 */ /* 0x000fe40000800000 */
[----:B------:R-:W-:-:S02]  /*2a90*/  FSEL R118, R70, -INF , P1 ;  /* 0xff80000046767808 */ /* 0x000fc40000800000 */
[----:B------:R-:W-:Y:S02]  /*2aa0*/  ISETP.GT.AND P1, PT, R2, 0x19, PT ;  /* 0x000000190200780c */ /* 0x000fe40003f24270 */
[----:B------:R-:W-:Y:S02]  /*2ab0*/  FSEL R55, R64, -INF , P2 ;  /* 0xff80000040377808 */ /* 0x000fe40001000000 */
[----:B------:R-:W-:Y:S02]  /*2ac0*/  FMNMX.FTZ R3, R116, R3, !PT ;  /* 0x0000000374037209 */ /* 0x000fe40007810000 */
[----:B------:R-:W-:Y:S02]  /*2ad0*/  FSEL R144, R23, -INF , P0 ;  /* 0xff80000017907808 */ /* 0x000fe40000000000 */
[----:B------:R-:W-:Y:S01]  /*2ae0*/  FSEL R137, R21, -INF , P0 ;  /* 0xff80000015897808 */ /* 0x000fe20000000000 */
[----:B------:R-:W-:Y:S01]  /*2af0*/  HMMA.16816.F32.BF16 R16, R12, R130, R16 ;  /* 0x000000820c10723c */ /* 0x000fe20000041810 */
[----:B------:R-:W-:-:S02]  /*2b00*/  FSEL R119, R71, -INF , P0 ;  /* 0xff80000047777808 */ /* 0x000fc40000000000 */
[----:B------:R-:W-:Y:S02]  /*2b10*/  FSEL R117, R65, -INF , P1 ;  /* 0xff80000041757808 */ /* 0x000fe40000800000 */
[----:B------:R-:W-:Y:S02]  /*2b20*/  ISETP.GT.AND P0, PT, R2, 0x20, PT ;  /* 0x000000200200780c */ /* 0x000fe40003f04270 */
[----:B------:R-:W-:Y:S01]  /*2b30*/  FMNMX.FTZ R3, R55, R3, !PT ;  /* 0x0000000337037209 */ /* 0x000fe20007810000 */
[----:B------:R-:W-:Y:S01]  /*2b40*/  HMMA.16816.F32.BF16 R20, R12, R128, R100 ;  /* 0x000000800c14723c */ /* 0x000fe20000041864 */
[----:B------:R-:W-:Y:S02]  /*2b50*/  FSEL R120, R66, -INF , P2 ;  /* 0xff80000042787808 */ /* 0x000fe40001000000 */
[----:B------:R-:W-:Y:S02]  /*2b60*/  FSEL R133, R34, -INF , P2 ;  /* 0xff80000022857808 */ /* 0x000fe40001000000 */
        /* <DEDUP_REMOVED lines=22> */
[----:B------:R-:W-:Y:S02]  /*2cd0*/  FSEL R178, R25, -INF , P0 ;  /* 0xff80000019b27808 */ /* 0x000fe40000000000 */
[----:B------:R-:W-:Y:S02]  /*2ce0*/  ISETP.GT.AND P0, PT, R2, 0x30, PT ;  /* 0x000000300200780c */ /* 0x000fe40003f04270 */
[----:B------:R-:W-:-:S02]  /*2cf0*/  FMNMX.FTZ R3, R146, R3, !PT ;  /* 0x0000000392037209 */ /* 0x000fc40007810000 */
[----:B------:R-:W-:Y:S02]  /*2d00*/  FMNMX.FTZ R5, R47, R5, !PT ;  /* 0x000000052f057209 */ /* 0x000fe40007810000 */
[----:B------:R-:W-:Y:S02]  /*2d10*/  FSEL R172, R58, -INF , P1 ;  /* 0xff8000003aac7808 */ /* 0x000fe40000800000 */
[----:B------:R-:W-:Y:S02]  /*2d20*/  FSEL R180, R26, -INF , P1 ;  /* 0xff8000001ab47808 */ /* 0x000fe40000800000 */
[----:B------:R-:W-:Y:S02]  /*2d30*/  FSEL R175, R24, -INF , P1 ;  /* 0xff80000018af7808 */ /* 0x000fe40000800000 */
[----:B------:R-:W-:Y:S02]  /*2d40*/  ISETP.GT.AND P1, PT, R2, 0x31, PT ;  /* 0x000000310200780c */ /* 0x000fe40003f24270 */
[----:B------:R-:W-:-:S02]  /*2d50*/  FSEL R219, R92, -INF , P0 ;  /* 0xff8000005cdb7808 */ /* 0x000fc40000000000 */
[----:B------:R-:W-:Y:S02]  /*2d60*/  FMNMX.FTZ R3, R168, R3, !PT ;  /* 0x00000003a8037209 */ /* 0x000fe40007810000 */
[----:B------:R-:W-:Y:S02]  /*2d70*/  FMNMX.FTZ R5, R118, R5, !PT ;  /* 0x0000000576057209 */ /* 0x000fe40007810000 */
        /* <DEDUP_REMOVED lines=12> */
[----:B------:R-:W-:Y:S02]  /*2e40*/  FMNMX.FTZ R3, R223, R3, !PT ;  /* 0x00000003df037209 */ /* 0x000fe40007810000 */
[----:B------:R-:W-:Y:S02]  /*2e50*/  FMNMX.FTZ R2, R121, R2, !PT ;  /* 0x0000000279027209 */ /* 0x000fe40007810000 */
[----:B------:R-:W-:Y:S02]  /*2e60*/  FMNMX.FTZ R5, R36, R37, !PT ;  /* 0x0000002524057209 */ /* 0x000fe40007810000 */
[----:B----4-:R-:W-:-:S02]  /*2e70*/  FMNMX.FTZ R6, R217, R3, !PT ;  /* 0x00000003d9067209 */ /* 0x010fc40007810000 */
[----:B------:R-:W-:Y:S02]  /*2e80*/  FMNMX.FTZ R2, R170, R2, !PT ;  /* 0x00000002aa027209 */ /* 0x000fe40007810000 */
[----:B------:R-:W-:Y:S01]  /*2e90*/  FMNMX.FTZ R3, R49, R5, !PT ;  /* 0x0000000531037209 */ /* 0x000fe20007810000 */
[----:B------:R-:W1:Y:S01]  /*2ea0*/  SHFL.BFLY PT, R8, R6, 0x2, 0x1f ;  /* 0x0c401f0006087f89 */ /* 0x000e6200000e0000 */
[----:B------:R-:W-:Y:S02]  /*2eb0*/  FMNMX.FTZ R2, R171, R2, !PT ;  /* 0x00000002ab027209 */ /* 0x000fe40007810000 */
[----:B------:R-:W-:Y:S02]  /*2ec0*/  FMNMX.FTZ R3, R48, R3, !PT ;  /* 0x0000000330037209 */ /* 0x000fe40007810000 */
[----:B------:R-:W-:Y:S02]  /*2ed0*/  FMNMX.FTZ R2, R172, R2, !PT ;  /* 0x00000002ac027209 */ /* 0x000fe40007810000 */
[----:B------:R-:W-:-:S02]  /*2ee0*/  FMNMX.FTZ R3, R122, R3, !PT ;  /* 0x000000037a037209 */ /* 0x000fc40007810000 */
[----:B------:R-:W-:Y:S02]  /*2ef0*/  FSEL R213, R94, -INF , P0 ;  /* 0xff8000005ed57808 */ /* 0x000fe40000000000 */
[----:B------:R-:W-:Y:S02]  /*2f00*/  FMNMX.FTZ R2, R173, R2, !PT ;  /* 0x00000002ad027209 */ /* 0x000fe40007810000 */
[----:B------:R-:W-:Y:S02]  /*2f10*/  FMNMX.FTZ R3, R137, R3, !PT ;  /* 0x0000000389037209 */ /* 0x000fe40007810000 */
[----:B------:R-:W-:Y:S02]  /*2f20*/  FSEL R216, R95, -INF , P1 ;  /* 0xff8000005fd87808 */ /* 0x000fe40000800000 */
        /* <DEDUP_REMOVED lines=10> */
[----:B-1----:R-:W-:Y:S02]  /*2fd0*/  FMNMX.FTZ R6, R6, R8, !PT ;  /* 0x0000000806067209 */ /* 0x002fe40007810000 */
[----:B------:R-:W-:Y:S02]  /*2fe0*/  FMNMX.FTZ R2, R176, R3, !PT ;  /* 0x00000003b0027209 */ /* 0x000fe40007810000 */
[----:B------:R-:W-:Y:S01]  /*2ff0*/  FMNMX.FTZ R5, R51, R5, !PT ;  /* 0x0000000533057209 */ /* 0x000fe20007810000 */
[----:B------:R-:W1:Y:S01]  /*3000*/  SHFL.BFLY PT, R8, R6, 0x1, 0x1f ;  /* 0x0c201f0006087f89 */ /* 0x000e6200000e0000 */
[----:B------:R-:W-:-:S02]  /*3010*/  FMNMX.FTZ R2, R175, R2, !PT ;  /* 0x00000002af027209 */ /* 0x000fc40007810000 */
[----:B------:R-:W-:Y:S02]  /*3020*/  FMNMX.FTZ R3, R50, R5, !PT ;  /* 0x0000000532037209 */ /* 0x000fe40007810000 */
[----:B------:R-:W2:Y:S01]  /*3030*/  SHFL.BFLY PT, R5, R7, 0x2, 0x1f ;  /* 0x0c401f0007057f89 */ /* 0x000ea200000e0000 */
[----:B------:R-:W-:Y:S02]  /*3040*/  FSEL R214, R20, -INF , P0 ;  /* 0xff80000014d67808 */ /* 0x000fe40000000000 */
[----:B------:R-:W-:Y:S02]  /*3050*/  FMNMX.FTZ R2, R178, R2, !PT ;  /* 0x00000002b2027209 */ /* 0x000fe40007810000 */
[----:B------:R-:W-:Y:S02]  /*3060*/  FMNMX.FTZ R3, R145, R3, !PT ;  /* 0x0000000391037209 */ /* 0x000fe40007810000 */
[----:B------:R-:W-:Y:S02]  /*3070*/  FSEL R207, R21, -INF , P1 ;  /* 0xff80000015cf7808 */ /* 0x000fe40000800000 */
[----:B------:R-:W-:-:S02]  /*3080*/  FMNMX.FTZ R2, R214, R2, !PT ;  /* 0x00000002d6027209 */ /* 0x000fc40007810000 */
[----:B------:R-:W-:Y:S02]  /*3090*/  FSEL R233, R22, -INF , P0 ;  /* 0xff80000016e97808 */ /* 0x000fe40000000000 */
[----:B------:R-:W-:Y:S02]  /*30a0*/  FMNMX.FTZ R3, R144, R3, !PT ;  /* 0x0000000390037209 */ /* 0x000fe40007810000 */
[----:B------:R-:W-:Y:S02]  /*30b0*/  ISETP.GE.AND P0, PT, R136, 0x41, PT ;  /* 0x000000418800780c */ /* 0x000fe40003f06270 */
[----:B------:R-:W-:Y:S02]  /*30c0*/  FSEL R225, R16, -INF , P3 ;  /* 0xff80000010e17808 */ /* 0x000fe40001800000 */
[----:B------:R-:W-:Y:S02]  /*30d0*/  FMNMX.FTZ R2, R207, R2, !PT ;  /* 0x00000002cf027209 */ /* 0x000fe40007810000 */
[----:B------:R-:W-:-:S02]  /*30e0*/  FMNMX.FTZ R3, R133, R3, !PT ;  /* 0x0000000385037209 */ /* 0x000fc40007810000 */
[----:B------:R-:W-:Y:S02]  /*30f0*/  FSEL R228, R17, -INF , P2 ;  /* 0xff80000011e47808 */ /* 0x000fe40001000000 */
[----:B------:R-:W-:Y:S02]  /*3100*/  FMNMX.FTZ R2, R225, R2, !PT ;  /* 0x00000002e1027209 */ /* 0x000fe40007810000 */
[----:B------:R-:W-:Y:S02]  /*3110*/  FMNMX.FTZ R3, R138, R3, !PT ;  /* 0x000000038a037209 */ /* 0x000fe40007810000 */
[----:B------:R-:W-:Y:S02]  /*3120*/  FMNMX.FTZ R10, R228, R2, !PT ;  /* 0x00000002e40a7209 */ /* 0x000fe40007810000 */
[----:B------:R-:W-:Y:S02]  /*3130*/  FMNMX.FTZ R3, R182, R3, !PT ;  /* 0x00000003b6037209 */ /* 0x000fe40007810000 */
[----:B------:R-:W-:-:S02]  /*3140*/  @P0 LEA.HI.SX32 R2, R159, 0xfffffffe, 0x1a ;  /* 0xfffffffe9f020811 */ /* 0x000fc400078fd2ff */
[----:B-1----:R-:W-:Y:S02]  /*3150*/  FMNMX.FTZ R134, R6, R8, !PT ;  /* 0x0000000806867209 */ /* 0x002fe40007810000 */
[----:B------:R-:W1:Y:S01]  /*3160*/  SHFL.BFLY PT, R8, R10, 0x2, 0x1f ;  /* 0x0c401f000a087f89 */ /* 0x000e6200000e0000 */
[----:B------:R-:W-:Y:S01]  /*3170*/  FMNMX.FTZ R3, R183, R3, !PT ;  /* 0x00000003b7037209 */ /* 0x000fe20007810000 */
[----:B------:R-:W-:Y:S01]  /*3180*/  @P0 IMAD R6, R149, R2, RZ ;  /* 0x0000000295060224 */ /* 0x000fe200078e02ff */
[----:B--2---:R-:W-:Y:S01]  /*3190*/  FMNMX.FTZ R9, R7, R5, !PT ;  /* 0x0000000507097209 */ /* 0x004fe20007810000 */
[----:B------:R-:W-:Y:S01]  /*31a0*/  FMUL.FTZ R12, R134, c[0x0][0x2d0] ;  /* 0x0000b400860c7a20 */ /* 0x000fe20000410000 */
[----:B------:R-:W-:Y:S02]  /*31b0*/  @P0 SHF.R.S32.HI R7, RZ, 0x1f, R2 ;  /* 0x0000001fff070819 */ /* 0x000fe40000011402 */
[----:B------:R-:W-:Y:S01]  /*31c0*/  FMNMX.FTZ R5, R180, R3, !PT ;  /* 0x00000003b4057209 */ /* 0x000fe20007810000 */
[-C--:B------:R-:W-:Y:S01]  /*31d0*/  @P0 IMAD.WIDE.U32 R2, R2, R150.reuse, R154 ;  /* 0x0000009602020225 */ /* 0x080fe200078e009a */
[----:B------:R-:W-:Y:S01]  /*31e0*/  FSEL R229, R23, -INF , P1 ;  /* 0xff80000017e57808 */ /* 0x000fe20000800000 */
[----:B------:R-:W2:Y:S01]  /*31f0*/  SHFL.BFLY PT, R11, R9, 0x1, 0x1f ;  /* 0x0c201f00090b7f89 */ /* 0x000ea200000e0000 */
[----:B------:R-:W-:Y:S01]  /*3200*/  FMNMX.FTZ R5, R181, R5, !PT ;  /* 0x00000005b5057209 */ /* 0x000fe20007810000 */
[----:B------:R-:W-:Y:S01]  /*3210*/  @P0 IMAD R7, R7, R150, R6 ;  /* 0x0000009607070224 */ /* 0x000fe200078e0206 */
[----:B------:R-:W-:-:S02]  /*3220*/  FSETP.NEU.FTZ.AND P1, PT, R134, -INF , PT ;  /* 0xff8000008600780b */ /* 0x000fc40003f3d000 */
[----:B------:R-:W-:Y:S01]  /*3230*/  FSEL R227, R18, -INF , P3 ;  /* 0xff80000012e37808 */ /* 0x000fe20001800000 */
[----:B------:R-:W-:Y:S01]  /*3240*/  @P0 IMAD.IADD R7, R3, 0x1, R7 ;  /* 0x0000000103070824 */ /* 0x000fe200078e0207 */
[----:B------:R-:W-:Y:S02]  /*3250*/  FMNMX.FTZ R3, R233, R5, !PT ;  /* 0x00000005e9037209 */ /* 0x000fe40007810000 */
[----:B------:R-:W-:Y:S02]  /*3260*/  FSEL R12, R12, RZ, P1 ;  /* 0x000000ff0c0c7208 */ /* 0x000fe40000800000 */
[----:B------:R-:W-:Y:S02]  /*3270*/  FMNMX.FTZ R3, R229, R3, !PT ;  /* 0x00000003e5037209 */ /* 0x000fe40007810000 */
[----:B------:R-:W-:Y:S01]  /*3280*/  FSEL R226, R19, -INF , P2 ;  /* 0xff80000013e27808 */ /* 0x000fe20001000000 */
[----:B------:R-:W-:Y:S01]  /*3290*/  FFMA.FTZ R5, R40, c[0x0][0x2d0], -R12 ;  /* 0x0000b40028057a23 */ /* 0x000fe2000001080c */
[----:B------:R-:W-:-:S02]  /*32a0*/  FMNMX.FTZ R3, R227, R3, !PT ;  /* 0x00000003e3037209 */ /* 0x000fc40007810000 */
[----:B-1----:R-:W-:Y:S01]  /*32b0*/  FMNMX.FTZ R10, R10, R8, !PT ;  /* 0x000000080a0a7209 */ /* 0x002fe20007810000 */
[----:B------:R1:W-:Y:S01]  /*32c0*/  MUFU.EX2 R151, R5 ;  /* 0x0000000500977308 */ /* 0x0003e20000000800 */
[----:B------:R-:W-:-:S03]  /*32d0*/  @P0 LEA R6, P1, R2, c[0x0][0x1c8], 0x1 ;  /* 0x0000720002060a11 */ /* 0x000fc600078208ff */
[----:B------:R-:W3:Y:S01]  /*32e0*/  SHFL.BFLY PT, R14, R10, 0x1, 0x1f ;  /* 0x0c201f000a0e7f89 */ /* 0x000ee200000e0000 */
[----:B------:R-:W-:Y:S01]  /*32f0*/  @P0 LEA.HI.X R7, R2, c[0x0][0x1cc], R7, 0x1, P1 ;  /* 0x0000730002070a11 */ /* 0x000fe200008f0c07 */
[----:B------:R-:W-:Y:S01]  /*3300*/  FFMA.FTZ R2, R41, c[0x0][0x2d0], -R12 ;  /* 0x0000b40029027a23 */ /* 0x000fe2000001080c */
[----:B------:R-:W-:-:S03]  /*3310*/  @P0 LEA R8, P1, R152, R6, 0x1 ;  /* 0x0000000698080211 */ /* 0x000fc600078208ff */
[----:B------:R2:W4:Y:S01]  /*3320*/  MUFU.EX2 R16, R2 ;  /* 0x0000000200107308 */ /* 0x0005220000000800 */
[----:B------:R5:W-:Y:S04]  /*3330*/  @P0 LDGSTS.E.BYPASS.LTC128B.128 [R224+0x3100], [R6.64], !P4 ;  /* 0x0310000006e00fae */ /* 0x000be8000e101d44 */
[----:B------:R5:W-:Y:S01]  /*3340*/  @P0 LDGSTS.E.BYPASS.LTC128B.128 [R224+0x4100], [R6.64+0x40], !P6 ;  /* 0x0410004006e00fae */ /* 0x000be2000f101d44 */
[----:B-1----:R-:W-:Y:S01]  /*3350*/  FMNMX.FTZ R5, R226, R3, !PT ;  /* 0x00000003e2057209 */ /* 0x002fe20007810000 */
[--C-:B------:R-:W-:Y:S02]  /*3360*/  FFMA.FTZ R3, R42, c[0x0][0x2d0], -R12.reuse ;  /* 0x0000b4002a037a23 */ /* 0x100fe4000001080c */
[----:B------:R5:W-:Y:S02]  /*3370*/  @P0 LDGSTS.E.BYPASS.LTC128B.128 [R224+0x5100], [R6.64+0x80], !P5 ;  /* 0x0510008006e00fae */ /* 0x000be4000e901d44 */
[----:B------:R1:W-:Y:S02]  /*3380*/  MUFU.EX2 R149, R3 ;  /* 0x0000000300957308 */ /* 0x0003e40000000800 */
[----:B------:R-:W5:Y:S01]  /*3390*/  SHFL.BFLY PT, R13, R5, 0x2, 0x1f ;  /* 0x0c401f00050d7f89 */ /* 0x000f6200000e0000 */
[----:B--2---:R-:W-:Y:S01]  /*33a0*/  FMNMX.FTZ R2, R9, R11, !PT ;  /* 0x0000000b09027209 */ /* 0x004fe20007810000 */
[----:B------:R-:W-:Y:S01]  /*33b0*/  FFMA.FTZ R11, R43, c[0x0][0x2d0], -R12 ;  /* 0x0000b4002b0b7a23 */ /* 0x000fe2000001080c */
[----:B------:R-:W-:-:S02]  /*33c0*/  @P0 LEA.HI.X R9, R152, R7, R153, 0x1, P1 ;  /* 0x0000000798090211 */ /* 0x000fc400008f0c99 */
[----:B------:R-:W-:Y:S01]  /*33d0*/  FSETP.NEU.FTZ.AND P1, PT, R2, -INF , PT ;  /* 0xff8000000200780b */ /* 0x000fe20003f3d000 */
[----:B------:R2:W-:Y:S01]  /*33e0*/  MUFU.EX2 R148, R11 ;  /* 0x0000000b00947308 */ /* 0x0005e20000000800 */
[----:B---3--:R-:W-:Y:S01]  /*33f0*/  FMNMX.FTZ R136, R10, R14, !PT ;  /* 0x0000000e0a887209 */ /* 0x008fe20007810000 */
[----:B------:R3:W-:Y:S01]  /*3400*/  @P0 LDGSTS.E.BYPASS.LTC128B.128 [R224+0x3900], [R8.64], !P4 ;  /* 0x0390000008e00fae */ /* 0x0007e2000e101d44 */
[----:B----4-:R-:W-:Y:S02]  /*3410*/  IMAD.MOV.U32 R14, RZ, RZ, R16 ;  /* 0x000000ffff0e7224 */ /* 0x010fe400078e0010 */
[----:B-1----:R-:W-:Y:S01]  /*3420*/  FMUL.FTZ R3, R2, c[0x0][0x2d0] ;  /* 0x0000b40002037a20 */ /* 0x002fe20000410000 */
[----:B------:R3:W-:Y:S04]  /*3430*/  @P0 LDGSTS.E.BYPASS.LTC128B.128 [R224+0x4900], [R8.64+0x40], !P6 ;  /* 0x0490004008e00fae */ /* 0x0007e8000f101d44 */
[----:B------:R-:W-:Y:S01]  /*3440*/  FSEL R3, R3, RZ, P1 ;  /* 0x000000ff03037208 */ /* 0x000fe20000800000 */
[----:B------:R3:W-:Y:S01]  /*3450*/  @P0 LDGSTS.E.BYPASS.LTC128B.128 [R224+0x5900], [R8.64+0x80], !P5 ;  /* 0x0590008008e00fae */ /* 0x0007e2000e901d44 */
[----:B------:R-:W-:-:S03]  /*3460*/  FSETP.NEU.FTZ.AND P1, PT, R136, -INF , PT ;  /* 0xff8000008800780b */ /* 0x000fc60003f3d000 */
[--C-:B-----5:R-:W-:Y:S01]  /*3470*/  FFMA.FTZ R6, R45, c[0x0][0x2d0], -R3.reuse ;  /* 0x0000b4002d067a23 */ /* 0x120fe20000010803 */
[----:B------:R-:W-:Y:S01]  /*3480*/  FMNMX.FTZ R4, R5, R13, !PT ;  /* 0x0000000d05047209 */ /* 0x000fe20007810000 */
[--C-:B------:R-:W-:Y:S01]  /*3490*/  FFMA.FTZ R0, R46, c[0x0][0x2d0], -R3.reuse ;  /* 0x0000b4002e007a23 */ /* 0x100fe20000010803 */
[----:B------:R-:W-:Y:S01]  /*34a0*/  LDSM.16.MT88.4 R24, [R208+0x100] ;  /* 0x00010000d018783b */ /* 0x000fe20000004200 */
[----:B------:R1:W-:Y:S01]  /*34b0*/  MUFU.EX2 R250, R6 ;  /* 0x0000000600fa7308 */ /* 0x0003e20000000800 */
[--C-:B------:R-:W-:Y:S02]  /*34c0*/  FFMA.FTZ R5, R47, c[0x0][0x2d0], -R3.reuse ;  /* 0x0000b4002f057a23 */ /* 0x100fe40000010803 */
[----:B------:R-:W-:Y:S01]  /*34d0*/  LDSM.16.MT88.4 R16, [R209+0x100] ;  /* 0x00010000d110783b */ /* 0x000fe20000004200 */
[----:B--2---:R-:W-:-:S03]  /*34e0*/  FFMA.FTZ R11, R44, c[0x0][0x2d0], -R3 ;  /* 0x0000b4002c0b7a23 */ /* 0x004fc60000010803 */
[----:B------:R-:W-:Y:S01]  /*34f0*/  LDSM.16.MT88.4 R20, [R208+0x1100] ;  /* 0x00110000d014783b */ /* 0x000fe20000004200 */
[----:B------:R2:W-:Y:S03]  /*3500*/  MUFU.EX2 R249, R0 ;  /* 0x0000000000f97308 */ /* 0x0005e60000000800 */
[----:B------:R-:W-:Y:S04]  /*3510*/  LDSM.16.MT88.4 R28, [R209+0x1100] ;  /* 0x00110000d11c783b */ /* 0x000fe80000004200 */
[----:B------:R-:W-:Y:S01]  /*3520*/  LDSM.16.MT88.4 R32, [R208+0x2100] ;  /* 0x00210000d020783b */ /* 0x000fe20000004200 */
[----:B------:R-:W4:Y:S03]  /*3530*/  MUFU.EX2 R251, R5 ;  /* 0x0000000500fb7308 */ /* 0x000f260000000800 */
[----:B-1----:R-:W1:Y:S04]  /*3540*/  SHFL.BFLY PT, R6, R4, 0x1, 0x1f ;  /* 0x0c201f0004067f89 */ /* 0x002e6800000e0000 */
[----:B------:R-:W-:Y:S01]  /*3550*/  LDSM.16.MT88.4 R40, [R209+0x2500] ;  /* 0x00250000d128783b */ /* 0x000fe20000004200 */
[----:B--2---:R-:W-:Y:S01]  /*3560*/  FMUL.FTZ R0, R136, c[0x0][0x2d0] ;  /* 0x0000b40088007a20 */ /* 0x004fe20000410000 */
[----:B------:R-:W2:Y:S02]  /*3570*/  MUFU.EX2 R252, R11 ;  /* 0x0000000b00fc7308 */ /* 0x000ea40000000800 */
[----:B------:R-:W0:Y:S02]  /*3580*/  LDGDEPBAR ;  /* 0x00000000000079af */ /* 0x000e240000000000 */
[----:B------:R-:W-:-:S02]  /*3590*/  FSEL R0, R0, RZ, P1 ;  /* 0x000000ff00007208 */ /* 0x000fc40000800000 */
[----:B----4-:R-:W-:-:S03]  /*35a0*/  F2FP.BF16.PACK_AB R7, R251, R249 ;  /* 0x000000f9fb07723e */ /* 0x010fc600000010ff */
[--C-:B------:R-:W-:Y:S02]  /*35b0*/  FFMA.FTZ R5, R36, c[0x0][0x2d0], -R0.reuse ;  /* 0x0000b40024057a23 */ /* 0x100fe40000010800 */
[----:B---3--:R-:W-:Y:S02]  /*35c0*/  FFMA.FTZ R9, R49, c[0x0][0x2d0], -R0 ;  /* 0x0000b40031097a23 */ /* 0x008fe40000010800 */
[----:B------:R3:W-:Y:S01]  /*35d0*/  MUFU.EX2 R242, R5 ;  /* 0x0000000500f27308 */ /* 0x0007e20000000800 */
[----:B-1----:R-:W-:Y:S02]  /*35e0*/  FMNMX.FTZ R135, R4, R6, !PT ;  /* 0x0000000604877209 */ /* 0x002fe40007810000 */
[----:B------:R-:W-:-:S05]  /*35f0*/  F2FP.BF16.PACK_AB R4, R14, R151 ;  /* 0x000000970e04723e */ /* 0x000fca00000010ff */
[----:B------:R-:W-:Y:S01]  /*3600*/  MUFU.EX2 R243, R9 ;  /* 0x0000000900f37308 */ /* 0x000fe20000000800 */
[C---:B------:R-:W-:Y:S01]  /*3610*/  FSETP.NEU.FTZ.AND P1, PT, R135.reuse, -INF , PT ;  /* 0xff8000008700780b */ /* 0x040fe20003f3d000 */
[----:B------:R-:W-:Y:S01]  /*3620*/  FMUL.FTZ R8, R135, c[0x0][0x2d0] ;  /* 0x0000b40087087a20 */ /* 0x000fe20000410000 */
[----:B------:R-:W-:-:S04]  /*3630*/  F2FP.BF16.PACK_AB R6, R148, R149 ;  /* 0x000000959406723e */ /* 0x000fc800000010ff */
[----:B------:R-:W-:Y:S01]  /*3640*/  FSEL R13, R8, RZ, P1 ;  /* 0x000000ff080d7208 */ /* 0x000fe20000800000 */
[--C-:B---3--:R-:W-:Y:S02]  /*3650*/  FFMA.FTZ R5, R37, c[0x0][0x2d0], -R0.reuse ;  /* 0x0000b40025057a23 */ /* 0x108fe40000010800 */
[----:B------:R-:W1:Y:S01]  /*3660*/  LDSM.16.MT88.4 R36, [R209+0x2100] ;  /* 0x00210000d124783b */ /* 0x000e620000004200 */
[----:B------:R-:W-:Y:S01]  /*3670*/  FFMA.FTZ R8, R48, c[0x0][0x2d0], -R0 ;  /* 0x0000b40030087a23 */ /* 0x000fe20000010800 */
[----:B------:R2:W-:Y:S08]  /*3680*/  MUFU.EX2 R238, R5 ;  /* 0x0000000500ee7308 */ /* 0x0005f00000000800 */
[----:B------:R3:W4:Y:S01]  /*3690*/  MUFU.EX2 R244, R8 ;  /* 0x0000000800f47308 */ /* 0x0007220000000800 */
[----:B--2---:R-:W-:-:S07]  /*36a0*/  F2FP.BF16.PACK_AB R5, R250, R252 ;  /* 0x000000fcfa05723e */ /* 0x004fce00000010ff */
[----:B------:R-:W-:Y:S01]  /*36b0*/  HMMA.16816.F32.BF16 R112, R4, R24, RZ ;  /* 0x000000180470723c */ /* 0x000fe200000418ff */
[----:B---3--:R-:W-:Y:S01]  /*36c0*/  FFMA.FTZ R8, R53, c[0x0][0x2d0], -R13 ;  /* 0x0000b40035087a23 */ /* 0x008fe2000001080d */
[----:B----4-:R-:W-:-:S03]  /*36d0*/  F2FP.BF16.PACK_AB R10, R244, R243 ;  /* 0x000000f3f40a723e */ /* 0x010fc600000010ff */
[----:B------:R2:W-:Y:S03]  /*36e0*/  MUFU.EX2 R235, R8 ;  /* 0x0000000800eb7308 */ /* 0x0005e60000000800 */
[C---:B------:R-:W-:Y:S08]  /*36f0*/  HMMA.16816.F32.BF16 R108, R4.reuse, R16, RZ ;  /* 0x00000010046c723c */ /* 0x040ff000000418ff */
[----:B------:R-:W-:Y:S01]  /*3700*/  HMMA.16816.F32.BF16 R104, R4, R20, RZ ;  /* 0x000000140468723c */ /* 0x000fe200000418ff */
[----:B--2---:R-:W-:-:S07]  /*3710*/  FFMA.FTZ R8, R52, c[0x0][0x2d0], -R13 ;  /* 0x0000b40034087a23 */ /* 0x004fce000001080d */
[C---:B------:R-:W-:Y:S01]  /*3720*/  HMMA.16816.F32.BF16 R100, R4.reuse, R28, RZ ;  /* 0x0000001c0464723c */ /* 0x040fe200000418ff */
[----:B------:R2:W3:Y:S07]  /*3730*/  MUFU.EX2 R234, R8 ;  /* 0x0000000800ea7308 */ /* 0x0004ee0000000800 */
[C---:B------:R-:W-:Y:S08]  /*3740*/  HMMA.16816.F32.BF16 R96, R4.reuse, R32, RZ ;  /* 0x000000200460723c */ /* 0x040ff000000418ff */
[----:B-1----:R-:W-:Y:S01]  /*3750*/  HMMA.16816.F32.BF16 R92, R4, R36, RZ ;  /* 0x00000024045c723c */ /* 0x002fe200000418ff */
[----:B--2---:R-:W-:Y:S01]  /*3760*/  FFMA.FTZ R8, R51, c[0x0][0x2d0], -R13 ;  /* 0x0000b40033087a23 */ /* 0x004fe2000001080d */
[----:B---3--:R-:W-:-:S03]  /*3770*/  F2FP.BF16.PACK_AB R9, R234, R235 ;  /* 0x000000ebea09723e */ /* 0x008fc600000010ff */
[----:B------:R1:W-:Y:S03]  /*3780*/  MUFU.EX2 R237, R8 ;  /* 0x0000000800ed7308 */ /* 0x0003e60000000800 */
[C---:B------:R-:W-:Y:S08]  /*3790*/  HMMA.16816.F32.BF16 R88, R4.reuse, R26, RZ ;  /* 0x0000001a0458723c */ /* 0x040ff000000418ff */
[----:B------:R-:W-:Y:S01]  /*37a0*/  HMMA.16816.F32.BF16 R84, R4, R18, RZ ;  /* 0x000000120454723c */ /* 0x000fe200000418ff */
[----:B-1----:R-:W-:-:S07]  /*37b0*/  FFMA.FTZ R8, R50, c[0x0][0x2d0], -R13 ;  /* 0x0000b40032087a23 */ /* 0x002fce000001080d */
[C---:B------:R-:W-:Y:S01]  /*37c0*/  HMMA.16816.F32.BF16 R80, R4.reuse, R22, RZ ;  /* 0x000000160450723c */ /* 0x040fe200000418ff */
[----:B------:R1:W2:Y:S07]  /*37d0*/  MUFU.EX2 R241, R8 ;  /* 0x0000000800f17308 */ /* 0x0002ae0000000800 */
[C---:B------:R-:W-:Y:S08]  /*37e0*/  HMMA.16816.F32.BF16 R76, R4.reuse, R30, RZ ;  /* 0x0000001e044c723c */ /* 0x040ff000000418ff */
[----:B------:R-:W-:Y:S01]  /*37f0*/  HMMA.16816.F32.BF16 R72, R4, R34, RZ ;  /* 0x000000220448723c */ /* 0x000fe200000418ff */
[----:B-1----:R-:W-:-:S02]  /*3800*/  F2FP.BF16.PACK_AB R8, R238, R242 ;  /* 0x000000f2ee08723e */ /* 0x002fc400000010ff */
[----:B--2---:R-:W-:-:S05]  /*3810*/  F2FP.BF16.PACK_AB R11, R241, R237 ;  /* 0x000000edf10b723e */ /* 0x004fca00000010ff */
        /* <DEDUP_REMOVED lines=18> */
[----:B---3--:R-:W-:-:S04]  /*3940*/  FFMA.FTZ R4, R117, c[0x0][0x2d0], -R12 ;  /* 0x0000b40075047a23 */ /* 0x008fc8000001080c */
[----:B------:R3:W4:Y:S03]  /*3950*/  MUFU.EX2 R239, R4 ;  /* 0x0000000400ef7308 */ /* 0x0007260000000800 */
[C---:B------:R-:W-:Y:S01]  /*3960*/  HMMA.16816.F32.BF16 R152, R8.reuse, R34, RZ ;  /* 0x000000220898723c */ /* 0x040fe200000418ff */
[----:B------:R-:W-:Y:S07]  /*3970*/  LDSM.16.MT88.4 R32, [R208+0x2500] ;  /* 0x00250000d020783b */ /* 0x000fee0000004200 */
[----:B------:R-:W-:Y:S01]  /*3980*/  HMMA.16816.F32.BF16 R44, R8, R36, RZ ;  /* 0x00000024082c723c */ /* 0x000fe200000418ff */
[----:B---3--:R-:W-:-:S07]  /*3990*/  FFMA.FTZ R4, R118, c[0x0][0x2d0], -R3 ;  /* 0x0000b40076047a23 */ /* 0x008fce0000010803 */
[----:B------:R-:W-:Y:S01]  /*39a0*/  HMMA.16816.F32.BF16 R156, R8, R38, RZ ;  /* 0x00000026089c723c */ /* 0x000fe200000418ff */
[----:B----4-:R-:W-:Y:S01]  /*39b0*/  F2FP.BF16.PACK_AB R6, R239, R240 ;  /* 0x000000f0ef06723e */ /* 0x010fe200000010ff */
[----:B------:R-:W-:Y:S01]  /*39c0*/  LDSM.16.MT88.4 R36, [R209+0x2900] ;  /* 0x00290000d124783b */ /* 0x000fe20000004200 */
[----:B------:R3:W-:Y:S02]  /*39d0*/  MUFU.EX2 R230, R4 ;  /* 0x0000000400e67308 */ /* 0x0007e40000000800 */
[----:B---3--:R-:W-:-:S03]  /*39e0*/  FFMA.FTZ R4, R119, c[0x0][0x2d0], -R3 ;  /* 0x0000b40077047a23 */ /* 0x008fc60000010803 */
[----:B------:R-:W-:Y:S01]  /*39f0*/  HMMA.16816.F32.BF16 R116, R8, R30, RZ ;  /* 0x0000001e0874723c */ /* 0x000fe200000418ff */
[----:B------:R-:W3:Y:S02]  /*3a00*/  LDSM.16.MT88.4 R28, [R209+0x1500] ;  /* 0x00150000d11c783b */ /* 0x000ee40000004200 */
[----:B------:R4:W5:Y:S04]  /*3a10*/  MUFU.EX2 R248, R4 ;  /* 0x0000000400f87308 */ /* 0x0009680000000800 */
[----:B------:R-:W-:Y:S02]  /*3a20*/  FFMA.FTZ R8, R132, c[0x0][0x2d0], -R0 ;  /* 0x0000b40084087a23 */ /* 0x000fe40000010800 */
[----:B------:R-:W-:Y:S02]  /*3a30*/  IMAD.MOV.U32 R11, RZ, RZ, R151 ;  /* 0x000000ffff0b7224 */ /* 0x000fe400078e0097 */
[----:B------:R1:W-:Y:S01]  /*3a40*/  MUFU.EX2 R220, R8 ;  /* 0x0000000800dc7308 */ /* 0x0003e20000000800 */
[----:B------:R-:W-:-:S02]  /*3a50*/  IMAD.MOV.U32 R10, RZ, RZ, R149 ;  /* 0x000000ffff0a7224 */ /* 0x000fc400078e0095 */
[----:B------:R-:W-:Y:S02]  /*3a60*/  IMAD.MOV.U32 R9, RZ, RZ, R148 ;  /* 0x000000ffff097224 */ /* 0x000fe400078e0094 */
[----:B----4-:R-:W-:Y:S01]  /*3a70*/  FFMA.FTZ R4, R120, c[0x0][0x2d0], -R3 ;  /* 0x0000b40078047a23 */ /* 0x010fe20000010803 */
[----:B-----5:R-:W-:-:S03]  /*3a80*/  F2FP.BF16.PACK_AB R5, R248, R230 ;  /* 0x000000e6f805723e */ /* 0x020fc600000010ff */
[----:B------:R4:W-:Y:S01]  /*3a90*/  MUFU.EX2 R232, R4 ;  /* 0x0000000400e87308 */ /* 0x0009e20000000800 */
[----:B-1----:R-:W-:-:S07]  /*3aa0*/  FFMA.FTZ R8, R123, c[0x0][0x2d0], -R0 ;  /* 0x0000b4007b087a23 */ /* 0x002fce0000010800 */
[----:B------:R1:W-:Y:S01]  /*3ab0*/  MUFU.EX2 R218, R8 ;  /* 0x0000000800da7308 */ /* 0x0003e20000000800 */
[----:B----4-:R-:W-:-:S07]  /*3ac0*/  FFMA.FTZ R4, R121, c[0x0][0x2d0], -R3 ;  /* 0x0000b40079047a23 */ /* 0x010fce0000010803 */
[----:B------:R4:W5:Y:S01]  /*3ad0*/  MUFU.EX2 R231, R4 ;  /* 0x0000000400e77308 */ /* 0x0009620000000800 */
[----:B-1----:R-:W-:-:S07]  /*3ae0*/  FFMA.FTZ R8, R145, c[0x0][0x2d0], -R13 ;  /* 0x0000b40091087a23 */ /* 0x002fce000001080d */
[----:B------:R1:W-:Y:S01]  /*3af0*/  MUFU.EX2 R206, R8 ;  /* 0x0000000800ce7308 */ /* 0x0003e20000000800 */
[----:B----4-:R-:W-:Y:S01]  /*3b00*/  FFMA.FTZ R4, R122, c[0x0][0x2d0], -R0 ;  /* 0x0000b4007a047a23 */ /* 0x010fe20000010800 */
[----:B-----5:R-:W-:-:S06]  /*3b10*/  F2FP.BF16.PACK_AB R7, R231, R232 ;  /* 0x000000e8e707723e */ /* 0x020fcc00000010ff */
[----:B------:R4:W-:Y:S01]  /*3b20*/  MUFU.EX2 R221, R4 ;  /* 0x0000000400dd7308 */ /* 0x0009e20000000800 */
[----:B-1----:R-:W-:-:S07]  /*3b30*/  FFMA.FTZ R8, R144, c[0x0][0x2d0], -R13 ;  /* 0x0000b40090087a23 */ /* 0x002fce000001080d */
[----:B------:R1:W-:Y:S01]  /*3b40*/  MUFU.EX2 R246, R8 ;  /* 0x0000000800f67308 */ /* 0x0003e20000000800 */
[----:B----4-:R-:W-:-:S07]  /*3b50*/  FFMA.FTZ R4, R137, c[0x0][0x2d0], -R0 ;  /* 0x0000b40089047a23 */ /* 0x010fce0000010800 */
[----:B------:R4:W5:Y:S01]  /*3b60*/  MUFU.EX2 R245, R4 ;  /* 0x0000000400f57308 */ /* 0x0009620000000800 */
[----:B-1----:R-:W-:-:S07]  /*3b70*/  FFMA.FTZ R8, R133, c[0x0][0x2d0], -R13 ;  /* 0x0000b40085087a23 */ /* 0x002fce000001080d */
[----:B------:R1:W-:Y:S01]  /*3b80*/  MUFU.EX2 R205, R8 ;  /* 0x0000000800cd7308 */ /* 0x0003e20000000800 */
[----:B----4-:R-:W-:-:S07]  /*3b90*/  F2FP.BF16.PACK_AB R4, R247, R236 ;  /* 0x000000ecf704723e */ /* 0x010fce00000010ff */
[----:B--2---:R-:W-:Y:S01]  /*3ba0*/  HMMA.16816.F32.BF16 R164, R4, R24, R112 ;  /* 0x0000001804a4723c */ /* 0x004fe20000041870 */
[----:B-1----:R-:W-:-:S04]  /*3bb0*/  FFMA.FTZ R8, R138, c[0x0][0x2d0], -R13 ;  /* 0x0000b4008a087a23 */ /* 0x002fc8000001080d */
[----:B------:R1:W2:Y:S03]  /*3bc0*/  MUFU.EX2 R204, R8 ;  /* 0x0000000800cc7308 */ /* 0x0002a60000000800 */
[C---:B------:R-:W-:Y:S08]  /*3bd0*/  HMMA.16816.F32.BF16 R160, R4.reuse, R20, R108 ;  /* 0x0000001404a0723c */ /* 0x040ff0000004186c */
[----:B------:R-:W-:Y:S01]  /*3be0*/  HMMA.16816.F32.BF16 R120, R4, R16, R104 ;  /* 0x000000100478723c */ /* 0x000fe20000041868 */
[----:B-1----:R-:W-:-:S07]  /*3bf0*/  FFMA.FTZ R8, R147, c[0x0][0x2d0], -R12 ;  /* 0x0000b40093087a23 */ /* 0x002fce000001080c */
[C---:B---3--:R-:W-:Y:S01]  /*3c00*/  HMMA.16816.F32.BF16 R112, R4.reuse, R28, R100 ;  /* 0x0000001c0470723c */ /* 0x048fe20000041864 */
[----:B------:R1:W-:Y:S07]  /*3c10*/  MUFU.EX2 R203, R8 ;  /* 0x0000000800cb7308 */ /* 0x0003ee0000000800 */
[C---:B------:R-:W-:Y:S08]  /*3c20*/  HMMA.16816.F32.BF16 R108, R4.reuse, R32, R96 ;  /* 0x00000020046c723c */ /* 0x040ff00000041860 */
[----:B------:R-:W-:Y:S01]  /*3c30*/  HMMA.16816.F32.BF16 R104, R4, R40, R92 ;  /* 0x000000280468723c */ /* 0x000fe2000004185c */
[----:B-1----:R-:W-:-:S04]  /*3c40*/  FFMA.FTZ R8, R169, c[0x0][0x2d0], -R12 ;  /* 0x0000b400a9087a23 */ /* 0x002fc8000001080c */
[----:B------:R1:W3:Y:S03]  /*3c50*/  MUFU.EX2 R202, R8 ;  /* 0x0000000800ca7308 */ /* 0x0002e60000000800 */
[C---:B------:R-:W-:Y:S08]  /*3c60*/  HMMA.16816.F32.BF16 R148, R4.reuse, R26, R88 ;  /* 0x0000001a0494723c */ /* 0x040ff00000041858 */
[----:B------:R-:W-:Y:S01]  /*3c70*/  HMMA.16816.F32.BF16 R84, R4, R22, R84 ;  /* 0x000000160454723c */ /* 0x000fe20000041854 */
[----:B-1----:R-:W-:-:S07]  /*3c80*/  FFMA.FTZ R8, R146, c[0x0][0x2d0], -R12 ;  /* 0x0000b40092087a23 */ /* 0x002fce000001080c */
[C---:B------:R-:W-:Y:S01]  /*3c90*/  HMMA.16816.F32.BF16 R100, R4.reuse, R18, R80 ;  /* 0x000000120464723c */ /* 0x040fe20000041850 */
[----:B------:R1:W-:Y:S07]  /*3ca0*/  MUFU.EX2 R201, R8 ;  /* 0x0000000800c97308 */ /* 0x0003ee0000000800 */
[C---:B------:R-:W-:Y:S08]  /*3cb0*/  HMMA.16816.F32.BF16 R96, R4.reuse, R30, R76 ;  /* 0x0000001e0460723c */ /* 0x040ff0000004184c */
[----:B------:R-:W-:Y:S01]  /*3cc0*/  HMMA.16816.F32.BF16 R92, R4, R34, R72 ;  /* 0x00000022045c723c */ /* 0x000fe20000041848 */
[----:B-1----:R-:W-:-:S04]  /*3cd0*/  FFMA.FTZ R8, R168, c[0x0][0x2d0], -R12 ;  /* 0x0000b400a8087a23 */ /* 0x002fc8000001080c */
[----:B------:R1:W4:Y:S03]  /*3ce0*/  MUFU.EX2 R200, R8 ;  /* 0x0000000800c87308 */ /* 0x0003260000000800 */
[----:B------:R-:W-:Y:S07]  /*3cf0*/  HMMA.16816.F32.BF16 R88, R4, R42, R64 ;  /* 0x0000002a0458723c */ /* 0x000fee0000041840 */
[----:B-----5:R-:W-:-:S02]  /*3d00*/  F2FP.BF16.PACK_AB R4, R245, R221 ;  /* 0x000000ddf504723e */ /* 0x020fc400000010ff */
[----:B------:R-:W-:Y:S02]  /*3d10*/  F2FP.BF16.PACK_AB R6, R218, R220 ;  /* 0x000000dcda06723e */ /* 0x000fe400000010ff */
[----:B------:R-:W-:Y:S02]  /*3d20*/  F2FP.BF16.PACK_AB R5, R246, R206 ;  /* 0x000000cef605723e */ /* 0x000fe400000010ff */
[----:B--2---:R-:W-:Y:S01]  /*3d30*/  F2FP.BF16.PACK_AB R7, R204, R205 ;  /* 0x000000cdcc07723e */ /* 0x004fe200000010ff */
[----:B-1----:R-:W-:-:S04]  /*3d40*/  FFMA.FTZ R8, R170, c[0x0][0x2d0], -R3 ;  /* 0x0000b400aa087a23 */ /* 0x002fc80000010803 */
[----:B------:R1:W-:Y:S02]  /*3d50*/  MUFU.EX2 R187, R8 ;  /* 0x0000000800bb7308 */ /* 0x0003e40000000800 */
[C---:B------:R-:W-:Y:S08]  /*3d60*/  HMMA.16816.F32.BF16 R80, R4.reuse, R24, R68 ;  /* 0x000000180450723c */ /* 0x040ff00000041844 */
[----:B------:R-:W-:Y:S01]  /*3d70*/  HMMA.16816.F32.BF16 R64, R4, R32, R48 ;  /* 0x000000200440723c */ /* 0x000fe20000041830 */
[----:B-1----:R-:W-:-:S07]  /*3d80*/  FFMA.FTZ R8, R171, c[0x0][0x2d0], -R3 ;  /* 0x0000b400ab087a23 */ /* 0x002fce0000010803 */
[C---:B------:R-:W-:Y:S01]  /*3d90*/  HMMA.16816.F32.BF16 R76, R4.reuse, R20, R60 ;  /* 0x00000014044c723c */ /* 0x040fe2000004183c */
[----:B------:R1:W2:Y:S07]  /*3da0*/  MUFU.EX2 R186, R8 ;  /* 0x0000000800ba7308 */ /* 0x0002ae0000000800 */
[C---:B------:R-:W-:Y:S08]  /*3db0*/  HMMA.16816.F32.BF16 R72, R4.reuse, R16, R56 ;  /* 0x000000100448723c */ /* 0x040ff00000041838 */
[----:B------:R-:W-:Y:S01]  /*3dc0*/  HMMA.16816.F32.BF16 R68, R4, R28, R52 ;  /* 0x0000001c0444723c */ /* 0x000fe20000041834 */
[----:B-1----:R-:W-:-:S04]  /*3dd0*/  FFMA.FTZ R8, R172, c[0x0][0x2d0], -R3 ;  /* 0x0000b400ac087a23 */ /* 0x002fc80000010803 */
[----:B------:R1:W-:Y:S03]  /*3de0*/  MUFU.EX2 R184, R8 ;  /* 0x0000000800b87308 */ /* 0x0003e60000000800 */
[C---:B------:R-:W-:Y:S08]  /*3df0*/  HMMA.16816.F32.BF16 R192, R4.reuse, R40, R44 ;  /* 0x0000002804c0723c */ /* 0x040ff0000004182c */
[----:B------:R-:W-:Y:S01]  /*3e00*/  HMMA.16816.F32.BF16 R48, R4, R18, R124 ;  /* 0x000000120430723c */ /* 0x000fe2000004187c */
[----:B------:R-:W5:Y:S01]  /*3e10*/  LDSM.16.MT88.4 R16, [R209+0x900] ;  /* 0x00090000d110783b */ /* 0x000f620000004200 */
[----:B-1----:R-:W-:-:S06]  /*3e20*/  FFMA.FTZ R8, R173, c[0x0][0x2d0], -R3 ;  /* 0x0000b400ad087a23 */ /* 0x002fcc0000010803 */
[C---:B------:R-:W-:Y:S01]  /*3e30*/  HMMA.16816.F32.BF16 R60, R4.reuse, R26, R140 ;  /* 0x0000001a043c723c */ /* 0x040fe2000004188c */
[----:B------:R-:W1:Y:S01]  /*3e40*/  LDSM.16.MT88.4 R24, [R208+0x900] ;  /* 0x00090000d018783b */ /* 0x000e620000004200 */
[----:B------:R2:W1:Y:S06]  /*3e50*/  MUFU.EX2 R185, R8 ;  /* 0x0000000800b97308 */ /* 0x00046c0000000800 */
[C---:B------:R-:W-:Y:S01]  /*3e60*/  HMMA.16816.F32.BF16 R52, R4.reuse, R22, R128 ;  /* 0x000000160434723c */ /* 0x040fe20000041880 */
[----:B------:R-:W5:Y:S07]  /*3e70*/  LDSM.16.MT88.4 R20, [R208+0x1900] ;  /* 0x00190000d014783b */ /* 0x000f6e0000004200 */
[----:B------:R-:W-:Y:S01]  /*3e80*/  HMMA.16816.F32.BF16 R44, R4, R30, R116 ;  /* 0x0000001e042c723c */ /* 0x000fe20000041874 */
[----:B------:R-:W5:Y:S01]  /*3e90*/  LDSM.16.MT88.4 R28, [R209+0x1900] ;  /* 0x00190000d11c783b */ /* 0x000f620000004200 */
[----:B--2---:R-:W-:-:S04]  /*3ea0*/  FFMA.FTZ R8, R174, c[0x0][0x2d0], -R0 ;  /* 0x0000b400ae087a23 */ /* 0x004fc80000010800 */
[----:B------:R2:W-:Y:S02]  /*3eb0*/  MUFU.EX2 R179, R8 ;  /* 0x0000000800b37308 */ /* 0x0005e40000000800 */
[C---:B------:R-:W-:Y:S01]  /*3ec0*/  HMMA.16816.F32.BF16 R56, R4.reuse, R34, R152 ;  /* 0x000000220438723c */ /* 0x040fe20000041898 */
[----:B------:R-:W5:Y:S04]  /*3ed0*/  LDSM.16.MT88.4 R32, [R208+0x2900] ;  /* 0x00290000d020783b */ /* 0x000f680000004200 */
[----:B------:R-:W-:Y:S03]  /*3ee0*/  LDSM.16.MT88.4 R152, [R208+0xd00] ;  /* 0x000d0000d098783b */ /* 0x000fe60000004200 */
[----:B------:R-:W-:Y:S01]  /*3ef0*/  HMMA.16816.F32.BF16 R40, R4, R42, R156 ;  /* 0x0000002a0428723c */ /* 0x000fe2000004189c */
[----:B--2---:R-:W-:-:S06]  /*3f00*/  FFMA.FTZ R8, R176, c[0x0][0x2d0], -R0 ;  /* 0x0000b400b0087a23 */ /* 0x004fcc0000010800 */
[----:B---3--:R-:W-:Y:S02]  /*3f10*/  F2FP.BF16.PACK_AB R4, R202, R203 ;  /* 0x000000cbca04723e */ /* 0x008fe400000010ff */
[----:B----4-:R-:W-:Y:S01]  /*3f20*/  F2FP.BF16.PACK_AB R6, R200, R201 ;  /* 0x000000c9c806723e */ /* 0x010fe200000010ff */
[----:B------:R2:W3:Y:S01]  /*3f30*/  MUFU.EX2 R176, R8 ;  /* 0x0000000800b07308 */ /* 0x0004e20000000800 */
[----:B------:R-:W-:Y:S02]  /*3f40*/  F2FP.BF16.PACK_AB R5, R186, R187 ;  /* 0x000000bbba05723e */ /* 0x000fe400000010ff */
[----:B-1----:R-:W-:-:S07]  /*3f50*/  F2FP.BF16.PACK_AB R7, R185, R184 ;  /* 0x000000b8b907723e */ /* 0x002fce00000010ff */
[----:B-----5:R-:W-:Y:S01]  /*3f60*/  HMMA.16816.F32.BF16 R124, R4, R16, R160 ;  /* 0x00000010047c723c */ /* 0x020fe200000418a0 */
[----:B--2---:R-:W-:-:S07]  /*3f70*/  FFMA.FTZ R8, R175, c[0x0][0x2d0], -R0 ;  /* 0x0000b400af087a23 */ /* 0x004fce0000010800 */
[C---:B------:R-:W-:Y:S01]  /*3f80*/  HMMA.16816.F32.BF16 R140, R4.reuse, R24, R164 ;  /* 0x00000018048c723c */ /* 0x040fe200000418a4 */
[----:B------:R1:W-:Y:S07]  /*3f90*/  MUFU.EX2 R177, R8 ;  /* 0x0000000800b17308 */ /* 0x0003ee0000000800 */
[C---:B------:R-:W-:Y:S01]  /*3fa0*/  HMMA.16816.F32.BF16 R168, R4.reuse, R20, R120 ;  /* 0x0000001404a8723c */ /* 0x040fe20000041878 */
[----:B------:R-:W-:Y:S07]  /*3fb0*/  LDSM.16.MT88.4 R120, [R208+0x2d00] ;  /* 0x002d0000d078783b */ /* 0x000fee0000004200 */
[----:B------:R-:W-:Y:S01]  /*3fc0*/  HMMA.16816.F32.BF16 R112, R4, R28, R112 ;  /* 0x0000001c0470723c */ /* 0x000fe20000041870 */
[----:B-1----:R-:W-:-:S04]  /*3fd0*/  FFMA.FTZ R8, R178, c[0x0][0x2d0], -R0 ;  /* 0x0000b400b2087a23 */ /* 0x002fc80000010800 */
[----:B------:R1:W2:Y:S03]  /*3fe0*/  MUFU.EX2 R178, R8 ;  /* 0x0000000800b27308 */ /* 0x0002a60000000800 */
[C---:B------:R-:W-:Y:S08]  /*3ff0*/  HMMA.16816.F32.BF16 R188, R4.reuse, R32, R108 ;  /* 0x0000002004bc723c */ /* 0x040ff0000004186c */
[----:B------:R-:W-:Y:S01]  /*4000*/  HMMA.16816.F32.BF16 R196, R4, R36, R104 ;  /* 0x0000002404c4723c */ /* 0x000fe20000041868 */
[----:B------:R-:W-:Y:S01]  /*4010*/  LDSM.16.MT88.4 R104, [R209+0x1d00] ;  /* 0x001d0000d168783b */ /* 0x000fe20000004200 */
[----:B-1----:R-:W-:-:S06]  /*4020*/  FFMA.FTZ R8, R182, c[0x0][0x2d0], -R13 ;  /* 0x0000b400b6087a23 */ /* 0x002fcc000001080d */
[C---:B------:R-:W-:Y:S01]  /*4030*/  HMMA.16816.F32.BF16 R148, R4.reuse, R26, R148 ;  /* 0x0000001a0494723c */ /* 0x040fe20000041894 */
[----:B------:R1:W-:Y:S07]  /*4040*/  MUFU.EX2 R132, R8 ;  /* 0x0000000800847308 */ /* 0x0003ee0000000800 */
[C---:B------:R-:W-:Y:S08]  /*4050*/  HMMA.16816.F32.BF16 R84, R4.reuse, R18, R84 ;  /* 0x000000120454723c */ /* 0x040ff00000041854 */
[----:B------:R-:W-:Y:S01]  /*4060*/  HMMA.16816.F32.BF16 R100, R4, R22, R100 ;  /* 0x000000160464723c */ /* 0x000fe20000041864 */
[----:B-1----:R-:W-:-:S04]  /*4070*/  FFMA.FTZ R8, R183, c[0x0][0x2d0], -R13 ;  /* 0x0000b400b7087a23 */ /* 0x002fc8000001080d */
[----:B------:R1:W4:Y:S03]  /*4080*/  MUFU.EX2 R138, R8 ;  /* 0x00000008008a7308 */ /* 0x0003260000000800 */
[C---:B------:R-:W-:Y:S01]  /*4090*/  HMMA.16816.F32.BF16 R160, R4.reuse, R30, R96 ;  /* 0x0000001e04a0723c */ /* 0x040fe20000041860 */
[----:B------:R-:W5:Y:S07]  /*40a0*/  LDSM.16.MT88.4 R96, [R208+0x1d00] ;  /* 0x001d0000d060783b */ /* 0x000f6e0000004200 */
[----:B------:R-:W-:Y:S01]  /*40b0*/  HMMA.16816.F32.BF16 R116, R4, R34, R92 ;  /* 0x000000220474723c */ /* 0x000fe2000004185c */
[----:B-1----:R-:W-:-:S07]  /*40c0*/  FFMA.FTZ R8, R180, c[0x0][0x2d0], -R13 ;  /* 0x0000b400b4087a23 */ /* 0x002fce000001080d */
[----:B------:R-:W-:Y:S01]  /*40d0*/  HMMA.16816.F32.BF16 R144, R4, R38, R88 ;  /* 0x000000260490723c */ /* 0x000fe20000041858 */
[----:B------:R1:W-:Y:S06]  /*40e0*/  MUFU.EX2 R137, R8 ;  /* 0x0000000800897308 */ /* 0x0003ec0000000800 */
[----:B---3--:R-:W-:Y:S02]  /*40f0*/  F2FP.BF16.PACK_AB R4, R176, R179 ;  /* 0x000000b3b004723e */ /* 0x008fe400000010ff */
[----:B--2---:R-:W-:Y:S02]  /*4100*/  F2FP.BF16.PACK_AB R6, R178, R177 ;  /* 0x000000b1b206723e */ /* 0x004fe400000010ff */
[----:B----4-:R-:W-:Y:S01]  /*4110*/  F2FP.BF16.PACK_AB R5, R138, R132 ;  /* 0x000000848a05723e */ /* 0x010fe200000010ff */
[----:B-1----:R-:W-:-:S04]  /*4120*/  FFMA.FTZ R8, R181, c[0x0][0x2d0], -R13 ;  /* 0x0000b400b5087a23 */ /* 0x002fc8000001080d */
[----:B------:R-:W1:Y:S02]  /*4130*/  MUFU.EX2 R133, R8 ;  /* 0x0000000800857308 */ /* 0x000e640000000800 */
[----:B-1----:R-:W-:Y:S01]  /*4140*/  F2FP.BF16.PACK_AB R7, R133, R137 ;  /* 0x000000898507723e */ /* 0x002fe200000010ff */
[----:B------:R-:W-:Y:S02]  /*4150*/  FFMA.FTZ R8, R219, c[0x0][0x2d0], -R12 ;  /* 0x0000b400db087a23 */ /* 0x000fe4000001080c */
[----:B------:R-:W-:Y:S02]  /*4160*/  IMAD.MOV.U32 R219, RZ, RZ, R9 ;  /* 0x000000ffffdb7224 */ /* 0x000fe400078e0009 */
[----:B------:R-:W-:Y:S02]  /*4170*/  FADD.FTZ R9, R235, R234 ;  /* 0x000000eaeb097221 */ /* 0x000fe40000010000 */
[C---:B------:R-:W-:Y:S01]  /*4180*/  HMMA.16816.F32.BF16 R172, R4.reuse, R26, R60 ;  /* 0x0000001a04ac723c */ /* 0x040fe2000004183c */
[----:B------:R1:W-:Y:S07]  /*4190*/  MUFU.EX2 R27, R8 ;  /* 0x00000008001b7308 */ /* 0x0003ee0000000800 */
[C---:B------:R-:W-:Y:S01]  /*41a0*/  HMMA.16816.F32.BF16 R180, R4.reuse, R24, R80 ;  /* 0x0000001804b4723c */ /* 0x040fe20000041850 */
[----:B------:R-:W2:Y:S07]  /*41b0*/  LDSM.16.MT88.4 R80, [R209+0xd00] ;  /* 0x000d0000d150783b */ /* 0x000eae0000004200 */
[----:B------:R-:W-:Y:S01]  /*41c0*/  HMMA.16816.F32.BF16 R48, R4, R22, R48 ;  /* 0x000000160430723c */ /* 0x000fe20000041830 */
[----:B-1----:R-:W-:-:S02]  /*41d0*/  FFMA.FTZ R8, R222, c[0x0][0x2d0], -R12 ;  /* 0x0000b400de087a23 */ /* 0x002fc4000001080c */
[----:B------:R-:W-:Y:S02]  /*41e0*/  IMAD.MOV.U32 R222, RZ, RZ, R14 ;  /* 0x000000ffffde7224 */ /* 0x000fe400078e000e */
[----:B------:R1:W3:Y:S03]  /*41f0*/  MUFU.EX2 R26, R8 ;  /* 0x00000008001a7308 */ /* 0x0002e60000000800 */
[C---:B------:R-:W-:Y:S08]  /*4200*/  HMMA.16816.F32.BF16 R60, R4.reuse, R18, R52 ;  /* 0x00000012043c723c */ /* 0x040ff00000041834 */
[----:B------:R-:W-:Y:S01]  /*4210*/  HMMA.16816.F32.BF16 R52, R4, R20, R72 ;  /* 0x000000140434723c */ /* 0x000fe20000041848 */
[----:B-1----:R-:W-:Y:S01]  /*4220*/  FFMA.FTZ R8, R223, c[0x0][0x2d0], -R12 ;  /* 0x0000b400df087a23 */ /* 0x002fe2000001080c */
[----:B---3--:R-:W-:-:S06]  /*4230*/  F2FP.BF16.PACK_AB R128, R26, R27 ;  /* 0x0000001b1a80723e */ /* 0x008fcc00000010ff */
[C---:B------:R-:W-:Y:S01]  /*4240*/  HMMA.16816.F32.BF16 R108, R4.reuse, R16, R76 ;  /* 0x00000010046c723c */ /* 0x040fe2000004184c */
[----:B------:R1:W-:Y:S07]  /*4250*/  MUFU.EX2 R25, R8 ;  /* 0x0000000800197308 */ /* 0x0003ee0000000800 */
[C---:B------:R-:W-:Y:S08]  /*4260*/  HMMA.16816.F32.BF16 R156, R4.reuse, R28, R68 ;  /* 0x0000001c049c723c */ /* 0x040ff00000041844 */
[----:B------:R-:W-:Y:S01]  /*4270*/  HMMA.16816.F32.BF16 R44, R4, R30, R44 ;  /* 0x0000001e042c723c */ /* 0x000fe2000004182c */
[----:B-1----:R-:W-:-:S04]  /*4280*/  FFMA.FTZ R8, R217, c[0x0][0x2d0], -R12 ;  /* 0x0000b400d9087a23 */ /* 0x002fc8000001080c */
[----:B------:R1:W3:Y:S03]  /*4290*/  MUFU.EX2 R24, R8 ;  /* 0x0000000800187308 */ /* 0x0002e60000000800 */
[C---:B------:R-:W-:Y:S08]  /*42a0*/  HMMA.16816.F32.BF16 R64, R4.reuse, R32, R64 ;  /* 0x000000200440723c */ /* 0x040ff00000041840 */
[----:B------:R-:W-:Y:S01]  /*42b0*/  HMMA.16816.F32.BF16 R56, R4, R34, R56 ;  /* 0x000000220438723c */ /* 0x000fe20000041838 */
[----:B-1----:R-:W-:Y:S01]  /*42c0*/  FFMA.FTZ R8, R213, c[0x0][0x2d0], -R3 ;  /* 0x0000b400d5087a23 */ /* 0x002fe20000010803 */
[----:B---3--:R-:W-:-:S06]  /*42d0*/  F2FP.BF16.PACK_AB R130, R24, R25 ;  /* 0x000000191882723e */ /* 0x008fcc00000010ff */
[C---:B------:R-:W-:Y:S01]  /*42e0*/  HMMA.16816.F32.BF16 R164, R4.reuse, R36, R192 ;  /* 0x0000002404a4723c */ /* 0x040fe200000418c0 */
[----:B------:R1:W-:Y:S07]  /*42f0*/  MUFU.EX2 R23, R8 ;  /* 0x0000000800177308 */ /* 0x0003ee0000000800 */
[----:B------:R-:W-:Y:S01]  /*4300*/  HMMA.16816.F32.BF16 R40, R4, R38, R40 ;  /* 0x000000260428723c */ /* 0x000fe20000041828 */
[----:B------:R-:W3:Y:S01]  /*4310*/  LDSM.16.MT88.4 R4, [R209+0x2d00] ;  /* 0x002d0000d104783b */ /* 0x000ee20000004200 */
[----:B-1----:R-:W-:-:S04]  /*4320*/  FFMA.FTZ R8, R216, c[0x0][0x2d0], -R3 ;  /* 0x0000b400d8087a23 */ /* 0x002fc80000010803 */
[----:B------:R1:W4:Y:S02]  /*4330*/  MUFU.EX2 R22, R8 ;  /* 0x0000000800167308 */ /* 0x0003240000000800 */
[--C-:B-1----:R-:W-:Y:S01]  /*4340*/  FFMA.FTZ R8, R15, c[0x0][0x2d0], -R3.reuse ;  /* 0x0000b4000f087a23 */ /* 0x102fe20000010803 */
[----:B----4-:R-:W-:Y:S01]  /*4350*/  F2FP.BF16.PACK_AB R129, R22, R23 ;  /* 0x000000171681723e */ /* 0x010fe200000010ff */
[----:B------:R-:W-:-:S04]  /*4360*/  FFMA.FTZ R3, R215, c[0x0][0x2d0], -R3 ;  /* 0x0000b400d7037a23 */ /* 0x000fc80000010803 */
[----:B------:R1:W-:Y:S08]  /*4370*/  MUFU.EX2 R20, R8 ;  /* 0x0000000800147308 */ /* 0x0003f00000000800 */
[----:B------:R4:W2:Y:S01]  /*4380*/  MUFU.EX2 R21, R3 ;  /* 0x0000000300157308 */ /* 0x0008a20000000800 */
[----:B-1----:R-:W-:Y:S02]  /*4390*/  FADD.FTZ R8, R11, R222 ;  /* 0x000000de0b087221 */ /* 0x002fe40000010000 */
[----:B------:R-:W-:-:S02]  /*43a0*/  FADD.FTZ R11, R237, R9 ;  /* 0x00000009ed0b7221 */ /* 0x000fc40000010000 */
[----:B------:R-:W-:Y:S02]  /*43b0*/  FADD.FTZ R10, R10, R8 ;  /* 0x000000080a0a7221 */ /* 0x000fe40000010000 */
[----:B----4-:R-:W-:Y:S01]  /*43c0*/  FFMA.FTZ R3, R214, c[0x0][0x2d0], -R0 ;  /* 0x0000b400d6037a23 */ /* 0x010fe20000010800 */
[----:B--2---:R-:W-:-:S03]  /*43d0*/  F2FP.BF16.PACK_AB R131, R21, R20 ;  /* 0x000000141583723e */ /* 0x004fc600000010ff */
[----:B------:R1:W-:Y:S04]  /*43e0*/  MUFU.EX2 R19, R3 ;  /* 0x0000000300137308 */ /* 0x0003e80000000800 */
[C---:B-----5:R-:W-:Y:S08]  /*43f0*/  HMMA.16816.F32.BF16 R88, R128.reuse, R96, R168 ;  /* 0x000000608058723c */ /* 0x060ff000000418a8 */
[----:B------:R-:W-:Y:S01]  /*4400*/  HMMA.16816.F32.BF16 R72, R128, R80, R124 ;  /* 0x000000508048723c */ /* 0x000fe2000004187c */
[----:B-1----:R-:W-:-:S04]  /*4410*/  FFMA.FTZ R3, R207, c[0x0][0x2d0], -R0 ;  /* 0x0000b400cf037a23 */ /* 0x002fc80000010800 */
[----:B------:R1:W2:Y:S03]  /*4420*/  MUFU.EX2 R18, R3 ;  /* 0x0000000300127308 */ /* 0x0002a60000000800 */
[C---:B---3--:R-:W-:Y:S08]  /*4430*/  HMMA.16816.F32.BF16 R124, R128.reuse, R4, R196 ;  /* 0x00000004807c723c */ /* 0x048ff000000418c4 */
[----:B------:R-:W-:Y:S01]  /*4440*/  HMMA.16816.F32.BF16 R92, R128, R98, R100 ;  /* 0x00000062805c723c */ /* 0x000fe20000041864 */
[--C-:B-1----:R-:W-:Y:S01]  /*4450*/  FFMA.FTZ R3, R225, c[0x0][0x2d0], -R0.reuse ;  /* 0x0000b400e1037a23 */ /* 0x102fe20000010800 */
[----:B--2---:R-:W-:Y:S01]  /*4460*/  F2FP.BF16.PACK_AB R168, R18, R19 ;  /* 0x0000001312a8723e */ /* 0x004fe200000010ff */
[----:B------:R-:W-:-:S05]  /*4470*/  FFMA.FTZ R0, R228, c[0x0][0x2d0], -R0 ;  /* 0x0000b400e4007a23 */ /* 0x000fca0000010800 */
[C---:B------:R-:W-:Y:S01]  /*4480*/  HMMA.16816.F32.BF16 R100, R128.reuse, R104, R112 ;  /* 0x000000688064723c */ /* 0x040fe20000041870 */
[----:B------:R1:W-:Y:S07]  /*4490*/  MUFU.EX2 R17, R3 ;  /* 0x0000000300117308 */ /* 0x0003ee0000000800 */
[C---:B------:R-:W-:Y:S01]  /*44a0*/  HMMA.16816.F32.BF16 R140, R128.reuse, R152, R140 ;  /* 0x00000098808c723c */ /* 0x040fe2000004188c */
[----:B------:R2:W3:Y:S07]  /*44b0*/  MUFU.EX2 R16, R0 ;  /* 0x0000000000107308 */ /* 0x0004ee0000000800 */
[----:B------:R-:W-:Y:S01]  /*44c0*/  HMMA.16816.F32.BF16 R148, R128, R154, R148 ;  /* 0x0000009a8094723c */ /* 0x000fe20000041894 */
[----:B-1----:R-:W-:-:S04]  /*44d0*/  FADD.FTZ R3, R252, R250 ;  /* 0x000000fafc037221 */ /* 0x002fc80000010000 */
[----:B------:R-:W-:Y:S02]  /*44e0*/  FADD.FTZ R9, R249, R3 ;  /* 0x00000003f9097221 */ /* 0x000fe40000010000 */
[----:B------:R-:W-:Y:S01]  /*44f0*/  FADD.FTZ R3, R219, R10 ;  /* 0x0000000adb037221 */ /* 0x000fe20000010000 */
[C---:B------:R-:W-:Y:S01]  /*4500*/  HMMA.16816.F32.BF16 R76, R128.reuse, R82, R84 ;  /* 0x00000052804c723c */ /* 0x040fe20000041854 */
[----:B--2---:R-:W-:Y:S01]  /*4510*/  FFMA.FTZ R0, R233, c[0x0][0x2d0], -R13 ;  /* 0x0000b400e9007a23 */ /* 0x004fe2000001080d */
[----:B---3--:R-:W-:Y:S01]  /*4520*/  F2FP.BF16.PACK_AB R170, R16, R17 ;  /* 0x0000001110aa723e */ /* 0x008fe200000010ff */
[----:B------:R-:W-:Y:S02]  /*4530*/  FADD.FTZ R3, R236, R3 ;  /* 0x00000003ec037221 */ /* 0x000fe40000010000 */
[----:B------:R1:W-:Y:S02]  /*4540*/  MUFU.EX2 R12, R0 ;  /* 0x00000000000c7308 */ /* 0x0003e40000000800 */
[----:B------:R-:W-:Y:S01]  /*4550*/  FADD.FTZ R247, R247, R3 ;  /* 0x00000003f7f77221 */ /* 0x000fe20000010000 */
[----:B------:R-:W-:Y:S03]  /*4560*/  HMMA.16816.F32.BF16 R160, R128, R106, R160 ;  /* 0x0000006a80a0723c */ /* 0x000fe600000418a0 */
[----:B------:R-:W-:-:S04]  /*4570*/  FADD.FTZ R247, R240, R247 ;  /* 0x000000f7f0f77221 */ /* 0x000fc80000010000 */
[----:B------:R-:W-:Y:S01]  /*4580*/  FADD.FTZ R247, R239, R247 ;  /* 0x000000f7eff77221 */ /* 0x000fe20000010000 */
[C---:B------:R-:W-:Y:S03]  /*4590*/  HMMA.16816.F32.BF16 R112, R128.reuse, R120, R188 ;  /* 0x000000788070723c */ /* 0x040fe600000418bc */
[----:B------:R-:W-:Y:S02]  /*45a0*/  FADD.FTZ R247, R203, R247 ;  /* 0x000000f7cbf77221 */ /* 0x000fe40000010000 */
[----:B-1----:R-:W-:Y:S02]  /*45b0*/  FFMA.FTZ R0, R229, c[0x0][0x2d0], -R13 ;  /* 0x0000b400e5007a23 */ /* 0x002fe4000001080d */
[----:B------:R-:W-:Y:S01]  /*45c0*/  FADD.FTZ R247, R202, R247 ;  /* 0x000000f7caf77221 */ /* 0x000fe20000010000 */
[----:B------:R-:W-:Y:S01]  /*45d0*/  HMMA.16816.F32.BF16 R116, R128, R122, R116 ;  /* 0x0000007a8074723c */ /* 0x000fe20000041874 */
[----:B------:R1:W2:Y:S02]  /*45e0*/  MUFU.EX2 R14, R0 ;  /* 0x00000000000e7308 */ /* 0x0002a40000000800 */
[----:B------:R-:W-:-:S04]  /*45f0*/  FADD.FTZ R247, R201, R247 ;  /* 0x000000f7c9f77221 */ /* 0x000fc80000010000 */
[----:B------:R-:W-:Y:S01]  /*4600*/  FADD.FTZ R247, R200, R247 ;  /* 0x000000f7c8f77221 */ /* 0x000fe20000010000 */
[----:B------:R-:W-:Y:S03]  /*4610*/  HMMA.16816.F32.BF16 R128, R128, R6, R144 ;  /* 0x000000068080723c */ /* 0x000fe60000041890 */
[----:B------:R-:W-:-:S04]  /*4620*/  FADD.FTZ R247, R27, R247 ;  /* 0x000000f71bf77221 */ /* 0x000fc80000010000 */
[----:B------:R-:W-:Y:S02]  /*4630*/  FADD.FTZ R247, R26, R247 ;  /* 0x000000f71af77221 */ /* 0x000fe40000010000 */
[----:B-1----:R-:W-:Y:S01]  /*4640*/  FFMA.FTZ R0, R227, c[0x0][0x2d0], -R13 ;  /* 0x0000b400e3007a23 */ /* 0x002fe2000001080d */
[----:B--2---:R-:W-:Y:S01]  /*4650*/  F2FP.BF16.PACK_AB R169, R14, R12 ;  /* 0x0000000c0ea9723e */ /* 0x004fe200000010ff */
[----:B------:R-:W-:Y:S02]  /*4660*/  FADD.FTZ R247, R25, R247 ;  /* 0x000000f719f77221 */ /* 0x000fe40000010000 */
[----:B------:R1:W-:Y:S02]  /*4670*/  MUFU.EX2 R15, R0 ;  /* 0x00000000000f7308 */ /* 0x0003e40000000800 */
[----:B------:R-:W-:Y:S02]  /*4680*/  FADD.FTZ R247, R24, R247 ;  /* 0x000000f718f77221 */ /* 0x000fe40000010000 */
[----:B-1----:R-:W-:-:S04]  /*4690*/  FFMA.FTZ R0, R226, c[0x0][0x2d0], -R13 ;  /* 0x0000b400e2007a23 */ /* 0x002fc8000001080d */
[----:B------:R1:W2:Y:S02]  /*46a0*/  MUFU.EX2 R13, R0 ;  /* 0x00000000000d7308 */ /* 0x0002a40000000800 */
[----:B-1----:R-:W-:Y:S01]  /*46b0*/  FADD.FTZ R0, R242, R238 ;  /* 0x000000eef2007221 */ /* 0x002fe20000010000 */
[----:B--2---:R-:W-:-:S03]  /*46c0*/  F2FP.BF16.PACK_AB R171, R13, R15 ;  /* 0x0000000f0dab723e */ /* 0x004fc600000010ff */
[----:B------:R-:W-:-:S04]  /*46d0*/  FADD.FTZ R0, R243, R0 ;  /* 0x00000000f3007221 */ /* 0x000fc80000010000 */
[----:B------:R-:W-:Y:S01]  /*46e0*/  FADD.FTZ R8, R244, R0 ;  /* 0x00000000f4087221 */ /* 0x000fe20000010000 */
[----:B------:R-:W-:Y:S01]  /*46f0*/  HMMA.16816.F32.BF16 R164, R168, R4, R164 ;  /* 0x00000004a8a4723c */ /* 0x000fe200000418a4 */
[----:B------:R-:W-:-:S04]  /*4700*/  FADD.FTZ R0, R251, R9 ;  /* 0x00000009fb007221 */ /* 0x000fc80000010000 */
[----:B------:R-:W-:Y:S02]  /*4710*/  FADD.FTZ R0, R230, R0 ;  /* 0x00000000e6007221 */ /* 0x000fe40000010000 */
        /* <DEDUP_REMOVED lines=44> */
[----:B------:R-:W-:-:S03]  /*49e0*/  FADD.FTZ R248, R21, R248 ;  /* 0x000000f815f87221 */ /* 0x000fc60000010000 */
[C---:B------:R-:W-:Y:S08]  /*49f0*/  HMMA.16816.F32.BF16 R120, R168.reuse, R122, R56 ;  /* 0x0000007aa878723c */ /* 0x040ff00000041838 */
[----:B------:R-:W-:Y:S01]  /*4a00*/  HMMA.16816.F32.BF16 R168, R168, R6, R40 ;  /* 0x00000006a8a8723c */ /* 0x000fe20000041828 */
[----:B------:R-:W-:Y:S07]  /*4a10*/  @!P0 BRA `(.L_x_28) ;  /* 0x0000334000008947 */ /* 0x000fee0003800000 */
[----:B------:R-:W2:Y:S04]  /*4a20*/  LDL.64 R32, [R1+0x20] ;  /* 0x0000200001207983 */ /* 0x000ea80000100a00 */
[----:B------:R-:W3:Y:S04]  /*4a30*/  LDL.64 R30, [R1+0x28] ;  /* 0x00002800011e7983 */ /* 0x000ee80000100a00 */
[----:B------:R-:W4:Y:S04]  /*4a40*/  LDL.64 R28, [R1+0x18] ;  /* 0x00001800011c7983 */ /* 0x000f280000100a00 */
[----:B------:R-:W5:Y:S04]  /*4a50*/  LDL.64 R222, [R1+0x10] ;  /* 0x0000100001de7983 */ /* 0x000f680000100a00 */
[----:B------:R-:W5:Y:S01]  /*4a60*/  LDL.LU R219, [R1+0x38] ;  /* 0x0000380001db7983 */ /* 0x000f620000300800 */
[----:B------:R-:W-:Y:S01]  /*4a70*/  IMAD.MOV.U32 R138, RZ, RZ, R2 ;  /* 0x000000ffff8a7224 */ /* 0x000fe200078e0002 */
[C---:B------:R-:W-:Y:S01]  /*4a80*/  IADD3 R221, R212.reuse, 0xc00, RZ ;  /* 0x00000c00d4dd7810 */ /* 0x040fe20007ffe0ff */
[----:B------:R-:W-:Y:S01]  /*4a90*/  IMAD.MOV.U32 R3, RZ, RZ, R135 ;  /* 0x000000ffff037224 */ /* 0x000fe200078e0087 */
[C---:B------:R-:W-:Y:S01]  /*4aa0*/  IADD3 R220, R212.reuse, 0x1000, RZ ;  /* 0x00001000d4dc7810 */ /* 0x040fe20007ffe0ff */
[----:B------:R-:W-:Y:S01]  /*4ab0*/  IMAD.MOV.U32 R0, RZ, RZ, R136 ;  /* 0x000000ffff007224 */ /* 0x000fe200078e0088 */
[C---:B------:R-:W-:Y:S01]  /*4ac0*/  IADD3 R218, R212.reuse, 0x1800, RZ ;  /* 0x00001800d4da7810 */ /* 0x040fe20007ffe0ff */
[----:B------:R-:W-:Y:S01]  /*4ad0*/  IMAD.MOV.U32 R137, RZ, RZ, R134 ;  /* 0x000000ffff897224 */ /* 0x000fe200078e0086 */
[----:B------:R-:W-:-:S02]  /*4ae0*/  IADD3 R217, R212, 0x1c00, RZ ;  /* 0x00001c00d4d97810 */ /* 0x000fc40007ffe0ff */
[C---:B------:R-:W-:Y:S02]  /*4af0*/  IADD3 R216, R212.reuse, 0x2000, RZ ;  /* 0x00002000d4d87810 */ /* 0x040fe40007ffe0ff */
[C---:B------:R-:W-:Y:S02]  /*4b00*/  IADD3 R215, R212.reuse, 0x2400, RZ ;  /* 0x00002400d4d77810 */ /* 0x040fe40007ffe0ff */
[C---:B------:R-:W-:Y:S02]  /*4b10*/  IADD3 R214, R212.reuse, 0x2800, RZ ;  /* 0x00002800d4d67810 */ /* 0x040fe40007ffe0ff */
[----:B------:R-:W-:Y:S01]  /*4b20*/  IADD3 R213, R212, 0x2c00, RZ ;  /* 0x00002c00d4d57810 */ /* 0x000fe20007ffe0ff */
[----:B--2---:R-:W-:Y:S02]  /*4b30*/  IMAD.MOV.U32 R34, RZ, RZ, R32 ;  /* 0x000000ffff227224 */ /* 0x004fe400078e0020 */
[----:B------:R-:W-:Y:S02]  /*4b40*/  IMAD.MOV.U32 R35, RZ, RZ, R33 ;  /* 0x000000ffff237224 */ /* 0x000fe400078e0021 */
[----:B---3--:R-:W-:Y:S01]  /*4b50*/  IMAD.MOV.U32 R33, RZ, RZ, R31 ;  /* 0x000000ffff217224 */ /* 0x008fe200078e001f */
[C---:B------:R-:W-:Y:S01]  /*4b60*/  IADD3 R4, P3, R34.reuse, 0x20, RZ ;  /* 0x0000002022047810 */ /* 0x040fe20007f7e0ff */
[----:B------:R-:W-:Y:S01]  /*4b70*/  IMAD.MOV.U32 R32, RZ, RZ, R30 ;  /* 0x000000ffff207224 */ /* 0x000fe200078e001e */
[----:B------:R-:W-:Y:S01]  /*4b80*/  IADD3 R2, P2, R34, 0x40, RZ ;  /* 0x0000004022027810 */ /* 0x000fe20007f5e0ff */
[----:B----4-:R-:W-:-:S02]  /*4b90*/  IMAD.MOV.U32 R31, RZ, RZ, R29 ;  /* 0x000000ffff1f7224 */ /* 0x010fc400078e001d */
[----:B------:R1:W-:Y:S01]  /*4ba0*/  STL [R1+0xc], R4 ;  /* 0x00000c0401007387 */ /* 0x0003e20000100800 */
[C---:B------:R-:W-:Y:S01]  /*4bb0*/  IADD3 R252, P1, R32.reuse, 0x20, RZ ;  /* 0x0000002020fc7810 */ /* 0x040fe20007f3e0ff */
[----:B-----5:R-:W-:Y:S01]  /*4bc0*/  IMAD.MOV.U32 R29, RZ, RZ, R223 ;  /* 0x000000ffff1d7224 */ /* 0x020fe200078e00df */
[----:B------:R-:W-:Y:S01]  /*4bd0*/  IADD3 R250, P0, R32, 0x40, RZ ;  /* 0x0000004020fa7810 */ /* 0x000fe20007f1e0ff */
[----:B------:R2:W-:Y:S01]  /*4be0*/  STL [R1+0x4], R2 ;  /* 0x0000040201007387 */ /* 0x0005e20000100800 */
[----:B------:R-:W-:Y:S01]  /*4bf0*/  IMAD.MOV.U32 R30, RZ, RZ, R28 ;  /* 0x000000ffff1e7224 */ /* 0x000fe200078e001c */
[----:B------:R-:W-:Y:S01]  /*4c00*/  LEA.HI.SX32 R225, R219, 0xfffffffe, 0x1a ;  /* 0xfffffffedbe17811 */ /* 0x000fe200078fd2ff */
[----:B------:R-:W-:Y:S01]  /*4c10*/  IMAD.MOV.U32 R28, RZ, RZ, R222 ;  /* 0x000000ffff1c7224 */ /* 0x000fe200078e00de */
[C---:B------:R-:W-:Y:S01]  /*4c20*/  IADD3 R223, R212.reuse, 0x400, RZ ;  /* 0x00000400d4df7810 */ /* 0x040fe20007ffe0ff */
[--C-:B------:R-:W-:Y:S01]  /*4c30*/  IMAD.X R251, RZ, RZ, R29.reuse, P1 ;  /* 0x000000fffffb7224 */ /* 0x100fe200008e061d */
[C---:B------:R-:W-:Y:S01]  /*4c40*/  IADD3 R222, R212.reuse, 0x800, RZ ;  /* 0x00000800d4de7810 */ /* 0x040fe20007ffe0ff */
[----:B------:R-:W-:Y:S01]  /*4c50*/  IMAD.X R249, RZ, RZ, R29, P0 ;  /* 0x000000fffff97224 */ /* 0x000fe200000e061d */
[----:B------:R-:W-:Y:S01]  /*4c60*/  IADD3 R219, R212, 0x1400, RZ ;  /* 0x00001400d4db7810 */ /* 0x000fe20007ffe0ff */
[----:B-1----:R-:W-:-:S02]  /*4c70*/  IMAD.X R4, RZ, RZ, R31, P3 ;  /* 0x000000ffff047224 */ /* 0x002fc400018e061f */
[----:B--2---:R-:W-:-:S05]  /*4c80*/  IMAD.X R2, RZ, RZ, R31, P2 ;  /* 0x000000ffff027224 */ /* 0x004fca00010e061f */
[----:B------:R1:W-:Y:S04]  /*4c90*/  STL [R1], R2 ;  /* 0x0000000201007387 */ /* 0x0003e80000100800 */
[----:B------:R1:W-:Y:S02]  /*4ca0*/  STL [R1+0x8], R4 ;  /* 0x0000080401007387 */ /* 0x0003e40000100800 */
.L_x_29:
[----:B-1----:R-:W2:Y:S01]  /*4cb0*/  LDL R2, [R1+0x34] ;  /* 0x0000340001027983 */ /* 0x002ea20000100800 */
[----:B------:R-:W-:Y:S04]  /*4cc0*/  DEPBAR.LE SB0, 0x0 ;  /* 0x000080000000791a */ /* 0x000fe80000000000 */
[----:B------:R-:W3:Y:S01]  /*4cd0*/  LDL.64 R198, [R1+0x20] ;  /* 0x0000200001c67983 */ /* 0x000ee20000100a00 */
[C---:B------:R-:W-:Y:S01]  /*4ce0*/  IMAD.WIDE.U32 R54, R225.reuse, c[0x0][0x208], RZ ;  /* 0x00008200e1367a25 */ /* 0x040fe200078e00ff */
[----:B------:R-:W-:Y:S02]  /*4cf0*/  MOV R195, c[0x0][0x208] ;  /* 0x0000820000c37a02 */ /* 0x000fe40000000f00 */
[----:B------:R-:W-:Y:S02]  /*4d00*/  MOV R196, c[0x0][0x20c] ;  /* 0x0000830000c47a02 */ /* 0x000fe40000000f00 */
[----:B------:R-:W4:Y:S01]  /*4d10*/  LDL.64 R192, [R1+0x18] ;  /* 0x0000180001c07983 */ /* 0x000f220000100a00 */
[----:B------:R-:W-:Y:S02]  /*4d20*/  SHF.L.U32 R136, R54, 0x6, RZ ;  /* 0x0000000636887819 */ /* 0x000fe400000006ff */
[----:B------:R-:W-:Y:S02]  /*4d30*/  MOV R229, 0x5 ;  /* 0x0000000500e57802 */ /* 0x000fe40000000f00 */
[----:B------:R-:W-:Y:S01]  /*4d40*/  MOV R228, c[0x0][0x1e0] ;  /* 0x0000780000e47a02 */ /* 0x000fe20000000f00 */
[----:B------:R-:W5:Y:S03]  /*4d50*/  LDL R189, [R1+0xc] ;  /* 0x00000c0001bd7983 */ /* 0x000f660000100800 */
[----:B------:R-:W-:Y:S01]  /*4d60*/  SHF.L.U32 R228, R228, 0x5, RZ ;  /* 0x00000005e4e47819 */ /* 0x000fe200000006ff */
[----:B------:R-:W4:Y:S04]  /*4d70*/  LDL R194, [R1+0x4] ;  /* 0x0000040001c27983 */ /* 0x000f280000100800 */
[----:B------:R-:W4:Y:S04]  /*4d80*/  LDL R190, [R1+0x8] ;  /* 0x0000080001be7983 */ /* 0x000f280000100800 */
[----:B------:R-:W4:Y:S04]  /*4d90*/  LDL R191, [R1] ;  /* 0x0000000001bf7983 */ /* 0x000f280000100800 */
[----:B------:R-:W-:Y:S08]  /*4da0*/  BAR.SYNC.DEFER_BLOCKING 0x0 ;  /* 0x0000000000007b1d */ /* 0x000ff00000010000 */
[----:B------:R-:W-:Y:S08]  /*4db0*/  LDSM.16.M88.4 R64, [R210+0x6100] ;  /* 0x00610000d240783b */ /* 0x000ff00000000200 */
[----:B------:R-:W1:Y:S08]  /*4dc0*/  LDSM.16.M88.4 R16, [R139+0x3100] ;  /* 0x003100008b10783b */ /* 0x000e700000000200 */
[----:B------:R-:W1:Y:S08]  /*4dd0*/  LDSM.16.M88.4 R60, [R210+0x7100] ;  /* 0x00710000d23c783b */ /* 0x000e700000000200 */
[----:B------:R-:W1:Y:S08]  /*4de0*/  LDSM.16.M88.4 R32, [R139+0x3500] ;  /* 0x003500008b20783b */ /* 0x000e700000000200 */
[----:B------:R-:W4:Y:S06]  /*4df0*/  LDL.64 R230, [R1+0x28] ;  /* 0x0000280001e67983 */ /* 0x000f2c0000100a00 */
[----:B------:R-:W1:Y:S08]  /*4e00*/  LDSM.16.M88.4 R48, [R139+0x3900] ;  /* 0x003900008b30783b */ /* 0x000e700000000200 */
[----:B------:R-:W4:Y:S01]  /*4e10*/  LDL.64 R226, [R1+0x10] ;  /* 0x0000100001e27983 */ /* 0x000f220000100a00 */
[-C--:B-1----:R-:W-:Y:S05]  /*4e20*/  HMMA.16816.F32.BF16 R4, R64, R16.reuse, RZ ;  /* 0x000000104004723c */ /* 0x082fea00000418ff */
[----:B------:R-:W1:Y:S03]  /*4e30*/  LDSM.16.M88.4 R132, [R139+0x3d00] ;  /* 0x003d00008b84783b */ /* 0x000e660000000200 */
[C---:B------:R-:W-:Y:S05]  /*4e40*/  HMMA.16816.F32.BF16 R8, R60.reuse, R16, RZ ;  /* 0x000000103c08723c */ /* 0x040fea00000418ff */
[----:B------:R-:W-:Y:S03]  /*4e50*/  LDSM.16.M88.4 R172, [R211+0x6100] ;  /* 0x00610000d3ac783b */ /* 0x000fe60000000200 */
[-C--:B------:R-:W-:Y:S05]  /*4e60*/  HMMA.16816.F32.BF16 R12, R60, R18.reuse, RZ ;  /* 0x000000123c0c723c */ /* 0x080fea00000418ff */
[----:B------:R-:W1:Y:S03]  /*4e70*/  LDSM.16.M88.4 R176, [R212] ;  /* 0x00000000d4b0783b */ /* 0x000e660000000200 */
[C---:B------:R-:W-:Y:S05]  /*4e80*/  HMMA.16816.F32.BF16 R16, R64.reuse, R18, RZ ;  /* 0x000000124010723c */ /* 0x040fea00000418ff */
[----:B------:R-:W1:Y:S03]  /*4e90*/  LDSM.16.M88.4 R180, [R211+0x7100] ;  /* 0x00710000d3b4783b */ /* 0x000e660000000200 */
[-C--:B------:R-:W-:Y:S05]  /*4ea0*/  HMMA.16816.F32.BF16 R20, R64, R32.reuse, RZ ;  /* 0x000000204014723c */ /* 0x080fea00000418ff */
[----:B------:R-:W1:Y:S03]  /*4eb0*/  LDSM.16.M88.4 R184, [R223] ;  /* 0x00000000dfb8783b */ /* 0x000e660000000200 */
[C---:B------:R-:W-:Y:S08]  /*4ec0*/  HMMA.16816.F32.BF16 R24, R60.reuse, R32, RZ ;  /* 0x000000203c18723c */ /* 0x040ff000000418ff */
[-C--:B------:R-:W-:Y:S08]  /*4ed0*/  HMMA.16816.F32.BF16 R28, R60, R34.reuse, RZ ;  /* 0x000000223c1c723c */ /* 0x080ff000000418ff */
[C---:B------:R-:W-:Y:S08]  /*4ee0*/  HMMA.16816.F32.BF16 R32, R64.reuse, R34, RZ ;  /* 0x000000224020723c */ /* 0x040ff000000418ff */
[-C--:B------:R-:W-:Y:S08]  /*4ef0*/  HMMA.16816.F32.BF16 R36, R64, R48.reuse, RZ ;  /* 0x000000304024723c */ /* 0x080ff000000418ff */
[C---:B------:R-:W-:Y:S08]  /*4f00*/  HMMA.16816.F32.BF16 R40, R60.reuse, R48, RZ ;  /* 0x000000303c28723c */ /* 0x040ff000000418ff */
[-C--:B------:R-:W-:Y:S08]  /*4f10*/  HMMA.16816.F32.BF16 R44, R60, R50.reuse, RZ ;  /* 0x000000323c2c723c */ /* 0x080ff000000418ff */
[C---:B------:R-:W-:Y:S02]  /*4f20*/  HMMA.16816.F32.BF16 R48, R64.reuse, R50, RZ ;  /* 0x000000324030723c */ /* 0x040fe400000418ff */
[----:B--2---:R-:W-:Y:S02]  /*4f30*/  ISETP.NE.AND P4, PT, R2, RZ, PT ;  /* 0x000000ff0200720c */ /* 0x004fe40003f85270 */
[----:B------:R-:W-:Y:S02]  /*4f40*/  SHF.R.S32.HI R2, RZ, 0x1f, R225 ;  /* 0x0000001fff027819 */ /* 0x000fe400000114e1 */
[----:B---3--:R-:W-:Y:S03]  /*4f50*/  IADD3 R52, P1, R136, R198, RZ ;  /* 0x000000c688347210 */ /* 0x008fe60007f3e0ff */
[----:B------:R-:W-:Y:S03]  /*4f60*/  IMAD R2, R2, c[0x0][0x208], RZ ;  /* 0x0000820002027a24 */ /* 0x000fe600078e02ff */
[----:B------:R-:W-:Y:S01]  /*4f70*/  LEA R200, P0, R52, c[0x0][0x1f8], 0x1 ;  /* 0x00007e0034c87a11 */ /* 0x000fe200078008ff */
[----:B------:R-:W-:Y:S05]  /*4f80*/  IMAD R2, R225, c[0x0][0x20c], R2 ;  /* 0x00008300e1027a24 */ /* 0x000fea00078e0202 */
[----:B------:R-:W-:Y:S02]  /*4f90*/  IADD3 R2, R55, R2, RZ ;  /* 0x0000000237027210 */ /* 0x000fe40007ffe0ff */
[----:B-----5:R-:W-:Y:S02]  /*4fa0*/  IADD3 R57, P3, R136, R189, RZ ;  /* 0x000000bd88397210 */ /* 0x020fe40007f7e0ff */
[----:B------:R-:W-:Y:S02]  /*4fb0*/  SHF.L.U64.HI R2, R54, 0x6, R2 ;  /* 0x0000000636027819 */ /* 0x000fe40000010202 */
[C---:B------:R-:W-:Y:S02]  /*4fc0*/  LEA R204, P2, R57.reuse, c[0x0][0x1f8], 0x1 ;  /* 0x00007e0039cc7a11 */ /* 0x040fe400078408ff */
[----:B----4-:R-:W-:Y:S02]  /*4fd0*/  IADD3.X R53, R2, R193, RZ, P1, !PT ;  /* 0x000000c102357210 */ /* 0x010fe40000ffe4ff */
[----:B------:R-:W-:Y:S02]  /*4fe0*/  IADD3 R56, P1, R136, R194, RZ ;  /* 0x000000c288387210 */ /* 0x000fe40007f3e0ff */
[----:B------:R-:W-:Y:S02]  /*4ff0*/  LEA.HI.X R201, R52, c[0x0][0x1fc], R53, 0x1, P0 ;  /* 0x00007f0034c97a11 */ /* 0x000fe400000f0c35 */
[-C--:B-1----:R-:W-:Y:S01]  /*5000*/  HMMA.16816.F32.BF16 R52, R64, R132.reuse, RZ ;  /* 0x000000844034723c */ /* 0x082fe200000418ff */
[----:B------:R-:W-:Y:S02]  /*5010*/  IADD3.X R59, R2, R191, RZ, P1, !PT ;  /* 0x000000bf023b7210 */ /* 0x000fe40000ffe4ff */
[----:B------:R-:W-:Y:S02]  /*5020*/  LEA R202, P0, R56, c[0x0][0x1f8], 0x1 ;  /* 0x00007e0038ca7a11 */ /* 0x000fe400078008ff */
[----:B------:R-:W-:Y:S02]  /*5030*/  IADD3.X R58, R2, R190, RZ, P3, !PT ;  /* 0x000000be023a7210 */ /* 0x000fe40001ffe4ff */
[----:B------:R-:W-:Y:S02]  /*5040*/  LEA.HI.X R203, R56, c[0x0][0x1fc], R59, 0x1, P0 ;  /* 0x00007f0038cb7a11 */ /* 0x000fe400000f0c3b */
[----:B------:R-:W-:Y:S02]  /*5050*/  LEA.HI.X R205, R57, c[0x0][0x1fc], R58, 0x1, P2 ;  /* 0x00007f0039cd7a11 */ /* 0x000fe400010f0c3a */
[C---:B------:R-:W-:Y:S02]  /*5060*/  HMMA.16816.F32.BF16 R56, R60.reuse, R132, RZ ;  /* 0x000000843c38723c */ /* 0x040fe400000418ff */
[C---:B------:R-:W-:Y:S04]  /*5070*/  LEA R136, P1, R195.reuse, R136, 0x5 ;  /* 0x00000088c3887211 */ /* 0x040fe800078228ff */
[C---:B------:R-:W-:Y:S02]  /*5080*/  IADD3 R188, P2, R136.reuse, R198, RZ ;  /* 0x000000c688bc7210 */ /* 0x040fe40007f5e0ff */
[-C--:B------:R-:W-:Y:S01]  /*5090*/  HMMA.16816.F32.BF16 R60, R60, R134.reuse, RZ ;  /* 0x000000863c3c723c */ /* 0x080fe200000418ff */
[----:B------:R-:W-:Y:S03]  /*50a0*/  IADD3 R189, P0, R136, R189, RZ ;  /* 0x000000bd88bd7210 */ /* 0x000fe60007f1e0ff */
[----:B------:R-:W-:Y:S02]  /*50b0*/  LEA R132, P3, R188, c[0x0][0x1f8], 0x1 ;  /* 0x00007e00bc847a11 */ /* 0x000fe400078608ff */
[----:B------:R-:W-:Y:S02]  /*50c0*/  LEA.HI.X R2, R195, R2, R196, 0x5, P1 ;  /* 0x00000002c3027211 */ /* 0x000fe400008f2cc4 */
[----:B------:R-:W-:Y:S04]  /*50d0*/  HMMA.16816.F32.BF16 R64, R64, R134, RZ ;  /* 0x000000864040723c */ /* 0x000fe800000418ff */
[----:B------:R-:W-:Y:S02]  /*50e0*/  IADD3 R136, P1, R136, R194, RZ ;  /* 0x000000c288887210 */ /* 0x000fe40007f3e0ff */
[C---:B------:R-:W-:Y:S02]  /*50f0*/  IADD3.X R133, R2.reuse, R193, RZ, P2, !PT ;  /* 0x000000c102857210 */ /* 0x040fe400017fe4ff */
[-C--:B------:R-:W-:Y:S01]  /*5100*/  HMMA.16816.F32.BF16 R4, R172, R176.reuse, R4 ;  /* 0x000000b0ac04723c */ /* 0x080fe20000041804 */
[----:B------:R-:W-:Y:S04]  /*5110*/  LDSM.16.M88.4 R192, [R221] ;  /* 0x00000000ddc0783b */ /* 0x000fe80000000200 */
[C---:B------:R-:W-:Y:S02]  /*5120*/  LEA R198, P2, R189.reuse, c[0x0][0x1f8], 0x1 ;  /* 0x00007e00bdc67a11 */ /* 0x040fe400078408ff */
[----:B------:R-:W-:Y:S01]  /*5130*/  IADD3.X R190, R2, R190, RZ, P0, !PT ;  /* 0x000000be02be7210 */ /* 0x000fe200007fe4ff */
[C---:B------:R-:W-:Y:S04]  /*5140*/  HMMA.16816.F32.BF16 R8, R180.reuse, R176, R8 ;  /* 0x000000b0b408723c */ /* 0x040fe80000041808 */
[----:B------:R-:W-:Y:S02]  /*5150*/  LEA.HI.X R133, R188, c[0x0][0x1fc], R133, 0x1, P3 ;  /* 0x00007f00bc857a11 */ /* 0x000fe400018f0c85 */
[----:B------:R-:W-:Y:S02]  /*5160*/  IADD3.X R2, R2, R191, RZ, P1, !PT ;  /* 0x000000bf02027210 */ /* 0x000fe40000ffe4ff */
[-C--:B------:R-:W-:Y:S04]  /*5170*/  HMMA.16816.F32.BF16 R12, R180, R178.reuse, R12 ;  /* 0x000000b2b40c723c */ /* 0x080fe8000004180c */
[----:B------:R-:W-:Y:S02]  /*5180*/  LEA.HI.X R199, R189, c[0x0][0x1fc], R190, 0x1, P2 ;  /* 0x00007f00bdc77a11 */ /* 0x000fe400010f0cbe */
[----:B------:R-:W1:Y:S01]  /*5190*/  LDSM.16.M88.4 R188, [R222] ;  /* 0x00000000debc783b */ /* 0x000e620000000200 */
[C---:B------:R-:W-:Y:S01]  /*51a0*/  LEA R196, P0, R136.reuse, c[0x0][0x1f8], 0x1 ;  /* 0x00007e0088c47a11 */ /* 0x040fe200078008ff */
[C---:B------:R-:W-:Y:S04]  /*51b0*/  HMMA.16816.F32.BF16 R16, R172.reuse, R178, R16 ;  /* 0x000000b2ac10723c */ /* 0x040fe80000041810 */
[----:B------:R-:W-:Y:S02]  /*51c0*/  LEA.HI.X R197, R136, c[0x0][0x1fc], R2, 0x1, P0 ;  /* 0x00007f0088c57a11 */ /* 0x000fe400000f0c02 */
[----:B------:R-:W-:Y:S01]  /*51d0*/  @!PT LDS RZ, [RZ] ;  /* 0x00000000fffff984 */ /* 0x000fe20000000800 */
[----:B------:R-:W-:Y:S01]  /*51e0*/  @!PT LDS RZ, [RZ] ;  /* 0x00000000fffff984 */ /* 0x000fe20000000800 */
[----:B------:R-:W-:Y:S01]  /*51f0*/  @!PT LDS RZ, [RZ] ;  /* 0x00000000fffff984 */ /* 0x000fe20000000800 */
[----:B------:R2:W-:Y:S01]  /*5200*/  LDGSTS.E.BYPASS.LTC128B.128 [R224+0x100], [R200.64], !P4 ;  /* 0x00100000c8e07fae */ /* 0x0005e2000e101d44 */
[C---:B------:R-:W-:Y:S01]  /*5210*/  ISETP.GT.AND P0, PT, R225.reuse, RZ, PT ;  /* 0x000000ffe100720c */ /* 0x040fe20003f04270 */
[-C--:B------:R-:W-:Y:S04]  /*5220*/  HMMA.16816.F32.BF16 R20, R172, R184.reuse, R20 ;  /* 0x000000b8ac14723c */ /* 0x080fe80000041814 */
[----:B------:R-:W-:Y:S02]  /*5230*/  IADD3 R225, R225, -0x1, RZ ;  /* 0xffffffffe1e17810 */ /* 0x000fe40007ffe0ff */
[----:B------:R3:W-:Y:S02]  /*5240*/  LDGSTS.E.BYPASS.LTC128B.128 [R224+0x1100], [R204.64], !P6 ;  /* 0x01100000cce07fae */ /* 0x0007e4000f101d44 */
[C---:B------:R-:W-:Y:S06]  /*5250*/  HMMA.16816.F32.BF16 R24, R180.reuse, R184, R24 ;  /* 0x000000b8b418723c */ /* 0x040fec0000041818 */
[----:B------:R2:W-:Y:S02]  /*5260*/  LDGSTS.E.BYPASS.LTC128B.128 [R224+0x2100], [R202.64], !P5 ;  /* 0x02100000cae07fae */ /* 0x0005e4000e901d44 */
[-C--:B------:R-:W-:Y:S06]  /*5270*/  HMMA.16816.F32.BF16 R28, R180, R186.reuse, R28 ;  /* 0x000000bab41c723c */ /* 0x080fec000004181c */
[----:B------:R4:W-:Y:S02]  /*5280*/  LDGSTS.E.BYPASS.LTC128B.128 [R224+0x900], [R132.64], !P4 ;  /* 0x0090000084e07fae */ /* 0x0009e4000e101d44 */
[C---:B------:R-:W-:Y:S06]  /*5290*/  HMMA.16816.F32.BF16 R32, R172.reuse, R186, R32 ;  /* 0x000000baac20723c */ /* 0x040fec0000041820 */
[----:B------:R5:W-:Y:S02]  /*52a0*/  LDGSTS.E.BYPASS.LTC128B.128 [R224+0x1900], [R198.64], !P6 ;  /* 0x01900000c6e07fae */ /* 0x000be4000f101d44 */
[-C--:B-1----:R-:W-:Y:S06]  /*52b0*/  HMMA.16816.F32.BF16 R36, R172, R188.reuse, R36 ;  /* 0x000000bcac24723c */ /* 0x082fec0000041824 */
[----:B------:R5:W-:Y:S02]  /*52c0*/  LDGSTS.E.BYPASS.LTC128B.128 [R224+0x2900], [R196.64], !P5 ;  /* 0x02900000c4e07fae */ /* 0x000be4000e901d44 */
[C---:B------:R-:W-:Y:S06]  /*52d0*/  HMMA.16816.F32.BF16 R40, R180.reuse, R188, R40 ;  /* 0x000000bcb428723c */ /* 0x040fec0000041828 */
[----:B--2---:R-:W-:Y:S02]  /*52e0*/  LDSM.16.M88.4 R200, [R210+0x9100] ;  /* 0x00910000d2c8783b */ /* 0x004fe40000000200 */
[-C--:B------:R-:W-:Y:S06]  /*52f0*/  HMMA.16816.F32.BF16 R44, R180, R190.reuse, R44 ;  /* 0x000000beb42c723c */ /* 0x080fec000004182c */
[----:B------:R-:W0:Y:S02]  /*5300*/  LDGDEPBAR ;  /* 0x00000000000079af */ /* 0x000e240000000000 */
[C---:B------:R-:W-:Y:S06]  /*5310*/  HMMA.16816.F32.BF16 R48, R172.reuse, R190, R48 ;  /* 0x000000beac30723c */ /* 0x040fec0000041830 */
[----:B----4-:R-:W-:Y:S02]  /*5320*/  LDSM.16.M88.4 R132, [R210+0x8100] ;  /* 0x00810000d284783b */ /* 0x010fe40000000200 */
[-C--:B------:R-:W-:Y:S06]  /*5330*/  HMMA.16816.F32.BF16 R52, R172, R192.reuse, R52 ;  /* 0x000000c0ac34723c */ /* 0x080fec0000041834 */
[----:B-----5:R-:W1:Y:S02]  /*5340*/  LDSM.16.M88.4 R196, [R139+0x4100] ;  /* 0x004100008bc4783b */ /* 0x020e640000000200 */
[C---:B------:R-:W-:Y:S06]  /*5350*/  HMMA.16816.F32.BF16 R56, R180.reuse, R192, R56 ;  /* 0x000000c0b438723c */ /* 0x040fec0000041838 */
[----:B---3--:R-:W2:Y:S02]  /*5360*/  LDSM.16.M88.4 R204, [R139+0x4500] ;  /* 0x004500008bcc783b */ /* 0x008ea40000000200 */
[-C--:B------:R-:W-:Y:S06]  /*5370*/  HMMA.16816.F32.BF16 R60, R180, R194.reuse, R60 ;  /* 0x000000c2b43c723c */ /* 0x080fec000004183c */
[----:B------:R-:W3:Y:S02]  /*5380*/  LDSM.16.M88.4 R176, [R139+0x4900] ;  /* 0x004900008bb0783b */ /* 0x000ee40000000200 */
[----:B------:R-:W-:Y:S06]  /*5390*/  HMMA.16816.F32.BF16 R64, R172, R194, R64 ;  /* 0x000000c2ac40723c */ /* 0x000fec0000041840 */
[----:B------:R-:W4:Y:S08]  /*53a0*/  LDSM.16.M88.4 R172, [R139+0x4d00] ;  /* 0x004d00008bac783b */ /* 0x000f300000000200 */
[----:B------:R-:W-:Y:S01]  /*53b0*/  LDSM.16.M88.4 R180, [R211+0x8100] ;  /* 0x00810000d3b4783b */ /* 0x000fe20000000200 */
[-C--:B-1----:R-:W-:Y:S07]  /*53c0*/  HMMA.16816.F32.BF16 R4, R132, R196.reuse, R4 ;  /* 0x000000c48404723c */ /* 0x082fee0000041804 */
[----:B------:R-:W1:Y:S01]  /*53d0*/  LDSM.16.M88.4 R184, [R220] ;  /* 0x00000000dcb8783b */ /* 0x000e620000000200 */
[C---:B------:R-:W-:Y:S07]  /*53e0*/  HMMA.16816.F32.BF16 R8, R200.reuse, R196, R8 ;  /* 0x000000c4c808723c */ /* 0x040fee0000041808 */
[----:B------:R-:W5:Y:S01]  /*53f0*/  LDSM.16.M88.4 R188, [R211+0x9100] ;  /* 0x00910000d3bc783b */ /* 0x000f620000000200 */
[-C--:B------:R-:W-:Y:S07]  /*5400*/  HMMA.16816.F32.BF16 R12, R200, R198.reuse, R12 ;  /* 0x000000c6c80c723c */ /* 0x080fee000004180c */
[----:B------:R-:W1:Y:S01]  /*5410*/  LDSM.16.M88.4 R192, [R219] ;  /* 0x00000000dbc0783b */ /* 0x000e620000000200 */
[C---:B------:R-:W-:Y:S07]  /*5420*/  HMMA.16816.F32.BF16 R16, R132.reuse, R198, R16 ;  /* 0x000000c68410723c */ /* 0x040fee0000041810 */
[----:B------:R-:W-:Y:S01]  /*5430*/  LDSM.16.M88.4 R196, [R217] ;  /* 0x00000000d9c4783b */ /* 0x000fe20000000200 */
[-C--:B--2---:R-:W-:Y:S08]  /*5440*/  HMMA.16816.F32.BF16 R20, R132, R204.reuse, R20 ;  /* 0x000000cc8414723c */ /* 0x084ff00000041814 */
[C---:B------:R-:W-:Y:S08]  /*5450*/  HMMA.16816.F32.BF16 R24, R200.reuse, R204, R24 ;  /* 0x000000ccc818723c */ /* 0x040ff00000041818 */
[-C--:B------:R-:W-:Y:S08]  /*5460*/  HMMA.16816.F32.BF16 R28, R200, R206.reuse, R28 ;  /* 0x000000cec81c723c */ /* 0x080ff0000004181c */
[C---:B------:R-:W-:Y:S01]  /*5470*/  HMMA.16816.F32.BF16 R32, R132.reuse, R206, R32 ;  /* 0x000000ce8420723c */ /* 0x040fe20000041820 */
[----:B------:R-:W-:Y:S07]  /*5480*/  LDSM.16.M88.4 R204, [R139+0x5500] ;  /* 0x005500008bcc783b */ /* 0x000fee0000000200 */
[-C--:B---3--:R-:W-:Y:S08]  /*5490*/  HMMA.16816.F32.BF16 R36, R132, R176.reuse, R36 ;  /* 0x000000b08424723c */ /* 0x088ff00000041824 */
[C---:B------:R-:W-:Y:S08]  /*54a0*/  HMMA.16816.F32.BF16 R40, R200.reuse, R176, R40 ;  /* 0x000000b0c828723c */ /* 0x040ff00000041828 */
[-C--:B------:R-:W-:Y:S08]  /*54b0*/  HMMA.16816.F32.BF16 R44, R200, R178.reuse, R44 ;  /* 0x000000b2c82c723c */ /* 0x080ff0000004182c */
[C---:B------:R-:W-:Y:S01]  /*54c0*/  HMMA.16816.F32.BF16 R48, R132.reuse, R178, R48 ;  /* 0x000000b28430723c */ /* 0x040fe20000041830 */
[----:B------:R-:W2:Y:S07]  /*54d0*/  LDSM.16.M88.4 R176, [R218] ;  /* 0x00000000dab0783b */ /* 0x000eae0000000200 */
[-C--:B----4-:R-:W-:Y:S08]  /*54e0*/  HMMA.16816.F32.BF16 R52, R132, R172.reuse, R52 ;  /* 0x000000ac8434723c */ /* 0x090ff00000041834 */
[C---:B------:R-:W-:Y:S08]  /*54f0*/  HMMA.16816.F32.BF16 R56, R200.reuse, R172, R56 ;  /* 0x000000acc838723c */ /* 0x040ff00000041838 */
[-C--:B------:R-:W-:Y:S01]  /*5500*/  HMMA.16816.F32.BF16 R60, R200, R174.reuse, R60 ;  /* 0x000000aec83c723c */ /* 0x080fe2000004183c */
[----:B------:R-:W-:Y:S07]  /*5510*/  LDSM.16.M88.4 R200, [R210+0xb100] ;  /* 0x00b10000d2c8783b */ /* 0x000fee0000000200 */
[----:B------:R-:W-:Y:S01]  /*5520*/  HMMA.16816.F32.BF16 R64, R132, R174, R64 ;  /* 0x000000ae8440723c */ /* 0x000fe20000041840 */
[----:B------:R-:W-:Y:S07]  /*5530*/  LDSM.16.M88.4 R132, [R210+0xa100] ;  /* 0x00a10000d284783b */ /* 0x000fee0000000200 */
[-C--:B-1----:R-:W-:Y:S01]  /*5540*/  HMMA.16816.F32.BF16 R4, R180, R184.reuse, R4 ;  /* 0x000000b8b404723c */ /* 0x082fe20000041804 */
[----:B------:R-:W1:Y:S07]  /*5550*/  LDSM.16.M88.4 R172, [R139+0x5100] ;  /* 0x005100008bac783b */ /* 0x000e6e0000000200 */
[C---:B-----5:R-:W-:Y:S08]  /*5560*/  HMMA.16816.F32.BF16 R8, R188.reuse, R184, R8 ;  /* 0x000000b8bc08723c */ /* 0x060ff00000041808 */
[-C--:B------:R-:W-:Y:S08]  /*5570*/  HMMA.16816.F32.BF16 R12, R188, R186.reuse, R12 ;  /* 0x000000babc0c723c */ /* 0x080ff0000004180c */
[C---:B------:R-:W-:Y:S01]  /*5580*/  HMMA.16816.F32.BF16 R16, R180.reuse, R186, R16 ;  /* 0x000000bab410723c */ /* 0x040fe20000041810 */
[----:B------:R-:W-:Y:S07]  /*5590*/  LDSM.16.M88.4 R184, [R216] ;  /* 0x00000000d8b8783b */ /* 0x000fee0000000200 */
[-C--:B------:R-:W-:Y:S08]  /*55a0*/  HMMA.16816.F32.BF16 R20, R180, R192.reuse, R20 ;  /* 0x000000c0b414723c */ /* 0x080ff00000041814 */
[C---:B------:R-:W-:Y:S08]  /*55b0*/  HMMA.16816.F32.BF16 R24, R188.reuse, R192, R24 ;  /* 0x000000c0bc18723c */ /* 0x040ff00000041818 */
[-C--:B------:R-:W-:Y:S08]  /*55c0*/  HMMA.16816.F32.BF16 R28, R188, R194.reuse, R28 ;  /* 0x000000c2bc1c723c */ /* 0x080ff0000004181c */
[C---:B------:R-:W-:Y:S01]  /*55d0*/  HMMA.16816.F32.BF16 R32, R180.reuse, R194, R32 ;  /* 0x000000c2b420723c */ /* 0x040fe20000041820 */
[----:B------:R-:W-:Y:S07]  /*55e0*/  LDSM.16.M88.4 R192, [R215] ;  /* 0x00000000d7c0783b */ /* 0x000fee0000000200 */
[-C--:B--2---:R-:W-:Y:S08]  /*55f0*/  HMMA.16816.F32.BF16 R36, R180, R176.reuse, R36 ;  /* 0x000000b0b424723c */ /* 0x084ff00000041824 */
[C---:B------:R-:W-:Y:S08]  /*5600*/  HMMA.16816.F32.BF16 R40, R188.reuse, R176, R40 ;  /* 0x000000b0bc28723c */ /* 0x040ff00000041828 */
[-C--:B------:R-:W-:Y:S08]  /*5610*/  HMMA.16816.F32.BF16 R44, R188, R178.reuse, R44 ;  /* 0x000000b2bc2c723c */ /* 0x080ff0000004182c */
[C---:B------:R-:W-:Y:S01]  /*5620*/  HMMA.16816.F32.BF16 R48, R180.reuse, R178, R48 ;  /* 0x000000b2b430723c */ /* 0x040fe20000041830 */
[----:B------:R-:W2:Y:S07]  /*5630*/  LDSM.16.M88.4 R176, [R139+0x5900] ;  /* 0x005900008bb0783b */ /* 0x000eae0000000200 */
[-C--:B------:R-:W-:Y:S08]  /*5640*/  HMMA.16816.F32.BF16 R52, R180, R196.reuse, R52 ;  /* 0x000000c4b434723c */ /* 0x080ff00000041834 */
[C---:B------:R-:W-:Y:S08]  /*5650*/  HMMA.16816.F32.BF16 R56, R188.reuse, R196, R56 ;  /* 0x000000c4bc38723c */ /* 0x040ff00000041838 */
[-C--:B------:R-:W-:Y:S01]  /*5660*/  HMMA.16816.F32.BF16 R60, R188, R198.reuse, R60 ;  /* 0x000000c6bc3c723c */ /* 0x080fe2000004183c */
[----:B------:R-:W-:Y:S07]  /*5670*/  LDSM.16.M88.4 R188, [R211+0xb100] ;  /* 0x00b10000d3bc783b */ /* 0x000fee0000000200 */
[----:B------:R-:W-:Y:S01]  /*5680*/  HMMA.16816.F32.BF16 R64, R180, R198, R64 ;  /* 0x000000c6b440723c */ /* 0x000fe20000041840 */
[----:B------:R-:W-:Y:S07]  /*5690*/  LDSM.16.M88.4 R180, [R211+0xa100] ;  /* 0x00a10000d3b4783b */ /* 0x000fee0000000200 */
[-C--:B-1----:R-:W-:Y:S01]  /*56a0*/  HMMA.16816.F32.BF16 R4, R132, R172.reuse, R4 ;  /* 0x000000ac8404723c */ /* 0x082fe20000041804 */
[----:B------:R-:W-:Y:S07]  /*56b0*/  LDSM.16.M88.4 R196, [R213] ;  /* 0x00000000d5c4783b */ /* 0x000fee0000000200 */
[C---:B------:R-:W-:Y:S08]  /*56c0*/  HMMA.16816.F32.BF16 R8, R200.reuse, R172, R8 ;  /* 0x000000acc808723c */ /* 0x040ff00000041808 */
[-C--:B------:R-:W-:Y:S08]  /*56d0*/  HMMA.16816.F32.BF16 R12, R200, R174.reuse, R12 ;  /* 0x000000aec80c723c */ /* 0x080ff0000004180c */
[C---:B------:R-:W-:Y:S01]  /*56e0*/  HMMA.16816.F32.BF16 R16, R132.reuse, R174, R16 ;  /* 0x000000ae8410723c */ /* 0x040fe20000041810 */
[----:B------:R-:W1:Y:S07]  /*56f0*/  LDSM.16.M88.4 R172, [R139+0x5d00] ;  /* 0x005d00008bac783b */ /* 0x000e6e0000000200 */
[-C--:B------:R-:W-:Y:S08]  /*5700*/  HMMA.16816.F32.BF16 R20, R132, R204.reuse, R20 ;  /* 0x000000cc8414723c */ /* 0x080ff00000041814 */
[C---:B------:R-:W-:Y:S08]  /*5710*/  HMMA.16816.F32.BF16 R24, R200.reuse, R204, R24 ;  /* 0x000000ccc818723c */ /* 0x040ff00000041818 */
[-C--:B------:R-:W-:Y:S08]  /*5720*/  HMMA.16816.F32.BF16 R28, R200, R206.reuse, R28 ;  /* 0x000000cec81c723c */ /* 0x080ff0000004181c */
[C---:B------:R-:W-:Y:S08]  /*5730*/  HMMA.16816.F32.BF16 R32, R132.reuse, R206, R32 ;  /* 0x000000ce8420723c */ /* 0x040ff00000041820 */
[-C--:B--2---:R-:W-:Y:S08]  /*5740*/  HMMA.16816.F32.BF16 R36, R132, R176.reuse, R36 ;  /* 0x000000b08424723c */ /* 0x084ff00000041824 */
[C---:B------:R-:W-:Y:S08]  /*5750*/  HMMA.16816.F32.BF16 R40, R200.reuse, R176, R40 ;  /* 0x000000b0c828723c */ /* 0x040ff00000041828 */
[-C--:B------:R-:W-:Y:S08]  /*5760*/  HMMA.16816.F32.BF16 R44, R200, R178.reuse, R44 ;  /* 0x000000b2c82c723c */ /* 0x080ff0000004182c */
[C---:B------:R-:W-:Y:S01]  /*5770*/  HMMA.16816.F32.BF16 R48, R132.reuse, R178, R48 ;  /* 0x000000b28430723c */ /* 0x040fe20000041830 */
[----:B------:R-:W2:Y:S01]  /*5780*/  LDSM.16.M88.4 R176, [R214] ;  /* 0x00000000d6b0783b */ /* 0x000ea20000000200 */
[----:B------:R-:W-:Y:S06]  /*5790*/  DEPBAR.LE SB0, 0x0 ;  /* 0x000080000000791a */ /* 0x000fec0000000000 */
[-C--:B-1----:R-:W-:Y:S01]  /*57a0*/  HMMA.16816.F32.BF16 R52, R132, R172.reuse, R52 ;  /* 0x000000ac8434723c */ /* 0x082fe20000041834 */
        /* <DEDUP_REMOVED lines=82> */
[----:B------:R-:W-:Y:S04]  /*5cd0*/  FMNMX.FTZ R133, R42, R133, !PT ;  /* 0x000000852a857209 */ /* 0x000fe80007810000 */
[----:B------:R-:W-:Y:S01]  /*5ce0*/  FMNMX.FTZ R133, R43, R133, !PT ;  /* 0x000000852b857209 */ /* 0x000fe20007810000 */
[----:B------:R-:W3:Y:S03]  /*5cf0*/  SHFL.BFLY PT, R172, R132, 0x2, 0x1f ;  /* 0x0c401f0084ac7f89 */ /* 0x000ee600000e0000 */
        /* <DEDUP_REMOVED lines=10> */
[----:B------:R-:W-:Y:S01]  /*5da0*/  FMNMX.FTZ R2, R58, R2, !PT ;  /* 0x000000023a027209 */ /* 0x000fe20007810000 */
[--C-:B------:R-:W-:Y:S01]  /*5db0*/  FFMA.FTZ R5, R5, c[0x0][0x2d0], -R180.reuse ;  /* 0x0000b40005057a23 */ /* 0x100fe200000108b4 */
[----:B---3--:R-:W-:Y:S01]  /*5dc0*/  FMNMX.FTZ R132, R132, R172, !PT ;  /* 0x000000ac84847209 */ /* 0x008fe20007810000 */
[--C-:B------:R-:W-:Y:S01]  /*5dd0*/  FFMA.FTZ R6, R6, c[0x0][0x2d0], -R181.reuse ;  /* 0x0000b40006067a23 */ /* 0x100fe200000108b5 */
[----:B------:R-:W-:Y:S01]  /*5de0*/  FMNMX.FTZ R2, R59, R2, !PT ;  /* 0x000000023b027209 */ /* 0x000fe20007810000 */
[--C-:B------:R-:W-:Y:S02]  /*5df0*/  FFMA.FTZ R7, R7, c[0x0][0x2d0], -R181.reuse ;  /* 0x0000b40007077a23 */ /* 0x100fe400000108b5 */
[----:B------:R-:W3:Y:S01]  /*5e00*/  SHFL.BFLY PT, R134, R132, 0x1, 0x1f ;  /* 0x0c201f0084867f89 */ /* 0x000ee200000e0000 */
[----:B------:R4:W-:Y:S01]  /*5e10*/  MUFU.EX2 R241, R4 ;  /* 0x0000000400f17308 */ /* 0x0009e20000000800 */
[--C-:B------:R-:W-:Y:S02]  /*5e20*/  FFMA.FTZ R19, R19, c[0x0][0x2d0], -R181.reuse ;  /* 0x0000b40013137a23 */ /* 0x100fe400000108b5 */
[--C-:B------:R-:W-:Y:S02]  /*5e30*/  FFMA.FTZ R17, R17, c[0x0][0x2d0], -R180.reuse ;  /* 0x0000b40011117a23 */ /* 0x100fe400000108b4 */
[--C-:B------:R-:W-:Y:S02]  /*5e40*/  FFMA.FTZ R16, R16, c[0x0][0x2d0], -R180.reuse ;  /* 0x0000b40010107a23 */ /* 0x100fe400000108b4 */
[--C-:B------:R-:W-:Y:S02]  /*5e50*/  FFMA.FTZ R18, R18, c[0x0][0x2d0], -R181.reuse ;  /* 0x0000b40012127a23 */ /* 0x100fe400000108b5 */
[--C-:B------:R-:W-:Y:S01]  /*5e60*/  FFMA.FTZ R36, R36, c[0x0][0x2d0], -R180.reuse ;  /* 0x0000b40024247a23 */ /* 0x100fe200000108b4 */
[----:B------:R-:W-:Y:S01]  /*5e70*/  MUFU.EX2 R237, R6 ;  /* 0x0000000600ed7308 */ /* 0x000fe20000000800 */
[--C-:B------:R-:W-:Y:S02]  /*5e80*/  FFMA.FTZ R37, R37, c[0x0][0x2d0], -R180.reuse ;  /* 0x0000b40025257a23 */ /* 0x100fe400000108b4 */
[----:B------:R-:W-:Y:S02]  /*5e90*/  FFMA.FTZ R38, R38, c[0x0][0x2d0], -R181 ;  /* 0x0000b40026267a23 */ /* 0x000fe400000108b5 */
[----:B-1----:R-:W-:Y:S02]  /*5ea0*/  FADD.FTZ R0, -R135, R3 ;  /* 0x0000000387007221 */ /* 0x002fe40000010100 */
[----:B------:R-:W-:Y:S02]  /*5eb0*/  FFMA.FTZ R39, R39, c[0x0][0x2d0], -R181 ;  /* 0x0000b40027277a23 */ /* 0x000fe400000108b5 */
[----:B------:R-:W-:Y:S01]  /*5ec0*/  FMUL.FTZ R3, R0, c[0x0][0x2d0] ;  /* 0x0000b40000037a20 */ /* 0x000fe20000410000 */
[----:B------:R1:W-:Y:S01]  /*5ed0*/  MUFU.EX2 R239, R7 ;  /* 0x0000000700ef7308 */ /* 0x0003e20000000800 */
[----:B------:R-:W-:Y:S01]  /*5ee0*/  FMNMX.FTZ R0, R62, R2, !PT ;  /* 0x000000023e007209 */ /* 0x000fe20007810000 */
[--C-:B------:R-:W-:Y:S01]  /*5ef0*/  FFMA.FTZ R48, R48, c[0x0][0x2d0], -R180.reuse ;  /* 0x0000b40030307a23 */ /* 0x100fe200000108b4 */
[----:B---3--:R-:W-:Y:S01]  /*5f00*/  FMNMX.FTZ R134, R132, R134, !PT ;  /* 0x0000008684867209 */ /* 0x008fe20007810000 */
[----:B------:R-:W-:Y:S01]  /*5f10*/  FFMA.FTZ R49, R49, c[0x0][0x2d0], -R180 ;  /* 0x0000b40031317a23 */ /* 0x000fe200000108b4 */
[----:B----4-:R-:W-:Y:S01]  /*5f20*/  @P0 SHF.R.S32.HI R4, RZ, 0x1f, R225 ;  /* 0x0000001fff040819 */ /* 0x010fe200000114e1 */
[----:B------:R-:W-:Y:S01]  /*5f30*/  FFMA.FTZ R50, R50, c[0x0][0x2d0], -R181 ;  /* 0x0000b40032327a23 */ /* 0x000fe200000108b5 */
[----:B------:R-:W-:Y:S01]  /*5f40*/  FMNMX.FTZ R0, R63, R0, !PT ;  /* 0x000000003f007209 */ /* 0x000fe20007810000 */
[----:B------:R-:W-:Y:S02]  /*5f50*/  FADD.FTZ R2, -R134, R137 ;  /* 0x0000008986027221 */ /* 0x000fe40000010100 */
[----:B------:R3:W4:Y:S01]  /*5f60*/  MUFU.EX2 R132, R3 ;  /* 0x0000000300847308 */ /* 0x0007220000000800 */
[----:B------:R-:W-:Y:S02]  /*5f70*/  @P0 IMAD R4, R4, c[0x0][0x1e0], RZ ;  /* 0x0000780004040a24 */ /* 0x000fe400078e02ff */
[----:B------:R-:W-:Y:S02]  /*5f80*/  FMUL.FTZ R182, R134, c[0x0][0x2d0] ;  /* 0x0000b40086b67a20 */ /* 0x000fe40000410000 */
[----:B------:R-:W-:Y:S02]  /*5f90*/  @P0 IMAD R4, R225, c[0x0][0x1e4], R4 ;  /* 0x00007900e1040a24 */ /* 0x000fe400078e0204 */
[--C-:B------:R-:W-:Y:S02]  /*5fa0*/  FFMA.FTZ R12, R12, c[0x0][0x2d0], -R182.reuse ;  /* 0x0000b4000c0c7a23 */ /* 0x100fe400000108b6 */
[--C-:B------:R-:W-:Y:S01]  /*5fb0*/  FFMA.FTZ R13, R13, c[0x0][0x2d0], -R182.reuse ;  /* 0x0000b4000d0d7a23 */ /* 0x100fe200000108b6 */
[----:B------:R5:W-:Y:S01]  /*5fc0*/  MUFU.EX2 R242, R5 ;  /* 0x0000000500f27308 */ /* 0x000be20000000800 */
[--C-:B------:R-:W-:Y:S02]  /*5fd0*/  FFMA.FTZ R51, R51, c[0x0][0x2d0], -R181.reuse ;  /* 0x0000b40033337a23 */ /* 0x100fe400000108b5 */
[--C-:B------:R-:W-:Y:S02]  /*5fe0*/  FFMA.FTZ R44, R44, c[0x0][0x2d0], -R182.reuse ;  /* 0x0000b4002c2c7a23 */ /* 0x100fe400000108b6 */
[----:B-1----:R-:W-:Y:S04]  /*5ff0*/  @P0 IMAD.WIDE.U32 R6, R225, c[0x0][0x1e0], RZ ;  /* 0x00007800e1060a25 */ /* 0x002fe800078e00ff */
[----:B------:R-:W-:Y:S01]  /*6000*/  FFMA.FTZ R45, R45, c[0x0][0x2d0], -R182 ;  /* 0x0000b4002d2d7a23 */ /* 0x000fe200000108b6 */
[----:B------:R1:W-:Y:S01]  /*6010*/  MUFU.EX2 R238, R19 ;  /* 0x0000001300ee7308 */ /* 0x0003e20000000800 */
[----:B------:R-:W-:Y:S01]  /*6020*/  @P0 IADD3 R4, R7, R4, RZ ;  /* 0x0000000407040210 */ /* 0x000fe20007ffe0ff */
[----:B------:R-:W-:Y:S02]  /*6030*/  FFMA.FTZ R52, R52, c[0x0][0x2d0], -R180 ;  /* 0x0000b40034347a23 */ /* 0x000fe400000108b4 */
[----:B---3--:R-:W-:Y:S01]  /*6040*/  FMUL.FTZ R3, R2, c[0x0][0x2d0] ;  /* 0x0000b40002037a20 */ /* 0x008fe20000410000 */
[----:B------:R-:W-:Y:S01]  /*6050*/  @P0 SHF.L.U64.HI R4, R6, 0x6, R4 ;  /* 0x0000000606040819 */ /* 0x000fe20000010204 */
[----:B------:R-:W3:Y:S01]  /*6060*/  SHFL.BFLY PT, R2, R0, 0x2, 0x1f ;  /* 0x0c401f0000027f89 */ /* 0x000ee200000e0000 */
[----:B------:R-:W-:Y:S02]  /*6070*/  FFMA.FTZ R53, R53, c[0x0][0x2d0], -R180 ;  /* 0x0000b40035357a23 */ /* 0x000fe400000108b4 */
[--C-:B------:R-:W-:Y:S01]  /*6080*/  FFMA.FTZ R54, R54, c[0x0][0x2d0], -R181.reuse ;  /* 0x0000b40036367a23 */ /* 0x100fe200000108b5 */
[----:B------:R-:W-:Y:S01]  /*6090*/  MUFU.EX2 R244, R16 ;  /* 0x0000001000f47308 */ /* 0x000fe20000000800 */
[--C-:B------:R-:W-:Y:S02]  /*60a0*/  FFMA.FTZ R55, R55, c[0x0][0x2d0], -R181.reuse ;  /* 0x0000b40037377a23 */ /* 0x100fe400000108b5 */
[--C-:B------:R-:W-:Y:S01]  /*60b0*/  FFMA.FTZ R56, R56, c[0x0][0x2d0], -R182.reuse ;  /* 0x0000b40038387a23 */ /* 0x100fe200000108b6 */
[----:B-----5:R-:W-:Y:S01]  /*60c0*/  @P0 SHF.L.U32 R5, R6, 0x6, RZ ;  /* 0x0000000606050819 */ /* 0x020fe200000006ff */
[----:B------:R-:W-:Y:S02]  /*60d0*/  FFMA.FTZ R57, R57, c[0x0][0x2d0], -R182 ;  /* 0x0000b40039397a23 */ /* 0x000fe400000108b6 */
[----:B------:R-:W-:Y:S01]  /*60e0*/  FFMA.FTZ R32, R32, c[0x0][0x2d0], -R180 ;  /* 0x0000b40020207a23 */ /* 0x000fe200000108b4 */
[----:B------:R-:W-:Y:S01]  /*60f0*/  @P0 IADD3 R7, P2, R5, R230, RZ ;  /* 0x000000e605070210 */ /* 0x000fe20007f5e0ff */
[C---:B--2---:R-:W-:Y:S01]  /*6100*/  FMUL.FTZ R84, R133.reuse, R84 ;  /* 0x0000005485547220 */ /* 0x044fe20000410000 */
[----:B------:R2:W-:Y:S01]  /*6110*/  MUFU.EX2 R243, R17 ;  /* 0x0000001100f37308 */ /* 0x0005e20000000800 */
[----:B------:R-:W-:Y:S01]  /*6120*/  FMUL.FTZ R85, R133, R85 ;  /* 0x0000005585557220 */ /* 0x000fe20000410000 */
[C---:B------:R-:W-:Y:S01]  /*6130*/  @P0 LEA R172, P1, R7.reuse, c[0x0][0x1c8], 0x1 ;  /* 0x0000720007ac0a11 */ /* 0x040fe200078208ff */
[----:B----4-:R-:W-:Y:S01]  /*6140*/  FMUL.FTZ R86, R132, R86 ;  /* 0x0000005684567220 */ /* 0x010fe20000410000 */
[----:B------:R-:W-:Y:S01]  /*6150*/  @P0 IADD3.X R6, R4, R227, RZ, P2, !PT ;  /* 0x000000e304060210 */ /* 0x000fe200017fe4ff */
[----:B-1----:R-:W-:Y:S02]  /*6160*/  FFMA.FTZ R19, R8, c[0x0][0x2d0], -R182 ;  /* 0x0000b40008137a23 */ /* 0x002fe400000108b6 */
[----:B------:R-:W-:Y:S01]  /*6170*/  FMUL.FTZ R87, R132, R87 ;  /* 0x0000005784577220 */ /* 0x000fe20000410000 */
[----:B------:R-:W-:Y:S01]  /*6180*/  @P0 LEA.HI.X R173, R7, c[0x0][0x1cc], R6, 0x1, P1 ;  /* 0x0000730007ad0a11 */ /* 0x000fe200008f0c06 */
[--C-:B------:R-:W-:Y:S01]  /*6190*/  FFMA.FTZ R20, R20, c[0x0][0x2d0], -R180.reuse ;  /* 0x0000b40014147a23 */ /* 0x100fe200000108b4 */
[----:B------:R1:W-:Y:S01]  /*61a0*/  MUFU.EX2 R240, R18 ;  /* 0x0000001200f07308 */ /* 0x0003e20000000800 */
[----:B------:R-:W-:Y:S01]  /*61b0*/  @P0 IADD3 R6, P3, R5, R252, RZ ;  /* 0x000000fc05060210 */ /* 0x000fe20007f7e0ff */
[--C-:B------:R-:W-:Y:S01]  /*61c0*/  FFMA.FTZ R21, R21, c[0x0][0x2d0], -R180.reuse ;  /* 0x0000b40015157a23 */ /* 0x100fe200000108b4 */
[----:B---3--:R-:W-:Y:S01]  /*61d0*/  FMNMX.FTZ R0, R0, R2, !PT ;  /* 0x0000000200007209 */ /* 0x008fe20007810000 */
[----:B------:R3:W-:Y:S01]  /*61e0*/  @P0 LDGSTS.E.BYPASS.LTC128B.128 [R224+0x3100], [R172.64], !P4 ;  /* 0x03100000ace00fae */ /* 0x0007e2000e101d44 */
[----:B------:R-:W-:Y:S01]  /*61f0*/  @P0 IADD3 R7, P2, R5, R250, RZ ;  /* 0x000000fa05070210 */ /* 0x000fe20007f5e0ff */
[----:B------:R-:W-:Y:S01]  /*6200*/  FFMA.FTZ R22, R22, c[0x0][0x2d0], -R181 ;  /* 0x0000b40016167a23 */ /* 0x000fe200000108b5 */
[----:B------:R-:W-:Y:S01]  /*6210*/  @P0 IADD3 R5, P1, R228, R5, RZ ;  /* 0x00000005e4050210 */ /* 0x000fe20007f3e0ff */
[----:B------:R-:W-:Y:S01]  /*6220*/  FFMA.FTZ R33, R33, c[0x0][0x2d0], -R180 ;  /* 0x0000b40021217a23 */ /* 0x000fe200000108b4 */
[----:B------:R-:W-:Y:S01]  /*6230*/  MOV R228, c[0x0][0x1e0] ;  /* 0x0000780000e47a02 */ /* 0x000fe20000000f00 */
[----:B------:R4:W-:Y:S01]  /*6240*/  MUFU.EX2 R236, R19 ;  /* 0x0000001300ec7308 */ /* 0x0009e20000000800 */
[----:B------:R-:W-:Y:S01]  /*6250*/  @P0 IADD3.X R8, R4, R249, RZ, P2, !PT ;  /* 0x000000f904080210 */ /* 0x000fe200017fe4ff */
[----:B------:R-:W5:Y:S01]  /*6260*/  SHFL.BFLY PT, R2, R0, 0x1, 0x1f ;  /* 0x0c201f0000027f89 */ /* 0x000f6200000e0000 */
[----:B------:R-:W-:Y:S01]  /*6270*/  SHF.L.U64.HI R228, R228, R229, c[0x0][0x1e4] ;  /* 0x00007900e4e47619 */ /* 0x000fe200000102e5 */
[C---:B------:R-:W-:Y:S01]  /*6280*/  FMUL.FTZ R96, R133.reuse, R96 ;  /* 0x0000006085607220 */ /* 0x040fe20000410000 */
[----:B--2---:R-:W-:Y:S01]  /*6290*/  @P0 IADD3.X R17, R4, R251, RZ, P3, !PT ;  /* 0x000000fb04110210 */ /* 0x004fe20001ffe4ff */
[----:B------:R-:W-:Y:S01]  /*62a0*/  FMUL.FTZ R97, R133, R97 ;  /* 0x0000006185617220 */ /* 0x000fe20000410000 */
[----:B------:R-:W-:Y:S01]  /*62b0*/  @P0 LEA R16, P3, R6, c[0x0][0x1c8], 0x1 ;  /* 0x0000720006100a11 */ /* 0x000fe200078608ff */
[----:B------:R-:W-:Y:S01]  /*62c0*/  FMUL.FTZ R98, R132, R98 ;  /* 0x0000006284627220 */ /* 0x000fe20000410000 */
[----:B------:R-:W-:Y:S01]  /*62d0*/  @P0 IADD3.X R4, R228, R4, RZ, P1, !PT ;  /* 0x00000004e4040210 */ /* 0x000fe20000ffe4ff */
[----:B------:R-:W2:Y:S01]  /*62e0*/  MUFU.EX2 R3, R3 ;  /* 0x0000000300037308 */ /* 0x000ea20000000800 */
[----:B------:R-:W-:Y:S01]  /*62f0*/  @P0 LEA.HI.X R17, R6, c[0x0][0x1cc], R17, 0x1, P3 ;  /* 0x0000730006110a11 */ /* 0x000fe200018f0c11 */
[----:B------:R-:W-:Y:S01]  /*6300*/  FFMA.FTZ R6, R9, c[0x0][0x2d0], -R182 ;  /* 0x0000b40009067a23 */ /* 0x000fe200000108b6 */
[----:B------:R-:W-:Y:S01]  /*6310*/  @P0 IADD3 R137, P3, R5, R230, RZ ;  /* 0x000000e605890210 */ /* 0x000fe20007f7e0ff */
[----:B------:R-:W-:Y:S01]  /*6320*/  FMUL.FTZ R99, R132, R99 ;  /* 0x0000006384637220 */ /* 0x000fe20000410000 */
[----:B-1----:R-:W-:Y:S01]  /*6330*/  @P0 LEA R18, P2, R7, c[0x0][0x1c8], 0x1 ;  /* 0x0000720007120a11 */ /* 0x002fe200078408ff */
[----:B------:R1:W-:Y:S01]  /*6340*/  @P0 LDGSTS.E.BYPASS.LTC128B.128 [R224+0x4100], [R16.64], !P6 ;  /* 0x0410000010e00fae */ /* 0x0003e2000f101d44 */
[----:B------:R-:W-:Y:S01]  /*6350*/  @P0 IADD3.X R9, R4, R227, RZ, P3, !PT ;  /* 0x000000e304090210 */ /* 0x000fe20001ffe4ff */
[C---:B------:R-:W-:Y:S02]  /*6360*/  FMUL.FTZ R104, R133.reuse, R104 ;  /* 0x0000006885687220 */ /* 0x040fe40000410000 */
[----:B------:R1:W1:Y:S01]  /*6370*/  MUFU.EX2 R235, R6 ;  /* 0x0000000600eb7308 */ /* 0x0002620000000800 */
[----:B------:R-:W-:Y:S02]  /*6380*/  FMUL.FTZ R105, R133, R105 ;  /* 0x0000006985697220 */ /* 0x000fe40000410000 */
[C---:B------:R-:W-:Y:S01]  /*6390*/  FMUL.FTZ R106, R132.reuse, R106 ;  /* 0x0000006a846a7220 */ /* 0x040fe20000410000 */
[----:B----4-:R-:W-:Y:S01]  /*63a0*/  @P0 LEA.HI.X R19, R7, c[0x0][0x1cc], R8, 0x1, P2 ;  /* 0x0000730007130a11 */ /* 0x010fe200010f0c08 */
[----:B------:R-:W-:Y:S01]  /*63b0*/  FMUL.FTZ R107, R132, R107 ;  /* 0x0000006b846b7220 */ /* 0x000fe20000410000 */
[----:B------:R-:W-:Y:S01]  /*63c0*/  @P0 LEA R8, P3, R137, c[0x0][0x1c8], 0x1 ;  /* 0x0000720089080a11 */ /* 0x000fe200078608ff */
[----:B------:R-:W-:Y:S01]  /*63d0*/  FMUL.FTZ R108, R133, R108 ;  /* 0x0000006c856c7220 */ /* 0x000fe20000410000 */
[----:B------:R-:W-:Y:S01]  /*63e0*/  @P0 IADD3 R7, P2, R5, R252, RZ ;  /* 0x000000fc05070210 */ /* 0x000fe20007f5e0ff */
[----:B------:R4:W-:Y:S01]  /*63f0*/  @P0 LDGSTS.E.BYPASS.LTC128B.128 [R224+0x5100], [R18.64], !P5 ;  /* 0x0510000012e00fae */ /* 0x0009e2000e901d44 */
[----:B------:R-:W-:Y:S01]  /*6400*/  @P0 LEA.HI.X R9, R137, c[0x0][0x1cc], R9, 0x1, P3 ;  /* 0x0000730089090a11 */ /* 0x000fe200018f0c09 */
[----:B------:R3:W-:Y:S01]  /*6410*/  MUFU.EX2 R234, R12 ;  /* 0x0000000c00ea7308 */ /* 0x0007e20000000800 */
[----:B------:R-:W-:Y:S01]  /*6420*/  @P0 IADD3.X R174, R4, R251, RZ, P2, !PT ;  /* 0x000000fb04ae0210 */ /* 0x000fe200017fe4ff */
[----:B------:R-:W-:Y:S01]  /*6430*/  FMUL.FTZ R109, R133, R109 ;  /* 0x0000006d856d7220 */ /* 0x000fe20000410000 */
[----:B-----5:R-:W-:Y:S01]  /*6440*/  FMNMX.FTZ R2, R0, R2, !PT ;  /* 0x0000000200027209 */ /* 0x020fe20007810000 */
[----:B--2---:R-:W-:Y:S01]  /*6450*/  FMUL.FTZ R88, R3, R88 ;  /* 0x0000005803587220 */ /* 0x004fe20000410000 */
[----:B------:R-:W-:Y:S01]  /*6460*/  @P0 IADD3 R5, P1, R5, R250, RZ ;  /* 0x000000fa05050210 */ /* 0x000fe20007f3e0ff */
[----:B------:R2:W-:Y:S01]  /*6470*/  @P0 LDGSTS.E.BYPASS.LTC128B.128 [R224+0x3900], [R8.64], !P4 ;  /* 0x0390000008e00fae */ /* 0x0005e2000e101d44 */
[----:B------:R-:W-:Y:S02]  /*6480*/  FMUL.FTZ R89, R3, R89 ;  /* 0x0000005903597220 */ /* 0x000fe40000410000 */
[----:B------:R-:W-:Y:S01]  /*6490*/  FADD.FTZ R0, -R2, R138 ;  /* 0x0000008a02007221 */ /* 0x000fe20000010100 */
[----:B------:R-:W-:Y:S01]  /*64a0*/  @P0 IADD3.X R138, R4, R249, RZ, P1, !PT ;  /* 0x000000f9048a0210 */ /* 0x000fe20000ffe4ff */
[----:B------:R-:W-:Y:S01]  /*64b0*/  FMUL.FTZ R137, R2, c[0x0][0x2d0] ;  /* 0x0000b40002897a20 */ /* 0x000fe20000410000 */
[----:B------:R-:W-:Y:S01]  /*64c0*/  @P0 LEA R4, P1, R5, c[0x0][0x1c8], 0x1 ;  /* 0x0000720005040a11 */ /* 0x000fe200078208ff */
[----:B------:R-:W-:Y:S01]  /*64d0*/  FMUL.FTZ R0, R0, c[0x0][0x2d0] ;  /* 0x0000b40000007a20 */ /* 0x000fe20000410000 */
[----:B-1----:R-:W-:Y:S01]  /*64e0*/  @P0 LEA R6, P2, R7, c[0x0][0x1c8], 0x1 ;  /* 0x0000720007060a11 */ /* 0x002fe200078408ff */
[--C-:B------:R-:W-:Y:S01]  /*64f0*/  FFMA.FTZ R14, R14, c[0x0][0x2d0], -R137.reuse ;  /* 0x0000b4000e0e7a23 */ /* 0x100fe20000010889 */
[----:B------:R-:W-:Y:S01]  /*6500*/  @P0 LEA.HI.X R5, R5, c[0x0][0x1cc], R138, 0x1, P1 ;  /* 0x0000730005050a11 */ /* 0x000fe200008f0c8a */
[--C-:B------:R-:W-:Y:S01]  /*6510*/  FFMA.FTZ R15, R15, c[0x0][0x2d0], -R137.reuse ;  /* 0x0000b4000f0f7a23 */ /* 0x100fe20000010889 */
[----:B------:R-:W-:Y:S01]  /*6520*/  @P0 LEA.HI.X R7, R7, c[0x0][0x1cc], R174, 0x1, P2 ;  /* 0x0000730007070a11 */ /* 0x000fe200010f0cae */
[--C-:B------:R-:W-:Y:S01]  /*6530*/  FFMA.FTZ R10, R10, c[0x0][0x2d0], -R137.reuse ;  /* 0x0000b4000a0a7a23 */ /* 0x100fe20000010889 */
[----:B------:R-:W1:Y:S01]  /*6540*/  MUFU.EX2 R0, R0 ;  /* 0x0000000000007308 */ /* 0x000e620000000800 */
[--C-:B------:R-:W-:Y:S02]  /*6550*/  FFMA.FTZ R11, R11, c[0x0][0x2d0], -R137.reuse ;  /* 0x0000b4000b0b7a23 */ /* 0x100fe40000010889 */
[----:B------:R5:W-:Y:S01]  /*6560*/  @P0 LDGSTS.E.BYPASS.LTC128B.128 [R224+0x4900], [R6.64], !P6 ;  /* 0x0490000006e00fae */ /* 0x000be2000f101d44 */
[----:B---3--:R-:W-:Y:S02]  /*6570*/  FMUL.FTZ R12, R3, R148 ;  /* 0x00000094030c7220 */ /* 0x008fe40000410000 */
[C---:B------:R-:W-:Y:S02]  /*6580*/  FMUL.FTZ R16, R133.reuse, R152 ;  /* 0x0000009885107220 */ /* 0x040fe40000410000 */
[----:B------:R-:W-:Y:S02]  /*6590*/  FMUL.FTZ R17, R133, R153 ;  /* 0x0000009985117220 */ /* 0x000fe40000410000 */
[----:B------:R3:W1:Y:S01]  /*65a0*/  MUFU.EX2 R233, R13 ;  /* 0x0000000d00e97308 */ /* 0x0006620000000800 */
[----:B------:R1:W-:Y:S01]  /*65b0*/  @P0 LDGSTS.E.BYPASS.LTC128B.128 [R224+0x5900], [R4.64], !P5 ;  /* 0x0590000004e00fae */ /* 0x0003e2000e901d44 */
[C---:B----4-:R-:W-:Y:S02]  /*65c0*/  FMUL.FTZ R18, R132.reuse, R154 ;  /* 0x0000009a84127220 */ /* 0x050fe40000410000 */
[----:B--2---:R-:W-:Y:S01]  /*65d0*/  FMUL.FTZ R8, R3, R140 ;  /* 0x0000008c03087220 */ /* 0x004fe20000410000 */
[----:B------:R-:W-:Y:S01]  /*65e0*/  F2FP.BF16.PACK_AB R140, R235, R236 ;  /* 0x000000eceb8c723e */ /* 0x000fe200000010ff */
[----:B------:R-:W-:Y:S02]  /*65f0*/  FMUL.FTZ R9, R3, R141 ;  /* 0x0000008d03097220 */ /* 0x000fe40000410000 */
[----:B------:R-:W-:Y:S01]  /*6600*/  FMUL.FTZ R19, R132, R155 ;  /* 0x0000009b84137220 */ /* 0x000fe20000410000 */
[----:B------:R-:W2:Y:S01]  /*6610*/  LDSM.16.MT88.4 R172, [R208+0x100] ;  /* 0x00010000d0ac783b */ /* 0x000ea20000004200 */
[----:B------:R4:W-:Y:S01]  /*6620*/  MUFU.EX2 R185, R14 ;  /* 0x0000000e00b97308 */ /* 0x0009e20000000800 */
[--C-:B------:R-:W-:Y:S02]  /*6630*/  FFMA.FTZ R46, R46, c[0x0][0x2d0], -R137.reuse ;  /* 0x0000b4002e2e7a23 */ /* 0x100fe40000010889 */
[--C-:B------:R-:W-:Y:S02]  /*6640*/  FFMA.FTZ R47, R47, c[0x0][0x2d0], -R137.reuse ;  /* 0x0000b4002f2f7a23 */ /* 0x100fe40000010889 */
[--C-:B------:R-:W-:Y:S02]  /*6650*/  FFMA.FTZ R58, R58, c[0x0][0x2d0], -R137.reuse ;  /* 0x0000b4003a3a7a23 */ /* 0x100fe40000010889 */
[----:B------:R-:W2:Y:S01]  /*6660*/  LDSM.16.MT88.4 R176, [R209+0x100] ;  /* 0x00010000d1b0783b */ /* 0x000ea20000004200 */
[----:B------:R-:W-:Y:S02]  /*6670*/  FFMA.FTZ R59, R59, c[0x0][0x2d0], -R137 ;  /* 0x0000b4003b3b7a23 */ /* 0x000fe40000010889 */
[----:B------:R2:W-:Y:S01]  /*6680*/  MUFU.EX2 R186, R15 ;  /* 0x0000000f00ba7308 */ /* 0x0005e20000000800 */
[C---:B-----5:R-:W-:Y:S01]  /*6690*/  FMUL.FTZ R6, R132.reuse, R146 ;  /* 0x0000009284067220 */ /* 0x060fe20000410000 */
[----:B------:R-:W-:Y:S01]  /*66a0*/  F2FP.BF16.PACK_AB R146, R243, R244 ;  /* 0x000000f4f392723e */ /* 0x000fe200000010ff */
[----:B------:R-:W-:Y:S01]  /*66b0*/  FMUL.FTZ R7, R132, R147 ;  /* 0x0000009384077220 */ /* 0x000fe20000410000 */
[----:B------:R-:W-:Y:S01]  /*66c0*/  F2FP.BF16.PACK_AB R147, R238, R240 ;  /* 0x000000f0ee93723e */ /* 0x000fe200000010ff */
[----:B---3--:R-:W-:Y:S01]  /*66d0*/  FMUL.FTZ R13, R3, R149 ;  /* 0x00000095030d7220 */ /* 0x008fe20000410000 */
[----:B------:R-:W-:Y:S01]  /*66e0*/  LDSM.16.MT88.4 R152, [R209+0x1100] ;  /* 0x00110000d198783b */ /* 0x000fe20000004200 */
[----:B-1----:R-:W-:Y:S02]  /*66f0*/  FMUL.FTZ R90, R0, R90 ;  /* 0x0000005a005a7220 */ /* 0x002fe40000410000 */
[C---:B------:R-:W-:Y:S01]  /*6700*/  FMUL.FTZ R4, R133.reuse, R144 ;  /* 0x0000009085047220 */ /* 0x040fe20000410000 */
[----:B------:R1:W-:Y:S01]  /*6710*/  MUFU.EX2 R184, R10 ;  /* 0x0000000a00b87308 */ /* 0x0003e20000000800 */
[----:B------:R-:W-:Y:S01]  /*6720*/  F2FP.BF16.PACK_AB R144, R242, R241 ;  /* 0x000000f1f290723e */ /* 0x000fe200000010ff */
[----:B------:R-:W-:Y:S01]  /*6730*/  FMUL.FTZ R5, R133, R145 ;  /* 0x0000009185057220 */ /* 0x000fe20000410000 */
[----:B------:R-:W-:Y:S01]  /*6740*/  F2FP.BF16.PACK_AB R145, R239, R237 ;  /* 0x000000edef91723e */ /* 0x000fe200000010ff */
[----:B------:R-:W0:Y:S01]  /*6750*/  LDGDEPBAR ;  /* 0x00000000000079af */ /* 0x000e220000000000 */
[C---:B----4-:R-:W-:Y:S02]  /*6760*/  FMUL.FTZ R14, R0.reuse, R150 ;  /* 0x00000096000e7220 */ /* 0x050fe40000410000 */
[C---:B------:R-:W-:Y:S02]  /*6770*/  FMUL.FTZ R91, R0.reuse, R91 ;  /* 0x0000005b005b7220 */ /* 0x040fe40000410000 */
[C---:B------:R-:W-:Y:S01]  /*6780*/  FMUL.FTZ R92, R3.reuse, R92 ;  /* 0x0000005c035c7220 */ /* 0x040fe20000410000 */
[----:B------:R-:W3:Y:S01]  /*6790*/  MUFU.EX2 R183, R11 ;  /* 0x0000000b00b77308 */ /* 0x000ee20000000800 */
[----:B------:R-:W-:Y:S02]  /*67a0*/  FMUL.FTZ R93, R3, R93 ;  /* 0x0000005d035d7220 */ /* 0x000fe40000410000 */
[C---:B------:R-:W-:Y:S02]  /*67b0*/  FMUL.FTZ R94, R0.reuse, R94 ;  /* 0x0000005e005e7220 */ /* 0x040fe40000410000 */
[C---:B--2---:R-:W-:Y:S02]  /*67c0*/  FMUL.FTZ R15, R0.reuse, R151 ;  /* 0x00000097000f7220 */ /* 0x044fe40000410000 */
[----:B------:R-:W2:Y:S01]  /*67d0*/  LDSM.16.MT88.4 R148, [R208+0x1100] ;  /* 0x00110000d094783b */ /* 0x000ea20000004200 */
[C---:B------:R-:W-:Y:S01]  /*67e0*/  FMUL.FTZ R95, R0.reuse, R95 ;  /* 0x0000005f005f7220 */ /* 0x040fe20000410000 */
[-C--:B------:R-:W-:Y:S01]  /*67f0*/  HMMA.16816.F32.BF16 R4, R144, R172.reuse, R4 ;  /* 0x000000ac9004723c */ /* 0x080fe20000041804 */
[----:B------:R-:W-:Y:S04]  /*6800*/  MUFU.EX2 R202, R36 ;  /* 0x0000002400ca7308 */ /* 0x000fe80000000800 */
[----:B-1----:R-:W-:Y:S01]  /*6810*/  FMUL.FTZ R10, R0, R142 ;  /* 0x0000008e000a7220 */ /* 0x002fe20000410000 */
[----:B------:R-:W-:Y:S01]  /*6820*/  F2FP.BF16.PACK_AB R142, R233, R234 ;  /* 0x000000eae98e723e */ /* 0x000fe200000010ff */
[C---:B------:R-:W-:Y:S02]  /*6830*/  FMUL.FTZ R68, R133.reuse, R68 ;  /* 0x0000004485447220 */ /* 0x040fe40000410000 */
[----:B------:R-:W-:Y:S02]  /*6840*/  FMUL.FTZ R69, R133, R69 ;  /* 0x0000004585457220 */ /* 0x000fe40000410000 */
[----:B------:R-:W-:Y:S01]  /*6850*/  MUFU.EX2 R201, R37 ;  /* 0x0000002500c97308 */ /* 0x000fe20000000800 */
[C---:B------:R-:W-:Y:S02]  /*6860*/  FMUL.FTZ R70, R132.reuse, R70 ;  /* 0x0000004684467220 */ /* 0x040fe40000410000 */
[----:B------:R-:W-:Y:S01]  /*6870*/  FMUL.FTZ R71, R132, R71 ;  /* 0x0000004784477220 */ /* 0x000fe20000410000 */
[----:B---3--:R-:W-:Y:S01]  /*6880*/  F2FP.BF16.PACK_AB R141, R183, R184 ;  /* 0x000000b8b78d723e */ /* 0x008fe200000010ff */
[----:B------:R-:W-:Y:S01]  /*6890*/  FMUL.FTZ R11, R0, R143 ;  /* 0x0000008f000b7220 */ /* 0x000fe20000410000 */
[----:B------:R-:W-:Y:S01]  /*68a0*/  F2FP.BF16.PACK_AB R143, R186, R185 ;  /* 0x000000b9ba8f723e */ /* 0x000fe200000010ff */
[C---:B------:R-:W-:Y:S02]  /*68b0*/  FMUL.FTZ R100, R3.reuse, R100 ;  /* 0x0000006403647220 */ /* 0x040fe40000410000 */
[----:B------:R-:W-:Y:S01]  /*68c0*/  FMUL.FTZ R101, R3, R101 ;  /* 0x0000006503657220 */ /* 0x000fe20000410000 */
[----:B------:R-:W-:Y:S01]  /*68d0*/  MUFU.EX2 R198, R38 ;  /* 0x0000002600c67308 */ /* 0x000fe20000000800 */
[C---:B------:R-:W-:Y:S02]  /*68e0*/  FMUL.FTZ R102, R0.reuse, R102 ;  /* 0x0000006600667220 */ /* 0x040fe40000410000 */
[C---:B------:R-:W-:Y:S04]  /*68f0*/  HMMA.16816.F32.BF16 R8, R140.reuse, R172, R8 ;  /* 0x000000ac8c08723c */ /* 0x040fe80000041808 */
[C---:B------:R-:W-:Y:S02]  /*6900*/  FMUL.FTZ R103, R0.reuse, R103 ;  /* 0x0000006700677220 */ /* 0x040fe40000410000 */
[--C-:B------:R-:W-:Y:S01]  /*6910*/  FFMA.FTZ R138, R35, c[0x0][0x2d0], -R181.reuse ;  /* 0x0000b400238a7a23 */ /* 0x100fe200000108b5 */
[----:B------:R1:W-:Y:S01]  /*6920*/  MUFU.EX2 R196, R39 ;  /* 0x0000002700c47308 */ /* 0x0003e20000000800 */
[-C--:B------:R-:W-:Y:S04]  /*6930*/  HMMA.16816.F32.BF16 R12, R140, R174.reuse, R12 ;  /* 0x000000ae8c0c723c */ /* 0x080fe8000004180c */
[----:B------:R-:W-:Y:S02]  /*6940*/  FMUL.FTZ R35, R0, R163 ;  /* 0x000000a300237220 */ /* 0x000fe40000410000 */
[C---:B------:R-:W-:Y:S02]  /*6950*/  FMUL.FTZ R110, R132.reuse, R110 ;  /* 0x0000006e846e7220 */ /* 0x040fe40000410000 */
[C---:B------:R-:W-:Y:S01]  /*6960*/  HMMA.16816.F32.BF16 R16, R144.reuse, R174, R16 ;  /* 0x000000ae9010723c */ /* 0x040fe20000041810 */
[----:B------:R-:W-:Y:S03]  /*6970*/  MUFU.EX2 R200, R48 ;  /* 0x0000003000c87308 */ /* 0x000fe60000000800 */
[----:B------:R-:W-:Y:S02]  /*6980*/  FMUL.FTZ R111, R132, R111 ;  /* 0x0000006f846f7220 */ /* 0x000fe40000410000 */
[C---:B------:R-:W-:Y:S02]  /*6990*/  FMUL.FTZ R112, R3.reuse, R112 ;  /* 0x0000007003707220 */ /* 0x040fe40000410000 */
[-C--:B------:R-:W-:Y:S03]  /*69a0*/  HMMA.16816.F32.BF16 R68, R144, R176.reuse, R68 ;  /* 0x000000b09044723c */ /* 0x080fe60000041844 */
[----:B------:R3:W-:Y:S01]  /*69b0*/  MUFU.EX2 R230, R32 ;  /* 0x0000002000e67308 */ /* 0x0007e20000000800 */
[C---:B------:R-:W-:Y:S02]  /*69c0*/  FMUL.FTZ R72, R3.reuse, R72 ;  /* 0x0000004803487220 */ /* 0x040fe40000410000 */
[C---:B------:R-:W-:Y:S01]  /*69d0*/  FMUL.FTZ R73, R3.reuse, R73 ;  /* 0x0000004903497220 */ /* 0x040fe20000410000 */
[----:B-1----:R-:W-:Y:S01]  /*69e0*/  LDSM.16.MT88.4 R36, [R209+0x2500] ;  /* 0x00250000d124783b */ /* 0x002fe20000004200 */
[C---:B------:R-:W-:Y:S04]  /*69f0*/  FMUL.FTZ R74, R0.reuse, R74 ;  /* 0x0000004a004a7220 */ /* 0x040fe80000410000 */
[C---:B------:R-:W-:Y:S01]  /*6a00*/  FMUL.FTZ R75, R0.reuse, R75 ;  /* 0x0000004b004b7220 */ /* 0x040fe20000410000 */
[----:B------:R-:W-:Y:S01]  /*6a10*/  MUFU.EX2 R199, R49 ;  /* 0x0000003100c77308 */ /* 0x000fe20000000800 */
[C---:B------:R-:W-:Y:S02]  /*6a20*/  FMUL.FTZ R113, R3.reuse, R113 ;  /* 0x0000007103717220 */ /* 0x040fe40000410000 */
[C---:B------:R-:W-:Y:S02]  /*6a30*/  FMUL.FTZ R114, R0.reuse, R114 ;  /* 0x0000007200727220 */ /* 0x040fe40000410000 */
[C---:B------:R-:W-:Y:S01]  /*6a40*/  FMUL.FTZ R115, R0.reuse, R115 ;  /* 0x0000007300737220 */ /* 0x040fe20000410000 */
[C---:B------:R-:W-:Y:S04]  /*6a50*/  HMMA.16816.F32.BF16 R72, R140.reuse, R176, R72 ;  /* 0x000000b08c48723c */ /* 0x040fe80000041848 */
[C---:B------:R-:W-:Y:S01]  /*6a60*/  FMUL.FTZ R76, R3.reuse, R76 ;  /* 0x0000004c034c7220 */ /* 0x040fe20000410000 */
[----:B------:R1:W-:Y:S01]  /*6a70*/  MUFU.EX2 R232, R20 ;  /* 0x0000001400e87308 */ /* 0x0003e20000000800 */
[----:B------:R-:W-:Y:S02]  /*6a80*/  FMUL.FTZ R77, R3, R77 ;  /* 0x0000004d034d7220 */ /* 0x000fe40000410000 */
[C---:B------:R-:W-:Y:S04]  /*6a90*/  FMUL.FTZ R78, R0.reuse, R78 ;  /* 0x0000004e004e7220 */ /* 0x040fe80000410000 */
[----:B------:R-:W-:Y:S02]  /*6aa0*/  FMUL.FTZ R79, R0, R79 ;  /* 0x0000004f004f7220 */ /* 0x000fe40000410000 */
[--C-:B---3--:R-:W-:Y:S01]  /*6ab0*/  FFMA.FTZ R32, R23, c[0x0][0x2d0], -R181.reuse ;  /* 0x0000b40017207a23 */ /* 0x108fe200000108b5 */
[----:B------:R-:W-:Y:S01]  /*6ac0*/  MUFU.EX2 R195, R50 ;  /* 0x0000003200c37308 */ /* 0x000fe20000000800 */
[C---:B------:R-:W-:Y:S02]  /*6ad0*/  FMUL.FTZ R23, R132.reuse, R159 ;  /* 0x0000009f84177220 */ /* 0x040fe40000410000 */
[----:B------:R-:W-:Y:S01]  /*6ae0*/  FMUL.FTZ R116, R3, R116 ;  /* 0x0000007403747220 */ /* 0x000fe20000410000 */
[-C--:B------:R-:W-:Y:S03]  /*6af0*/  HMMA.16816.F32.BF16 R76, R140, R178.reuse, R76 ;  /* 0x000000b28c4c723c */ /* 0x080fe6000004184c */
[C---:B------:R-:W-:Y:S02]  /*6b00*/  FMUL.FTZ R80, R133.reuse, R80 ;  /* 0x0000005085507220 */ /* 0x040fe40000410000 */
[C---:B------:R-:W-:Y:S01]  /*6b10*/  FMUL.FTZ R81, R133.reuse, R81 ;  /* 0x0000005185517220 */ /* 0x040fe20000410000 */
[----:B------:R3:W4:Y:S01]  /*6b20*/  MUFU.EX2 R231, R21 ;  /* 0x0000001500e77308 */ /* 0x0007220000000800 */
[C---:B------:R-:W-:Y:S02]  /*6b30*/  FMUL.FTZ R82, R132.reuse, R82 ;  /* 0x0000005284527220 */ /* 0x040fe40000410000 */
[----:B------:R-:W-:Y:S03]  /*6b40*/  FMUL.FTZ R83, R132, R83 ;  /* 0x0000005384537220 */ /* 0x000fe60000410000 */
[----:B-1----:R-:W-:Y:S02]  /*6b50*/  FMUL.FTZ R20, R133, R156 ;  /* 0x0000009c85147220 */ /* 0x002fe40000410000 */
[----:B------:R-:W-:Y:S02]  /*6b60*/  FMUL.FTZ R117, R3, R117 ;  /* 0x0000007503757220 */ /* 0x000fe40000410000 */
[C---:B------:R-:W-:Y:S01]  /*6b70*/  HMMA.16816.F32.BF16 R80, R144.reuse, R178, R80 ;  /* 0x000000b29050723c */ /* 0x040fe20000041850 */
[----:B------:R1:W-:Y:S03]  /*6b80*/  MUFU.EX2 R197, R51 ;  /* 0x0000003300c57308 */ /* 0x0003e60000000800 */
[C---:B------:R-:W-:Y:S02]  /*6b90*/  FMUL.FTZ R118, R0.reuse, R118 ;  /* 0x0000007600767220 */ /* 0x040fe40000410000 */
[----:B------:R-:W-:Y:S02]  /*6ba0*/  FMUL.FTZ R119, R0, R119 ;  /* 0x0000007700777220 */ /* 0x000fe40000410000 */
[-C--:B--2---:R-:W-:Y:S03]  /*6bb0*/  HMMA.16816.F32.BF16 R84, R144, R148.reuse, R84 ;  /* 0x000000949054723c */ /* 0x084fe60000041854 */
[----:B------:R2:W-:Y:S01]  /*6bc0*/  MUFU.EX2 R228, R22 ;  /* 0x0000001600e47308 */ /* 0x0005e20000000800 */
[C---:B------:R-:W-:Y:S02]  /*6bd0*/  FMUL.FTZ R120, R133.reuse, R120 ;  /* 0x0000007885787220 */ /* 0x040fe40000410000 */
[C---:B---3--:R-:W-:Y:S02]  /*6be0*/  FMUL.FTZ R21, R133.reuse, R157 ;  /* 0x0000009d85157220 */ /* 0x048fe40000410000 */
[C---:B------:R-:W-:Y:S04]  /*6bf0*/  HMMA.16816.F32.BF16 R88, R140.reuse, R148, R88 ;  /* 0x000000948c58723c */ /* 0x040fe80000041858 */
[----:B------:R-:W-:Y:S01]  /*6c00*/  FFMA.FTZ R34, R34, c[0x0][0x2d0], -R181 ;  /* 0x0000b40022227a23 */ /* 0x000fe200000108b5 */
[----:B------:R-:W-:Y:S01]  /*6c10*/  MUFU.EX2 R191, R44 ;  /* 0x0000002c00bf7308 */ /* 0x000fe20000000800 */
[----:B------:R-:W-:Y:S02]  /*6c20*/  FMUL.FTZ R121, R133, R121 ;  /* 0x0000007985797220 */ /* 0x000fe40000410000 */
[-C--:B------:R-:W-:Y:S01]  /*6c30*/  HMMA.16816.F32.BF16 R92, R140, R150.reuse, R92 ;  /* 0x000000968c5c723c */ /* 0x080fe2000004185c */
[----:B-1----:R-:W-:Y:S03]  /*6c40*/  LDSM.16.MT88.4 R48, [R208+0x900] ;  /* 0x00090000d030783b */ /* 0x002fe60000004200 */
[C---:B------:R-:W-:Y:S02]  /*6c50*/  FMUL.FTZ R122, R132.reuse, R122 ;  /* 0x0000007a847a7220 */ /* 0x040fe40000410000 */
[C---:B------:R-:W-:Y:S01]  /*6c60*/  FMUL.FTZ R123, R132.reuse, R123 ;  /* 0x0000007b847b7220 */ /* 0x040fe20000410000 */
[----:B------:R1:W3:Y:S01]  /*6c70*/  MUFU.EX2 R229, R33 ;  /* 0x0000002100e57308 */ /* 0x0002e20000000800 */
[C---:B------:R-:W-:Y:S01]  /*6c80*/  HMMA.16816.F32.BF16 R96, R144.reuse, R150, R96 ;  /* 0x000000969060723c */ /* 0x040fe20000041860 */
[----:B------:R-:W5:Y:S03]  /*6c90*/  LDSM.16.MT88.4 R148, [R208+0x2100] ;  /* 0x00210000d094783b */ /* 0x000f660000004200 */
[----:B--2---:R-:W-:Y:S02]  /*6ca0*/  FMUL.FTZ R22, R132, R158 ;  /* 0x0000009e84167220 */ /* 0x004fe40000410000 */
[C---:B------:R-:W-:Y:S02]  /*6cb0*/  FMUL.FTZ R124, R3.reuse, R124 ;  /* 0x0000007c037c7220 */ /* 0x040fe40000410000 */
[C---:B------:R-:W-:Y:S01]  /*6cc0*/  FMUL.FTZ R125, R3.reuse, R125 ;  /* 0x0000007d037d7220 */ /* 0x040fe20000410000 */
[----:B------:R2:W2:Y:S01]  /*6cd0*/  MUFU.EX2 R227, R32 ;  /* 0x0000002000e37308 */ /* 0x0004a20000000800 */
[----:B------:R-:W-:Y:S01]  /*6ce0*/  LDSM.16.MT88.4 R156, [R209+0x500] ;  /* 0x00050000d19c783b */ /* 0x000fe20000004200 */
[-C--:B------:R-:W-:Y:S03]  /*6cf0*/  HMMA.16816.F32.BF16 R20, R144, R152.reuse, R20 ;  /* 0x000000989014723c */ /* 0x080fe60000041814 */
[C---:B------:R-:W-:Y:S02]  /*6d00*/  FMUL.FTZ R126, R0.reuse, R126 ;  /* 0x0000007e007e7220 */ /* 0x040fe40000410000 */
[----:B------:R-:W-:Y:S02]  /*6d10*/  FMUL.FTZ R127, R0, R127 ;  /* 0x0000007f007f7220 */ /* 0x000fe40000410000 */
[C---:B------:R-:W-:Y:S01]  /*6d20*/  FMUL.FTZ R128, R3.reuse, R128 ;  /* 0x0000008003807220 */ /* 0x040fe20000410000 */
[C---:B------:R-:W-:Y:S01]  /*6d30*/  HMMA.16816.F32.BF16 R100, R140.reuse, R152, R100 ;  /* 0x000000988c64723c */ /* 0x040fe20000041864 */
[----:B------:R3:W-:Y:S03]  /*6d40*/  MUFU.EX2 R226, R34 ;  /* 0x0000002200e27308 */ /* 0x0007e60000000800 */
[----:B-1----:R-:W-:Y:S02]  /*6d50*/  FMUL.FTZ R33, R3, R161 ;  /* 0x000000a103217220 */ /* 0x002fe40000410000 */
[--C-:B------:R-:W-:Y:S02]  /*6d60*/  FFMA.FTZ R28, R28, c[0x0][0x2d0], -R182.reuse ;  /* 0x0000b4001c1c7a23 */ /* 0x100fe400000108b6 */
[--C-:B------:R-:W-:Y:S03]  /*6d70*/  FFMA.FTZ R24, R24, c[0x0][0x2d0], -R182.reuse ;  /* 0x0000b40018187a23 */ /* 0x100fe600000108b6 */
[----:B------:R-:W-:Y:S01]  /*6d80*/  MUFU.EX2 R204, R28 ;  /* 0x0000001c00cc7308 */ /* 0x000fe20000000800 */
[--C-:B------:R-:W-:Y:S02]  /*6d90*/  FFMA.FTZ R25, R25, c[0x0][0x2d0], -R182.reuse ;  /* 0x0000b40019197a23 */ /* 0x100fe400000108b6 */
[C---:B--2---:R-:W-:Y:S02]  /*6da0*/  FMUL.FTZ R32, R3.reuse, R160 ;  /* 0x000000a003207220 */ /* 0x044fe40000410000 */
[--C-:B------:R-:W-:Y:S02]  /*6db0*/  FFMA.FTZ R26, R26, c[0x0][0x2d0], -R137.reuse ;  /* 0x0000b4001a1a7a23 */ /* 0x100fe40000010889 */
[----:B------:R-:W-:Y:S02]  /*6dc0*/  FMUL.FTZ R129, R3, R129 ;  /* 0x0000008103817220 */ /* 0x000fe40000410000 */
[C---:B------:R-:W-:Y:S01]  /*6dd0*/  FMUL.FTZ R130, R0.reuse, R130 ;  /* 0x0000008200827220 */ /* 0x040fe20000410000 */
[----:B------:R1:W-:Y:S01]  /*6de0*/  MUFU.EX2 R206, R24 ;  /* 0x0000001800ce7308 */ /* 0x0003e20000000800 */
[----:B------:R-:W-:Y:S02]  /*6df0*/  FMUL.FTZ R131, R0, R131 ;  /* 0x0000008300837220 */ /* 0x000fe40000410000 */
[--C-:B------:R-:W-:Y:S02]  /*6e00*/  FFMA.FTZ R40, R40, c[0x0][0x2d0], -R182.reuse ;  /* 0x0000b40028287a23 */ /* 0x100fe400000108b6 */
[----:B---3--:R-:W-:Y:S02]  /*6e10*/  FMUL.FTZ R34, R0, R162 ;  /* 0x000000a200227220 */ /* 0x008fe40000410000 */
[----:B------:R-:W-:Y:S02]  /*6e20*/  FFMA.FTZ R41, R41, c[0x0][0x2d0], -R182 ;  /* 0x0000b40029297a23 */ /* 0x000fe400000108b6 */
[--C-:B------:R-:W-:Y:S01]  /*6e30*/  FFMA.FTZ R42, R42, c[0x0][0x2d0], -R137.reuse ;  /* 0x0000b4002a2a7a23 */ /* 0x100fe20000010889 */
[----:B------:R-:W-:Y:S01]  /*6e40*/  MUFU.EX2 R192, R45 ;  /* 0x0000002d00c07308 */ /* 0x000fe20000000800 */
[----:B------:R-:W-:Y:S01]  /*6e50*/  FFMA.FTZ R43, R43, c[0x0][0x2d0], -R137 ;  /* 0x0000b4002b2b7a23 */ /* 0x000fe20000010889 */
[-C--:B------:R-:W-:Y:S03]  /*6e60*/  HMMA.16816.F32.BF16 R32, R140, R154.reuse, R32 ;  /* 0x0000009a8c20723c */ /* 0x080fe60000041820 */
[--C-:B------:R-:W-:Y:S02]  /*6e70*/  FFMA.FTZ R64, R64, c[0x0][0x2d0], -R180.reuse ;  /* 0x0000b40040407a23 */ /* 0x100fe400000108b4 */
[----:B------:R-:W-:Y:S02]  /*6e80*/  FFMA.FTZ R65, R65, c[0x0][0x2d0], -R180 ;  /* 0x0000b40041417a23 */ /* 0x000fe400000108b4 */
[--C-:B------:R-:W-:Y:S01]  /*6e90*/  FFMA.FTZ R66, R66, c[0x0][0x2d0], -R181.reuse ;  /* 0x0000b40042427a23 */ /* 0x100fe200000108b5 */
[C---:B------:R-:W-:Y:S01]  /*6ea0*/  HMMA.16816.F32.BF16 R104, R144.reuse, R154, R104 ;  /* 0x0000009a9068723c */ /* 0x040fe20000041868 */
[----:B------:R-:W2:Y:S01]  /*6eb0*/  LDSM.16.MT88.4 R152, [R209+0x2100] ;  /* 0x00210000d198783b */ /* 0x000ea20000004200 */
[----:B------:R3:W-:Y:S02]  /*6ec0*/  MUFU.EX2 R205, R25 ;  /* 0x0000001900cd7308 */ /* 0x0007e40000000800 */
[----:B-1----:R-:W-:Y:S02]  /*6ed0*/  FMUL.FTZ R24, R133, R164 ;  /* 0x000000a485187220 */ /* 0x002fe40000410000 */
[----:B------:R-:W-:Y:S02]  /*6ee0*/  FFMA.FTZ R67, R67, c[0x0][0x2d0], -R181 ;  /* 0x0000b40043437a23 */ /* 0x000fe400000108b5 */
[-C--:B-----5:R-:W-:Y:S04]  /*6ef0*/  HMMA.16816.F32.BF16 R108, R144, R148.reuse, R108 ;  /* 0x00000094906c723c */ /* 0x0a0fe8000004186c */
[----:B------:R1:W-:Y:S01]  /*6f00*/  MUFU.EX2 R176, R26 ;  /* 0x0000001a00b07308 */ /* 0x0003e20000000800 */
[--C-:B------:R-:W-:Y:S02]  /*6f10*/  FFMA.FTZ R60, R60, c[0x0][0x2d0], -R182.reuse ;  /* 0x0000b4003c3c7a23 */ /* 0x100fe400000108b6 */
[--C-:B------:R-:W-:Y:S01]  /*6f20*/  FFMA.FTZ R61, R61, c[0x0][0x2d0], -R182.reuse ;  /* 0x0000b4003d3d7a23 */ /* 0x100fe200000108b6 */
[C---:B------:R-:W-:Y:S04]  /*6f30*/  HMMA.16816.F32.BF16 R112, R140.reuse, R148, R112 ;  /* 0x000000948c70723c */ /* 0x040fe80000041870 */
[----:B------:R-:W-:Y:S02]  /*6f40*/  FFMA.FTZ R29, R29, c[0x0][0x2d0], -R182 ;  /* 0x0000b4001d1d7a23 */ /* 0x000fe400000108b6 */
[----:B------:R-:W-:Y:S01]  /*6f50*/  MUFU.EX2 R172, R46 ;  /* 0x0000002e00ac7308 */ /* 0x000fe20000000800 */
[--C-:B------:R-:W-:Y:S01]  /*6f60*/  FFMA.FTZ R28, R27, c[0x0][0x2d0], -R137.reuse ;  /* 0x0000b4001b1c7a23 */ /* 0x100fe20000010889 */
[-C--:B------:R-:W-:Y:S04]  /*6f70*/  HMMA.16816.F32.BF16 R116, R140, R150.reuse, R116 ;  /* 0x000000968c74723c */ /* 0x080fe80000041874 */
[--C-:B------:R-:W-:Y:S02]  /*6f80*/  FFMA.FTZ R30, R30, c[0x0][0x2d0], -R137.reuse ;  /* 0x0000b4001e1e7a23 */ /* 0x100fe40000010889 */
[--C-:B------:R-:W-:Y:S02]  /*6f90*/  FFMA.FTZ R31, R31, c[0x0][0x2d0], -R137.reuse ;  /* 0x0000b4001f1f7a23 */ /* 0x100fe40000010889 */
[C---:B------:R-:W-:Y:S01]  /*6fa0*/  HMMA.16816.F32.BF16 R120, R144.reuse, R150, R120 ;  /* 0x000000969078723c */ /* 0x040fe20000041878 */
[----:B------:R-:W5:Y:S01]  /*6fb0*/  LDSM.16.MT88.4 R148, [R208+0x500] ;  /* 0x00050000d094783b */ /* 0x000f620000004200 */
[----:B------:R4:W-:Y:S02]  /*6fc0*/  MUFU.EX2 R203, R29 ;  /* 0x0000001d00cb7308 */ /* 0x0009e40000000800 */
[----:B---3--:R-:W-:Y:S02]  /*6fd0*/  FMUL.FTZ R25, R133, R165 ;  /* 0x000000a585197220 */ /* 0x008fe40000410000 */
[C---:B-1----:R-:W-:Y:S02]  /*6fe0*/  FMUL.FTZ R26, R132.reuse, R166 ;  /* 0x000000a6841a7220 */ /* 0x042fe40000410000 */
[----:B------:R-:W-:Y:S04]  /*6ff0*/  FMUL.FTZ R27, R132, R167 ;  /* 0x000000a7841b7220 */ /* 0x000fe80000410000 */
[----:B------:R1:W-:Y:S01]  /*7000*/  MUFU.EX2 R165, R28 ;  /* 0x0000001c00a57308 */ /* 0x0003e20000000800 */
[--C-:B------:R-:W-:Y:S02]  /*7010*/  FFMA.FTZ R62, R62, c[0x0][0x2d0], -R137.reuse ;  /* 0x0000b4003e3e7a23 */ /* 0x100fe40000010889 */
[-C--:B--2---:R-:W-:Y:S03]  /*7020*/  HMMA.16816.F32.BF16 R24, R144, R152.reuse, R24 ;  /* 0x000000989018723c */ /* 0x084fe60000041818 */
[----:B------:R-:W-:Y:S02]  /*7030*/  FFMA.FTZ R137, R63, c[0x0][0x2d0], -R137 ;  /* 0x0000b4003f897a23 */ /* 0x000fe40000010889 */
[----:B------:R-:W-:Y:S02]  /*7040*/  FFMA.FTZ R3, R3, R247, R236 ;  /* 0x000000f703037223 */ /* 0x000fe400000100ec */
[----:B------:R2:W-:Y:S01]  /*7050*/  MUFU.EX2 R164, R30 ;  /* 0x0000001e00a47308 */ /* 0x0005e20000000800 */
[C---:B------:R-:W-:Y:S04]  /*7060*/  HMMA.16816.F32.BF16 R124, R140.reuse, R152, R124 ;  /* 0x000000988c7c723c */ /* 0x040fe8000004187c */
[----:B----4-:R-:W-:Y:S02]  /*7070*/  FMUL.FTZ R29, R133, R169 ;  /* 0x000000a9851d7220 */ /* 0x010fe40000410000 */
[----:B------:R-:W-:Y:S02]  /*7080*/  FFMA.FTZ R0, R0, R248, R184 ;  /* 0x000000f800007223 */ /* 0x000fe400000100b8 */
[-C--:B------:R-:W-:Y:S01]  /*7090*/  HMMA.16816.F32.BF16 R128, R140, R154.reuse, R128 ;  /* 0x0000009a8c80723c */ /* 0x080fe20000041880 */
[----:B------:R3:W-:Y:S03]  /*70a0*/  MUFU.EX2 R175, R31 ;  /* 0x0000001f00af7308 */ /* 0x0007e60000000800 */
[----:B------:R-:W-:Y:S02]  /*70b0*/  FADD.FTZ R3, R235, R3 ;  /* 0x00000003eb037221 */ /* 0x000fe40000010000 */
[----:B-1----:R-:W-:Y:S01]  /*70c0*/  FMUL.FTZ R28, R133, R168 ;  /* 0x000000a8851c7220 */ /* 0x002fe20000410000 */
[----:B------:R-:W-:Y:S01]  /*70d0*/  F2FP.BF16.PACK_AB R140, R231, R232 ;  /* 0x000000e8e78c723e */ /* 0x000fe200000010ff */
[----:B------:R-:W-:Y:S01]  /*70e0*/  FFMA.FTZ R133, R133, R245, R241 ;  /* 0x000000f585857223 */ /* 0x000fe200000100f1 */
[----:B------:R-:W-:Y:S02]  /*70f0*/  F2FP.BF16.PACK_AB R142, R229, R230 ;  /* 0x000000e6e58e723e */ /* 0x000fe400000010ff */
[----:B------:R-:W1:Y:S01]  /*7100*/  MUFU.EX2 R207, R138 ;  /* 0x0000008a00cf7308 */ /* 0x000e620000000800 */
[----:B------:R-:W-:Y:S01]  /*7110*/  F2FP.BF16.PACK_AB R141, R227, R228 ;  /* 0x000000e4e38d723e */ /* 0x000fe200000010ff */
[----:B------:R-:W-:Y:S02]  /*7120*/  FADD.FTZ R0, R183, R0 ;  /* 0x00000000b7007221 */ /* 0x000fe40000010000 */
[C---:B--2---:R-:W-:Y:S06]  /*7130*/  FMUL.FTZ R30, R132.reuse, R170 ;  /* 0x000000aa841e7220 */ /* 0x044fec0000410000 */
        /* <DEDUP_REMOVED lines=8> */
[----:B------:R-:W1:Y:S02]  /*71c0*/  MUFU.EX2 R190, R53 ;  /* 0x0000003500be7308 */ /* 0x000e640000000800 */
[-C--:B-----5:R-:W-:Y:S01]  /*71d0*/  HMMA.16816.F32.BF16 R4, R140, R148.reuse, R4 ;  /* 0x000000948c04723c */ /* 0x0a0fe20000041804 */
[----:B--2---:R-:W-:Y:S04]  /*71e0*/  LDSM.16.MT88.4 R44, [R209+0x900] ;  /* 0x00090000d12c783b */ /* 0x004fe80000004200 */
[----:B------:R-:W-:Y:S02]  /*71f0*/  F2FP.BF16.PACK_AB R146, R203, R204 ;  /* 0x000000cccb92723e */ /* 0x000fe400000010ff */
[----:B------:R-:W-:Y:S01]  /*7200*/  F2FP.BF16.PACK_AB R145, R165, R176 ;  /* 0x000000b0a591723e */ /* 0x000fe200000010ff */
[----:B------:R-:W-:Y:S01]  /*7210*/  MUFU.EX2 R180, R54 ;  /* 0x0000003600b47308 */ /* 0x000fe20000000800 */
[----:B------:R-:W-:Y:S07]  /*7220*/  F2FP.BF16.PACK_AB R147, R175, R164 ;  /* 0x000000a4af93723e */ /* 0x000fee00000010ff */
[C---:B------:R-:W-:Y:S02]  /*7230*/  HMMA.16816.F32.BF16 R8, R144.reuse, R148, R8 ;  /* 0x000000949008723c */ /* 0x040fe40000041808 */
[----:B------:R2:W4:Y:S02]  /*7240*/  MUFU.EX2 R179, R55 ;  /* 0x0000003700b37308 */ /* 0x0005240000000800 */
[----:B-1----:R-:W-:Y:S04]  /*7250*/  F2FP.BF16.PACK_AB R168, R190, R189 ;  /* 0x000000bdbea8723e */ /* 0x002fe800000010ff */
[-C--:B------:R-:W-:Y:S04]  /*7260*/  HMMA.16816.F32.BF16 R12, R144, R150.reuse, R12 ;  /* 0x00000096900c723c */ /* 0x080fe8000004180c */
[----:B------:R-:W-:Y:S04]  /*7270*/  MUFU.EX2 R193, R40 ;  /* 0x0000002800c17308 */ /* 0x000fe80000000800 */
[C---:B------:R-:W-:Y:S01]  /*7280*/  HMMA.16816.F32.BF16 R16, R140.reuse, R150, R16 ;  /* 0x000000968c10723c */ /* 0x040fe20000041810 */
[----:B------:R-:W1:Y:S05]  /*7290*/  LDSM.16.MT88.4 R148, [R209+0x1500] ;  /* 0x00150000d194783b */ /* 0x000e6a0000004200 */
[----:B------:R-:W5:Y:S02]  /*72a0*/  MUFU.EX2 R194, R41 ;  /* 0x0000002900c27308 */ /* 0x000f640000000800 */
[-C--:B------:R-:W-:Y:S01]  /*72b0*/  HMMA.16816.F32.BF16 R68, R140, R156.reuse, R68 ;  /* 0x0000009c8c44723c */ /* 0x080fe20000041844 */
[----:B--2---:R-:W-:Y:S03]  /*72c0*/  LDSM.16.MT88.4 R52, [R209+0x2900] ;  /* 0x00290000d134783b */ /* 0x004fe60000004200 */
[----:B----4-:R-:W-:Y:S04]  /*72d0*/  F2FP.BF16.PACK_AB R169, R179, R180 ;  /* 0x000000b4b3a9723e */ /* 0x010fe800000010ff */
[C---:B------:R-:W-:Y:S01]  /*72e0*/  HMMA.16816.F32.BF16 R72, R144.reuse, R156, R72 ;  /* 0x0000009c9048723c */ /* 0x040fe20000041848 */
[----:B------:R2:W-:Y:S07]  /*72f0*/  MUFU.EX2 R173, R42 ;  /* 0x0000002a00ad7308 */ /* 0x0005ee0000000800 */
[-C--:B------:R-:W-:Y:S03]  /*7300*/  HMMA.16816.F32.BF16 R76, R144, R158.reuse, R76 ;  /* 0x0000009e904c723c */ /* 0x080fe6000004184c */
[----:B------:R-:W4:Y:S01]  /*7310*/  MUFU.EX2 R174, R43 ;  /* 0x0000002b00ae7308 */ /* 0x000f220000000800 */
[----:B-----5:R-:W-:Y:S04]  /*7320*/  F2FP.BF16.PACK_AB R40, R194, R193 ;  /* 0x000000c1c228723e */ /* 0x020fe800000010ff */
[C---:B------:R-:W-:Y:S01]  /*7330*/  HMMA.16816.F32.BF16 R80, R140.reuse, R158, R80 ;  /* 0x0000009e8c50723c */ /* 0x040fe20000041850 */
[----:B------:R-:W5:Y:S04]  /*7340*/  LDSM.16.MT88.4 R156, [R208+0x2500] ;  /* 0x00250000d09c783b */ /* 0x000f680000004200 */
[----:B------:R-:W-:Y:S03]  /*7350*/  MUFU.EX2 R178, R66 ;  /* 0x0000004200b27308 */ /* 0x000fe60000000800 */
[-C--:B---3--:R-:W-:Y:S04]  /*7360*/  HMMA.16816.F32.BF16 R84, R140, R152.reuse, R84 ;  /* 0x000000988c54723c */ /* 0x088fe80000041854 */
[----:B--2---:R-:W-:Y:S03]  /*7370*/  F2FP.BF16.PACK_AB R42, R192, R191 ;  /* 0x000000bfc02a723e */ /* 0x004fe600000010ff */
[----:B------:R-:W-:Y:S01]  /*7380*/  MUFU.EX2 R66, R57 ;  /* 0x0000003900427308 */ /* 0x000fe20000000800 */
[C---:B------:R-:W-:Y:S04]  /*7390*/  HMMA.16816.F32.BF16 R88, R144.reuse, R152, R88 ;  /* 0x000000989058723c */ /* 0x040fe80000041858 */
[----:B----4-:R-:W-:Y:S02]  /*73a0*/  F2FP.BF16.PACK_AB R41, R174, R173 ;  /* 0x000000adae29723e */ /* 0x010fe400000010ff */
[----:B------:R-:W-:Y:S02]  /*73b0*/  F2FP.BF16.PACK_AB R43, R138, R172 ;  /* 0x000000ac8a2b723e */ /* 0x000fe400000010ff */
[-C--:B------:R-:W-:Y:S01]  /*73c0*/  HMMA.16816.F32.BF16 R92, R144, R154.reuse, R92 ;  /* 0x0000009a905c723c */ /* 0x080fe2000004185c */
[----:B------:R-:W2:Y:S07]  /*73d0*/  MUFU.EX2 R177, R67 ;  /* 0x0000004300b17308 */ /* 0x000eae0000000800 */
[C---:B------:R-:W-:Y:S01]  /*73e0*/  HMMA.16816.F32.BF16 R96, R140.reuse, R154, R96 ;  /* 0x0000009a8c60723c */ /* 0x040fe20000041860 */
[----:B------:R-:W-:Y:S02]  /*73f0*/  LDSM.16.MT88.4 R152, [R208+0xd00] ;  /* 0x000d0000d098783b */ /* 0x000fe40000004200 */
[----:B------:R-:W-:Y:S05]  /*7400*/  MUFU.EX2 R67, R56 ;  /* 0x0000003800437308 */ /* 0x000fea0000000800 */
[-C--:B-1----:R-:W-:Y:S05]  /*7410*/  HMMA.16816.F32.BF16 R20, R140, R148.reuse, R20 ;  /* 0x000000948c14723c */ /* 0x082fea0000041814 */
[----:B------:R-:W-:Y:S03]  /*7420*/  MUFU.EX2 R188, R64 ;  /* 0x0000004000bc7308 */ /* 0x000fe60000000800 */
[C---:B------:R-:W-:Y:S04]  /*7430*/  HMMA.16816.F32.BF16 R100, R144.reuse, R148, R100 ;  /* 0x000000949064723c */ /* 0x040fe80000041864 */
[----:B--2---:R-:W-:Y:S03]  /*7440*/  F2FP.BF16.PACK_AB R171, R177, R178 ;  /* 0x000000b2b1ab723e */ /* 0x004fe600000010ff */
[----:B------:R-:W-:Y:S01]  /*7450*/  MUFU.EX2 R64, R61 ;  /* 0x0000003d00407308 */ /* 0x000fe20000000800 */
[-C--:B------:R-:W-:Y:S08]  /*7460*/  HMMA.16816.F32.BF16 R32, R144, R150.reuse, R32 ;  /* 0x000000969020723c */ /* 0x080ff00000041820 */
[C---:B------:R-:W-:Y:S01]  /*7470*/  HMMA.16816.F32.BF16 R104, R140.reuse, R150, R104 ;  /* 0x000000968c68723c */ /* 0x040fe20000041868 */
[----:B------:R-:W-:Y:S07]  /*7480*/  MUFU.EX2 R61, R58 ;  /* 0x0000003a003d7308 */ /* 0x000fee0000000800 */
[-C--:B-----5:R-:W-:Y:S03]  /*7490*/  HMMA.16816.F32.BF16 R108, R140, R156.reuse, R108 ;  /* 0x0000009c8c6c723c */ /* 0x0a0fe6000004186c */
[----:B------:R-:W1:Y:S05]  /*74a0*/  MUFU.EX2 R187, R65 ;  /* 0x0000004100bb7308 */ /* 0x000e6a0000000800 */
[C---:B------:R-:W-:Y:S05]  /*74b0*/  HMMA.16816.F32.BF16 R112, R144.reuse, R156, R112 ;  /* 0x0000009c9070723c */ /* 0x040fea0000041870 */
[----:B------:R-:W2:Y:S03]  /*74c0*/  MUFU.EX2 R65, R60 ;  /* 0x0000003c00417308 */ /* 0x000ea60000000800 */
[-C--:B------:R-:W-:Y:S07]  /*74d0*/  HMMA.16816.F32.BF16 R116, R144, R158.reuse, R116 ;  /* 0x0000009e9074723c */ /* 0x080fee0000041874 */
[----:B------:R3:W4:Y:S01]  /*74e0*/  MUFU.EX2 R60, R59 ;  /* 0x0000003b003c7308 */ /* 0x0007220000000800 */
[C---:B------:R-:W-:Y:S04]  /*74f0*/  HMMA.16816.F32.BF16 R120, R140.reuse, R158, R120 ;  /* 0x0000009e8c78723c */ /* 0x040fe80000041878 */
[----:B-1----:R-:W-:Y:S04]  /*7500*/  F2FP.BF16.PACK_AB R170, R187, R188 ;  /* 0x000000bcbbaa723e */ /* 0x002fe800000010ff */
[-C--:B------:R-:W-:Y:S01]  /*7510*/  HMMA.16816.F32.BF16 R24, R140, R36.reuse, R24 ;  /* 0x000000248c18723c */ /* 0x080fe20000041818 */
[----:B------:R-:W-:Y:S07]  /*7520*/  MUFU.EX2 R62, R62 ;  /* 0x0000003e003e7308 */ /* 0x000fee0000000800 */
[C---:B------:R-:W-:Y:S03]  /*7530*/  HMMA.16816.F32.BF16 R124, R144.reuse, R36, R124 ;  /* 0x00000024907c723c */ /* 0x040fe6000004187c */
[----:B------:R-:W1:Y:S01]  /*7540*/  MUFU.EX2 R137, R137 ;  /* 0x0000008900897308 */ /* 0x000e620000000800 */
[----:B---3--:R-:W-:Y:S04]  /*7550*/  LDSM.16.MT88.4 R56, [R209+0x1d00] ;  /* 0x001d0000d138783b */ /* 0x008fe80000004200 */
[-C--:B------:R-:W-:Y:S04]  /*7560*/  HMMA.16816.F32.BF16 R128, R144, R38.reuse, R128 ;  /* 0x000000269080723c */ /* 0x080fe80000041880 */
[----:B------:R-:W-:Y:S02]  /*7570*/  F2FP.BF16.PACK_AB R36, R201, R202 ;  /* 0x000000cac924723e */ /* 0x000fe400000010ff */
[----:B------:R-:W-:Y:S02]  /*7580*/  F2FP.BF16.PACK_AB R37, R196, R198 ;  /* 0x000000c6c425723e */ /* 0x000fe400000010ff */
[----:B------:R-:W-:Y:S01]  /*7590*/  HMMA.16816.F32.BF16 R28, R140, R38, R28 ;  /* 0x000000268c1c723c */ /* 0x000fe2000004181c */
[----:B------:R-:W3:Y:S06]  /*75a0*/  LDSM.16.MT88.4 R140, [R208+0x1900] ;  /* 0x00190000d08c783b */ /* 0x000eec0000004200 */
[----:B------:R-:W-:Y:S02]  /*75b0*/  F2FP.BF16.PACK_AB R38, R199, R200 ;  /* 0x000000c8c726723e */ /* 0x000fe400000010ff */
[----:B------:R-:W-:Y:S07]  /*75c0*/  F2FP.BF16.PACK_AB R39, R197, R195 ;  /* 0x000000c3c527723e */ /* 0x000fee00000010ff */
[-C--:B------:R-:W-:Y:S08]  /*75d0*/  HMMA.16816.F32.BF16 R4, R36, R48.reuse, R4 ;  /* 0x000000302404723c */ /* 0x080ff00000041804 */
[C---:B------:R-:W-:Y:S08]  /*75e0*/  HMMA.16816.F32.BF16 R8, R40.reuse, R48, R8 ;  /* 0x000000302808723c */ /* 0x040ff00000041808 */
[-C--:B------:R-:W-:Y:S08]  /*75f0*/  HMMA.16816.F32.BF16 R12, R40, R50.reuse, R12 ;  /* 0x00000032280c723c */ /* 0x080ff0000004180c */
[C---:B------:R-:W-:Y:S01]  /*7600*/  HMMA.16816.F32.BF16 R16, R36.reuse, R50, R16 ;  /* 0x000000322410723c */ /* 0x040fe20000041810 */
[----:B------:R-:W5:Y:S07]  /*7610*/  LDSM.16.MT88.4 R48, [R209+0x1900] ;  /* 0x00190000d130783b */ /* 0x000f6e0000004200 */
[-C--:B------:R-:W-:Y:S08]  /*7620*/  HMMA.16816.F32.BF16 R68, R36, R44.reuse, R68 ;  /* 0x0000002c2444723c */ /* 0x080ff00000041844 */
[C---:B------:R-:W-:Y:S08]  /*7630*/  HMMA.16816.F32.BF16 R72, R40.reuse, R44, R72 ;  /* 0x0000002c2848723c */ /* 0x040ff00000041848 */
[-C--:B------:R-:W-:Y:S08]  /*7640*/  HMMA.16816.F32.BF16 R76, R40, R46.reuse, R76 ;  /* 0x0000002e284c723c */ /* 0x080ff0000004184c */
[C---:B------:R-:W-:Y:S01]  /*7650*/  HMMA.16816.F32.BF16 R80, R36.reuse, R46, R80 ;  /* 0x0000002e2450723c */ /* 0x040fe20000041850 */
[----:B------:R-:W1:Y:S07]  /*7660*/  LDSM.16.MT88.4 R44, [R208+0x2900] ;  /* 0x00290000d02c783b */ /* 0x000e6e0000004200 */
[-C--:B---3--:R-:W-:Y:S08]  /*7670*/  HMMA.16816.F32.BF16 R84, R36, R140.reuse, R84 ;  /* 0x0000008c2454723c */ /* 0x088ff00000041854 */
[C---:B------:R-:W-:Y:S08]  /*7680*/  HMMA.16816.F32.BF16 R88, R40.reuse, R140, R88 ;  /* 0x0000008c2858723c */ /* 0x040ff00000041858 */
[-C--:B------:R-:W-:Y:S08]  /*7690*/  HMMA.16816.F32.BF16 R92, R40, R142.reuse, R92 ;  /* 0x0000008e285c723c */ /* 0x080ff0000004185c */
[C---:B------:R-:W-:Y:S08]  /*76a0*/  HMMA.16816.F32.BF16 R96, R36.reuse, R142, R96 ;  /* 0x0000008e2460723c */ /* 0x040ff00000041860 */
[-C--:B-----5:R-:W-:Y:S08]  /*76b0*/  HMMA.16816.F32.BF16 R20, R36, R48.reuse, R20 ;  /* 0x000000302414723c */ /* 0x0a0ff00000041814 */
[C---:B------:R-:W-:Y:S08]  /*76c0*/  HMMA.16816.F32.BF16 R100, R40.reuse, R48, R100 ;  /* 0x000000302864723c */ /* 0x040ff00000041864 */
[-C--:B------:R-:W-:Y:S08]  /*76d0*/  HMMA.16816.F32.BF16 R32, R40, R50.reuse, R32 ;  /* 0x000000322820723c */ /* 0x080ff00000041820 */
[C---:B------:R-:W-:Y:S01]  /*76e0*/  HMMA.16816.F32.BF16 R104, R36.reuse, R50, R104 ;  /* 0x000000322468723c */ /* 0x040fe20000041868 */
[----:B------:R-:W-:Y:S07]  /*76f0*/  LDSM.16.MT88.4 R48, [R208+0x1d00] ;  /* 0x001d0000d030783b */ /* 0x000fee0000004200 */
[-C--:B-1----:R-:W-:Y:S08]  /*7700*/  HMMA.16816.F32.BF16 R108, R36, R44.reuse, R108 ;  /* 0x0000002c246c723c */ /* 0x082ff0000004186c */
[C---:B------:R-:W-:Y:S08]  /*7710*/  HMMA.16816.F32.BF16 R112, R40.reuse, R44, R112 ;  /* 0x0000002c2870723c */ /* 0x040ff00000041870 */
[-C--:B------:R-:W-:Y:S08]  /*7720*/  HMMA.16816.F32.BF16 R116, R40, R46.reuse, R116 ;  /* 0x0000002e2874723c */ /* 0x080ff00000041874 */
[C---:B------:R-:W-:Y:S01]  /*7730*/  HMMA.16816.F32.BF16 R120, R36.reuse, R46, R120 ;  /* 0x0000002e2478723c */ /* 0x040fe20000041878 */
[----:B------:R-:W1:Y:S07]  /*7740*/  LDSM.16.MT88.4 R44, [R209+0xd00] ;  /* 0x000d0000d12c783b */ /* 0x000e6e0000004200 */
[-C--:B------:R-:W-:Y:S08]  /*7750*/  HMMA.16816.F32.BF16 R24, R36, R52.reuse, R24 ;  /* 0x000000342418723c */ /* 0x080ff00000041818 */
[C---:B------:R-:W-:Y:S08]  /*7760*/  HMMA.16816.F32.BF16 R124, R40.reuse, R52, R124 ;  /* 0x00000034287c723c */ /* 0x040ff0000004187c */
[-C--:B------:R-:W-:Y:S01]  /*7770*/  HMMA.16816.F32.BF16 R128, R40, R54.reuse, R128 ;  /* 0x000000362880723c */ /* 0x080fe20000041880 */
[----:B------:R-:W3:Y:S07]  /*7780*/  LDSM.16.MT88.4 R40, [R208+0x2d00] ;  /* 0x002d0000d028783b */ /* 0x000eee0000004200 */
[----:B------:R-:W-:Y:S07]  /*7790*/  HMMA.16816.F32.BF16 R28, R36, R54, R28 ;  /* 0x00000036241c723c */ /* 0x000fee000004181c */
[----:B------:R-:W-:Y:S01]  /*77a0*/  F2FP.BF16.PACK_AB R36, R66, R67 ;  /* 0x000000434224723e */ /* 0x000fe200000010ff */
[-C--:B------:R-:W-:Y:S01]  /*77b0*/  HMMA.16816.F32.BF16 R144, R168, R152.reuse, R4 ;  /* 0x00000098a890723c */ /* 0x080fe20000041804 */
[----:B------:R-:W5:Y:S04]  /*77c0*/  LDSM.16.MT88.4 R4, [R209+0x2d00] ;  /* 0x002d0000d104783b */ /* 0x000f680000004200 */
[----:B--2---:R-:W-:Y:S02]  /*77d0*/  F2FP.BF16.PACK_AB R38, R64, R65 ;  /* 0x000000414026723e */ /* 0x004fe400000010ff */
[----:B----4-:R-:W-:Y:S02]  /*77e0*/  F2FP.BF16.PACK_AB R37, R60, R61 ;  /* 0x0000003d3c25723e */ /* 0x010fe400000010ff */
[----:B------:R-:W-:Y:S07]  /*77f0*/  F2FP.BF16.PACK_AB R39, R137, R62 ;  /* 0x0000003e8927723e */ /* 0x000fee00000010ff */
[C---:B------:R-:W-:Y:S07]  /*7800*/  HMMA.16816.F32.BF16 R140, R36.reuse, R152, R8 ;  /* 0x00000098248c723c */ /* 0x040fee0000041808 */
[----:B------:R-:W-:Y:S01]  /*7810*/  FADD.FTZ R9, R242, R133 ;  /* 0x00000085f2097221 */ /* 0x000fe20000010000 */
[-C--:B------:R-:W-:Y:S04]  /*7820*/  HMMA.16816.F32.BF16 R148, R36, R154.reuse, R12 ;  /* 0x0000009a2494723c */ /* 0x080fe8000004180c */
[----:B------:R-:W-:Y:S02]  /*7830*/  FADD.FTZ R9, R244, R9 ;  /* 0x00000009f4097221 */ /* 0x000fe40000010000 */
[----:B------:R-:W-:Y:S02]  /*7840*/  FADD.FTZ R8, R234, R3 ;  /* 0x00000003ea087221 */ /* 0x000fe40000010000 */
        /* <DEDUP_REMOVED lines=39> */
[-C--:B---3--:R-:W-:Y:S04]  /*7ac0*/  HMMA.16816.F32.BF16 R108, R168, R40.reuse, R108 ;  /* 0x00000028a86c723c */ /* 0x088fe8000004186c */
        /* <DEDUP_REMOVED lines=8> */
[----:B------:R-:W-:Y:S03]  /*7b50*/  FADD.FTZ R9, R199, R0 ;  /* 0x00000000c7097221 */ /* 0x000fe60000010000 */
[C---:B------:R-:W-:Y:S04]  /*7b60*/  HMMA.16816.F32.BF16 R120, R168.reuse, R42, R120 ;  /* 0x0000002aa878723c */ /* 0x040fe80000041878 */
[----:B------:R-:W-:Y:S04]  /*7b70*/  FADD.FTZ R9, R189, R9 ;  /* 0x00000009bd097221 */ /* 0x000fe80000010000 */
[-C--:B-----5:R-:W-:Y:S08]  /*7b80*/  HMMA.16816.F32.BF16 R164, R168, R4.reuse, R24 ;  /* 0x00000004a8a4723c */ /* 0x0a0ff00000041818 */
[C---:B------:R-:W-:Y:S07]  /*7b90*/  HMMA.16816.F32.BF16 R124, R36.reuse, R4, R124 ;  /* 0x00000004247c723c */ /* 0x040fee000004187c */
[----:B------:R-:W-:Y:S01]  /*7ba0*/  FADD.FTZ R4, R194, R11 ;  /* 0x0000000bc2047221 */ /* 0x000fe20000010000 */
[-C--:B------:R-:W-:Y:S04]  /*7bb0*/  HMMA.16816.F32.BF16 R128, R36, R6.reuse, R128 ;  /* 0x000000062480723c */ /* 0x080fe80000041880 */
[----:B------:R-:W-:Y:S02]  /*7bc0*/  FADD.FTZ R8, R191, R4 ;  /* 0x00000004bf087221 */ /* 0x000fe40000010000 */
[----:B------:R-:W-:Y:S02]  /*7bd0*/  FADD.FTZ R5, R172, R3 ;  /* 0x00000003ac057221 */ /* 0x000fe40000010000 */
[----:B------:R-:W-:Y:S01]  /*7be0*/  FADD.FTZ R4, R197, R10 ;  /* 0x0000000ac5047221 */ /* 0x000fe20000010000 */
[----:B------:R-:W-:Y:S04]  /*7bf0*/  HMMA.16816.F32.BF16 R168, R168, R6, R28 ;  /* 0x00000006a8a8723c */ /* 0x000fe8000004181c */
[----:B------:R-:W-:Y:S02]  /*7c00*/  FADD.FTZ R3, R192, R8 ;  /* 0x00000008c0037221 */ /* 0x000fe40000010000 */
[----:B------:R-:W-:Y:S01]  /*7c10*/  FADD.FTZ R0, R138, R5 ;  /* 0x000000058a007221 */ /* 0x000fe20000010000 */
[----:B------:R-:W-:Y:S01]  /*7c20*/  MOV R138, R2 ;  /* 0x00000002008a7202 */ /* 0x000fe20000000f00 */
        /* <DEDUP_REMOVED lines=14> */
[----:B------:R-:W-:Y:S01]  /*7d10*/  MOV R3, R135 ;  /* 0x0000008700037202 */ /* 0x000fe20000000f00 */
[----:B------:R-:W-:Y:S01]  /*7d20*/  FADD.FTZ R248, R137, R0 ;  /* 0x0000000089f87221 */ /* 0x000fe20000010000 */
[----:B------:R-:W-:Y:S02]  /*7d30*/  MOV R0, R136 ;  /* 0x0000008800007202 */ /* 0x000fe40000000f00 */
[----:B------:R-:W-:Y:S01]  /*7d40*/  MOV R137, R134 ;  /* 0x0000008600897202 */ /* 0x000fe20000000f00 */
[----:B------:R-:W-:-:S05]  /*7d50*/  @P0 BRA `(.L_x_29) ;  /* 0xffffcf5000000947 */ /* 0x000fca000383ffff */
.L_x_28:
[----:B------:R-:W1:Y:S01]  /*7d60*/  SHFL.BFLY PT, R5, R245, 0x2, 0x1f ;  /* 0x0c401f00f5057f89 */ /* 0x000e6200000e0000 */
[----:B------:R-:W-:-:S02]  /*7d70*/  MOV R50, 0xff800000 ;  /* 0xff80000000327802 */ /* 0x000fc40000000f00 */
[----:B------:R-:W-:Y:S01]  /*7d80*/  MOV R51, 0xff800000 ;  /* 0xff80000000337802 */ /* 0x000fe20000000f00 */
[----:B------:R-:W2:Y:S01]  /*7d90*/  SHFL.BFLY PT, R7, R247, 0x2, 0x1f ;  /* 0x0c401f00f7077f89 */ /* 0x000ea200000e0000 */
[----:B------:R-:W-:Y:S02]  /*7da0*/  MOV R53, 0xff800000 ;  /* 0xff80000000357802 */ /* 0x000fe40000000f00 */
[----:B------:R-:W-:Y:S01]  /*7db0*/  MOV R54, 0xff800000 ;  /* 0xff80000000367802 */ /* 0x000fe20000000f00 */
[----:B------:R-:W3:Y:S01]  /*7dc0*/  SHFL.BFLY PT, R9, R246, 0x2, 0x1f ;  /* 0x0c401f00f6097f89 */ /* 0x000ee200000e0000 */
[----:B------:R-:W-:-:S03]  /*7dd0*/  PLOP3.LUT P1, PT, PT, PT, PT, 0x8, 0x0 ;  /* 0x000000000000781c */ /* 0x000fc60003f2e170 */
[----:B------:R-:W4:Y:S01]  /*7de0*/  SHFL.BFLY PT, R6, R248, 0x2, 0x1f ;  /* 0x0c401f00f8067f89 */ /* 0x000f2200000e0000 */
[----:B-1----:R-:W-:Y:S02]  /*7df0*/  FADD.FTZ R5, R5, R245 ;  /* 0x000000f505057221 */ /* 0x002fe40000010000 */
[----:B--2---:R-:W-:-:S03]  /*7e00*/  FADD.FTZ R7, R7, R247 ;  /* 0x000000f707077221 */ /* 0x004fc60000010000 */
[----:B------:R-:W1:Y:S01]  /*7e10*/  SHFL.BFLY PT, R0, R5, 0x1, 0x1f ;  /* 0x0c201f0005007f89 */ /* 0x000e6200000e0000 */
[----:B---3--:R-:W-:-:S03]  /*7e20*/  FADD.FTZ R9, R9, R246 ;  /* 0x000000f609097221 */ /* 0x008fc60000010000 */
[----:B------:R-:W2:Y:S01]  /*7e30*/  SHFL.BFLY PT, R3, R7, 0x1, 0x1f ;  /* 0x0c201f0007037f89 */ /* 0x000ea200000e0000 */
[----:B----4-:R-:W-:-:S03]  /*7e40*/  FADD.FTZ R6, R6, R248 ;  /* 0x000000f806067221 */ /* 0x010fc60000010000 */
[----:B------:R-:W3:Y:S04]  /*7e50*/  SHFL.BFLY PT, R4, R9, 0x1, 0x1f ;  /* 0x0c201f0009047f89 */ /* 0x000ee800000e0000 */
[----:B------:R-:W4:Y:S01]  /*7e60*/  SHFL.BFLY PT, R8, R6, 0x1, 0x1f ;  /* 0x0c201f0006087f89 */ /* 0x000f2200000e0000 */
[----:B-1----:R-:W-:Y:S01]  /*7e70*/  FADD.FTZ R5, R5, R0 ;  /* 0x0000000005057221 */ /* 0x002fe20000010000 */
[----:B------:R-:W-:Y:S01]  /*7e80*/  MOV R0, RZ ;  /* 0x000000ff00007202 */ /* 0x000fe20000000f00 */
[----:B--2---:R-:W-:-:S03]  /*7e90*/  FADD.FTZ R7, R7, R3 ;  /* 0x0000000307077221 */ /* 0x004fc60000010000 */
[----:B------:R-:W-:Y:S02]  /*7ea0*/  FSETP.NE.FTZ.AND P4, PT, R5, RZ, PT ;  /* 0x000000ff0500720b */ /* 0x000fe40003f95000 */
[----:B------:R-:W-:Y:S01]  /*7eb0*/  MOV R3, RZ ;  /* 0x000000ff00037202 */ /* 0x000fe20000000f00 */
[----:B---3--:R-:W-:Y:S01]  /*7ec0*/  FADD.FTZ R9, R9, R4 ;  /* 0x0000000409097221 */ /* 0x008fe20000010000 */
[----:B------:R-:W-:Y:S02]  /*7ed0*/  FSETP.NE.FTZ.AND P2, PT, R7, RZ, PT ;  /* 0x000000ff0700720b */ /* 0x000fe40003f55000 */
[----:B------:R-:W-:Y:S01]  /*7ee0*/  MOV R4, RZ ;  /* 0x000000ff00047202 */ /* 0x000fe20000000f00 */
[----:B----4-:R-:W-:Y:S01]  /*7ef0*/  FADD.FTZ R6, R8, R6 ;  /* 0x0000000608067221 */ /* 0x010fe20000010000 */
[----:B------:R-:W-:-:S04]  /*7f00*/  FSETP.NE.FTZ.AND P3, PT, R9, RZ, PT ;  /* 0x000000ff0900720b */ /* 0x000fc80003f75000 */
[----:B------:R-:W-:Y:S01]  /*7f10*/  FSETP.NE.FTZ.AND P0, PT, R6, RZ, PT ;  /* 0x000000ff0600720b */ /* 0x000fe20003f15000 */
[----:B------:R-:W1:Y:S08]  /*7f20*/  @P4 MUFU.RCP R0, R5 ;  /* 0x0000000500004308 */ /* 0x000e700000001000 */
[----:B------:R-:W2:Y:S04]  /*7f30*/  @P2 MUFU.RCP R3, R7 ;  /* 0x0000000700032308 */ /* 0x000ea80000001000 */
[----:B------:R-:W-:Y:S01]  /*7f40*/  @P0 MOV R8, 0x3f317218 ;  /* 0x3f31721800080802 */ /* 0x000fe20000000f00 */
[----:B-1----:R-:W-:-:S03]  /*7f50*/  FMUL.FTZ R144, R0, R144 ;  /* 0x0000009000907220 */ /* 0x002fc60000410000 */
[----:B------:R-:W1:Y:S01]  /*7f60*/  @P3 MUFU.RCP R4, R9 ;  /* 0x0000000900043308 */ /* 0x000e620000001000 */
[C---:B------:R-:W-:Y:S02]  /*7f70*/  FMUL.FTZ R45, R0.reuse, R145 ;  /* 0x00000091002d7220 */ /* 0x040fe40000410000 */
[C---:B------:R-:W-:Y:S02]  /*7f80*/  FMUL.FTZ R152, R0.reuse, R152 ;  /* 0x0000009800987220 */ /* 0x040fe40000410000 */
[C---:B------:R-:W-:Y:S02]  /*7f90*/  FMUL.FTZ R43, R0.reuse, R153 ;  /* 0x00000099002b7220 */ /* 0x040fe40000410000 */
[C---:B------:R-:W-:Y:S01]  /*7fa0*/  FMUL.FTZ R68, R0.reuse, R68 ;  /* 0x0000004400447220 */ /* 0x040fe20000410000 */
[----:B------:R-:W-:Y:S01]  /*7fb0*/  @P4 MUFU.LG2 R11, R5 ;  /* 0x00000005000b4308 */ /* 0x000fe20000000c00 */
[C---:B------:R-:W-:Y:S02]  /*7fc0*/  FMUL.FTZ R41, R0.reuse, R69 ;  /* 0x0000004500297220 */ /* 0x040fe40000410000 */
[----:B------:R-:W-:-:S02]  /*7fd0*/  FMUL.FTZ R80, R0, R80 ;  /* 0x0000005000507220 */ /* 0x000fc40000410000 */
[C---:B------:R-:W-:Y:S02]  /*7fe0*/  FMUL.FTZ R38, R0.reuse, R81 ;  /* 0x0000005100267220 */ /* 0x040fe40000410000 */
[C---:B------:R-:W-:Y:S01]  /*7ff0*/  FMUL.FTZ R84, R0.reuse, R84 ;  /* 0x0000005400547220 */ /* 0x040fe20000410000 */
[----:B------:R-:W-:Y:S01]  /*8000*/  @P3 MUFU.LG2 R9, R9 ;  /* 0x0000000900093308 */ /* 0x000fe20000000c00 */
[C---:B------:R-:W-:Y:S02]  /*8010*/  FMUL.FTZ R35, R0.reuse, R85 ;  /* 0x0000005500237220 */ /* 0x040fe40000410000 */
[C---:B------:R-:W-:Y:S02]  /*8020*/  FMUL.FTZ R96, R0.reuse, R96 ;  /* 0x0000006000607220 */ /* 0x040fe40000410000 */
[C---:B------:R-:W-:Y:S02]  /*8030*/  FMUL.FTZ R32, R0.reuse, R97 ;  /* 0x0000006100207220 */ /* 0x040fe40000410000 */
[C---:B------:R-:W-:Y:S01]  /*8040*/  FMUL.FTZ R156, R0.reuse, R156 ;  /* 0x0000009c009c7220 */ /* 0x040fe20000410000 */
[----:B------:R-:W-:Y:S01]  /*8050*/  @P2 MUFU.LG2 R7, R7 ;  /* 0x0000000700072308 */ /* 0x000fe20000000c00 */
        /* <DEDUP_REMOVED lines=11> */
[----:B------:R-:W-:Y:S01]  /*8110*/  MOV R0, RZ ;  /* 0x000000ff00007202 */ /* 0x000fe20000000f00 */
[C---:B--2---:R-:W-:Y:S02]  /*8120*/  FMUL.FTZ R140, R3.reuse, R140 ;  /* 0x0000008c038c7220 */ /* 0x044fe40000410000 */
[----:B------:R-:W-:-:S02]  /*8130*/  FMUL.FTZ R47, R3, R141 ;  /* 0x0000008d032f7220 */ /* 0x000fc40000410000 */
[C---:B------:R-:W-:Y:S01]  /*8140*/  FMUL.FTZ R148, R3.reuse, R148 ;  /* 0x0000009403947220 */ /* 0x040fe20000410000 */
[----:B------:R-:W2:Y:S01]  /*8150*/  @P0 MUFU.RCP R0, R6 ;  /* 0x0000000600000308 */ /* 0x000ea20000001000 */
[C---:B------:R-:W-:Y:S02]  /*8160*/  FMUL.FTZ R46, R3.reuse, R149 ;  /* 0x00000095032e7220 */ /* 0x040fe40000410000 */
[C---:B------:R-:W-:Y:S02]  /*8170*/  FMUL.FTZ R72, R3.reuse, R72 ;  /* 0x0000004803487220 */ /* 0x040fe40000410000 */
[C---:B------:R-:W-:Y:S02]  /*8180*/  FMUL.FTZ R39, R3.reuse, R73 ;  /* 0x0000004903277220 */ /* 0x040fe40000410000 */
[C---:B------:R-:W-:Y:S01]  /*8190*/  FMUL.FTZ R76, R3.reuse, R76 ;  /* 0x0000004c034c7220 */ /* 0x040fe20000410000 */
[----:B------:R-:W3:Y:S01]  /*81a0*/  @P0 MUFU.LG2 R6, R6 ;  /* 0x0000000600060308 */ /* 0x000ee20000000c00 */
        /* <DEDUP_REMOVED lines=17> */
[----:B------:R-:W-:Y:S01]  /*82c0*/  @P3 MOV R3, 0x3f317218 ;  /* 0x3f31721800033802 */ /* 0x000fe20000000f00 */
        /* <DEDUP_REMOVED lines=25> */
[C---:B--2---:R-:W-:Y:S02]  /*8460*/  FMUL.FTZ R142, R0.reuse, R142 ;  /* 0x0000008e008e7220 */ /* 0x044fe40000410000 */
        /* <DEDUP_REMOVED lines=24> */
[----:B------:R-:W-:Y:S02]  /*85f0*/  @P3 FMUL.FTZ R5, R3, c[0x0][0x2d0] ;  /* 0x0000b40003053a20 */ /* 0x000fe40000410000 */
[----:B------:R-:W-:-:S02]  /*8600*/  @P4 FMUL.FTZ R10, R4, c[0x0][0x2d0] ;  /* 0x0000b400040a4a20 */ /* 0x000fc40000410000 */
[----:B------:R-:W-:Y:S02]  /*8610*/  @P2 FMUL.FTZ R3, R0, c[0x0][0x2d0] ;  /* 0x0000b40000032a20 */ /* 0x000fe40000410000 */
[----:B------:R-:W-:Y:S02]  /*8620*/  @P4 FMUL.FTZ R11, R11, 0.69314718246459960938 ;  /* 0x3f3172180b0b4820 */ /* 0x000fe40000410000 */
[----:B------:R-:W-:Y:S02]  /*8630*/  @P3 FMUL.FTZ R9, R9, 0.69314718246459960938 ;  /* 0x3f31721809093820 */ /* 0x000fe40000410000 */
[----:B------:R-:W-:Y:S02]  /*8640*/  @P2 FMUL.FTZ R7, R7, 0.69314718246459960938 ;  /* 0x3f31721807072820 */ /* 0x000fe40000410000 */
[----:B---3--:R-:W-:Y:S02]  /*8650*/  @P0 FMUL.FTZ R4, R6, 0.69314718246459960938 ;  /* 0x3f31721806040820 */ /* 0x008fe40000410000 */
[----:B------:R-:W-:-:S02]  /*8660*/  @P0 FMUL.FTZ R0, R8, c[0x0][0x2d0] ;  /* 0x0000b40008000a20 */ /* 0x000fc40000410000 */
[----:B------:R-:W-:Y:S02]  /*8670*/  @P4 FFMA.FTZ R50, R10, R136, R11 ;  /* 0x000000880a324223 */ /* 0x000fe4000001000b */
[----:B------:R-:W-:Y:S02]  /*8680*/  @P3 FFMA.FTZ R51, R5, R135, R9 ;  /* 0x0000008705333223 */ /* 0x000fe40000010009 */
[----:B------:R-:W-:Y:S02]  /*8690*/  @P2 FFMA.FTZ R53, R3, R134, R7 ;  /* 0x0000008603352223 */ /* 0x000fe40000010007 */
[----:B------:R-:W-:Y:S02]  /*86a0*/  @P0 FFMA.FTZ R54, R0, R2, R4 ;  /* 0x0000000200360223 */ /* 0x000fe40000010004 */
.L_x_21:
[----:B-1----:R-:W-:Y:S05]  /*86b0*/  @P1 BRA `(.L_x_30) ;  /* 0x0000177000001947 */ /* 0x002fea0003800000 */
[----:B------:R-:W2:Y:S01]  /*86c0*/  LDL R57, [R1+0x30] ;  /* 0x0000300001397983 */ /* 0x000ea20000100800 */
[----:B------:R-:W-:Y:S02]  /*86d0*/  F2FP.BF16.PACK_AB R45, R45, R144 ;  /* 0x000000902d2d723e */ /* 0x000fe400000010ff */
[----:B------:R-:W-:Y:S01]  /*86e0*/  F2FP.BF16.PACK_AB R44, R44, R146 ;  /* 0x000000922c2c723e */ /* 0x000fe200000010ff */
[----:B------:R-:W1:Y:S01]  /*86f0*/  S2R R55, SR_TID.X ;  /* 0x0000000000377919 */ /* 0x000e620000002100 */
[----:B------:R-:W-:-:S02]  /*8700*/  F2FP.BF16.PACK_AB R43, R43, R152 ;  /* 0x000000982b2b723e */ /* 0x000fc400000010ff */
[----:B------:R-:W-:Y:S02]  /*8710*/  F2FP.BF16.PACK_AB R42, R42, R154 ;  /* 0x0000009a2a2a723e */ /* 0x000fe400000010ff */
[----:B------:R-:W-:Y:S02]  /*8720*/  F2FP.BF16.PACK_AB R47, R47, R140 ;  /* 0x0000008c2f2f723e */ /* 0x000fe400000010ff */
[----:B------:R-:W-:Y:S02]  /*8730*/  F2FP.BF16.PACK_AB R142, R143, R142 ;  /* 0x0000008e8f8e723e */ /* 0x000fe400000010ff */
[----:B------:R-:W-:Y:S02]  /*8740*/  F2FP.BF16.PACK_AB R46, R46, R148 ;  /* 0x000000942e2e723e */ /* 0x000fe400000010ff */
[----:B------:R-:W-:Y:S02]  /*8750*/  F2FP.BF16.PACK_AB R150, R151, R150 ;  /* 0x000000969796723e */ /* 0x000fe400000010ff */
[----:B------:R-:W-:-:S02]  /*8760*/  F2FP.BF16.PACK_AB R41, R41, R68 ;  /* 0x000000442929723e */ /* 0x000fc400000010ff */
[----:B------:R-:W-:Y:S02]  /*8770*/  F2FP.BF16.PACK_AB R40, R40, R70 ;  /* 0x000000462828723e */ /* 0x000fe400000010ff */
[----:B------:R-:W-:Y:S02]  /*8780*/  F2FP.BF16.PACK_AB R38, R38, R80 ;  /* 0x000000502626723e */ /* 0x000fe400000010ff */
[----:B------:R-:W-:Y:S02]  /*8790*/  F2FP.BF16.PACK_AB R37, R37, R82 ;  /* 0x000000522525723e */ /* 0x000fe400000010ff */
[----:B------:R-:W-:Y:S02]  /*87a0*/  F2FP.BF16.PACK_AB R39, R39, R72 ;  /* 0x000000482727723e */ /* 0x000fe400000010ff */
[----:B------:R-:W-:Y:S02]  /*87b0*/  F2FP.BF16.PACK_AB R74, R75, R74 ;  /* 0x0000004a4b4a723e */ /* 0x000fe400000010ff */
[----:B-1----:R-:W-:-:S02]  /*87c0*/  SHF.R.S32.HI R56, RZ, 0x1f, R55 ;  /* 0x0000001fff387819 */ /* 0x002fc40000011437 */
[----:B------:R-:W-:Y:S02]  /*87d0*/  F2FP.BF16.PACK_AB R36, R36, R76 ;  /* 0x0000004c2424723e */ /* 0x000fe400000010ff */
[CC--:B------:R-:W-:Y:S02]  /*87e0*/  LEA.HI R3, R56.reuse, R55.reuse, RZ, 0x2 ;  /* 0x0000003738037211 */ /* 0x0c0fe400078f10ff */
[----:B------:R-:W-:Y:S02]  /*87f0*/  LEA.HI R48, R56, R55, RZ, 0x5 ;  /* 0x0000003738307211 */ /* 0x000fe400078f28ff */
[--C-:B------:R-:W-:Y:S02]  /*8800*/  SHF.R.S32.HI R52, RZ, 0x2, R3.reuse ;  /* 0x00000002ff347819 */ /* 0x100fe40000011403 */
[----:B------:R-:W-:Y:S02]  /*8810*/  SHF.R.S32.HI R0, RZ, 0x1f, R3 ;  /* 0x0000001fff007819 */ /* 0x000fe40000011403 */
[----:B------:R-:W-:-:S02]  /*8820*/  LOP3.LUT R3, R3, 0xfffffffc, RZ, 0xc0, !PT ;  /* 0xfffffffc03037812 */ /* 0x000fc400078ec0ff */
[----:B------:R-:W-:Y:S02]  /*8830*/  LEA.HI R0, R0, R52, RZ, 0x3 ;  /* 0x0000003400007211 */ /* 0x000fe400078f18ff */
[----:B------:R-:W-:Y:S01]  /*8840*/  SHF.R.S32.HI R49, RZ, 0x5, R48 ;  /* 0x00000005ff317819 */ /* 0x000fe20000011430 */
[----:B------:R-:W-:Y:S01]  /*8850*/  IMAD.IADD R29, R55, 0x1, -R3 ;  /* 0x00000001371d7824 */ /* 0x000fe200078e0a03 */
[----:B------:R-:W-:Y:S02]  /*8860*/  LOP3.LUT R0, R0, 0xfffffff8, RZ, 0xc0, !PT ;  /* 0xfffffff800007812 */ /* 0x000fe400078ec0ff */
[----:B------:R-:W-:Y:S02]  /*8870*/  F2FP.BF16.PACK_AB R78, R79, R78 ;  /* 0x0000004e4f4e723e */ /* 0x000fe400000010ff */
[----:B------:R-:W-:Y:S01]  /*8880*/  F2FP.BF16.PACK_AB R35, R35, R84 ;  /* 0x000000542323723e */ /* 0x000fe200000010ff */
[----:B------:R-:W-:Y:S01]  /*8890*/  IMAD.IADD R2, R52, 0x1, -R0 ;  /* 0x0000000134027824 */ /* 0x000fe200078e0a00 */
[----:B------:R-:W-:-:S02]  /*88a0*/  F2FP.BF16.PACK_AB R34, R34, R86 ;  /* 0x000000562222723e */ /* 0x000fc400000010ff */
[----:B------:R-:W-:Y:S02]  /*88b0*/  F2FP.BF16.PACK_AB R32, R32, R96 ;  /* 0x000000602020723e */ /* 0x000fe400000010ff */
[----:B------:R-:W-:Y:S02]  /*88c0*/  LEA.HI R0, R2, R2, RZ, 0x1 ;  /* 0x0000000202007211 */ /* 0x000fe400078f08ff */
[----:B------:R-:W-:Y:S02]  /*88d0*/  F2FP.BF16.PACK_AB R31, R31, R98 ;  /* 0x000000621f1f723e */ /* 0x000fe400000010ff */
[----:B------:R-:W-:Y:S02]  /*88e0*/  SHF.R.S32.HI R13, RZ, 0x1, R0 ;  /* 0x00000001ff0d7819 */ /* 0x000fe40000011400 */
[----:B------:R-:W-:Y:S02]  /*88f0*/  LOP3.LUT R0, R0, 0x3fffffe, RZ, 0xc0, !PT ;  /* 0x03fffffe00007812 */ /* 0x000fe400078ec0ff */
[C---:B------:R-:W-:Y:S01]  /*8900*/  LOP3.LUT R3, R13.reuse, 0x1, RZ, 0xc0, !PT ;  /* 0x000000010d037812 */ /* 0x040fe200078ec0ff */
[C---:B------:R-:W-:Y:S01]  /*8910*/  IMAD.SHL.U32 R4, R13.reuse, 0x40, RZ ;  /* 0x000000400d047824 */ /* 0x040fe200078e00ff */
[----:B------:R-:W-:Y:S01]  /*8920*/  LOP3.LUT P0, RZ, R13, 0x2, RZ, 0xc0, !PT ;  /* 0x000000020dff7812 */ /* 0x000fe2000780c0ff */
[----:B------:R-:W-:Y:S01]  /*8930*/  IMAD.IADD R2, R2, 0x1, -R0 ;  /* 0x0000000102027824 */ /* 0x000fe200078e0a00 */
[----:B------:R-:W-:Y:S01]  /*8940*/  ISETP.NE.U32.AND P1, PT, R3, 0x1, PT ;  /* 0x000000010300780c */ /* 0x000fe20003f25070 */
[----:B------:R-:W-:Y:S01]  /*8950*/  IMAD R0, R49, 0x100, R29 ;  /* 0x0000010031007824 */ /* 0x000fe200078e021d */
[----:B------:R-:W-:-:S02]  /*8960*/  LOP3.LUT R4, R4, 0xc0, RZ, 0xc0, !PT ;  /* 0x000000c004047812 */ /* 0x000fc400078ec0ff */
[----:B------:R-:W-:Y:S01]  /*8970*/  F2FP.BF16.PACK_AB R33, R33, R88 ;  /* 0x000000582121723e */ /* 0x000fe200000010ff */
[----:B------:R-:W-:Y:S01]  /*8980*/  IMAD R0, R2, 0x10, R0 ;  /* 0x0000001002007824 */ /* 0x000fe200078e0200 */
[----:B------:R-:W-:Y:S01]  /*8990*/  LEA.HI R2, R4, R4, RZ, 0x1d ;  /* 0x0000000404027211 */ /* 0x000fe200078fe8ff */
[----:B------:R-:W-:Y:S01]  /*89a0*/  IMAD.MOV.U32 R4, RZ, RZ, 0x20 ;  /* 0x00000020ff047424 */ /* 0x000fe200078e00ff */
[----:B------:R-:W-:Y:S02]  /*89b0*/  F2FP.BF16.PACK_AB R90, R91, R90 ;  /* 0x0000005a5b5a723e */ /* 0x000fe400000010ff */
[----:B------:R-:W-:Y:S01]  /*89c0*/  F2FP.BF16.PACK_AB R30, R30, R92 ;  /* 0x0000005c1e1e723e */ /* 0x000fe200000010ff */
[----:B------:R-:W-:Y:S01]  /*89d0*/  IMAD.U32 R0, R0, 0x2, R2 ;  /* 0x0000000200007824 */ /* 0x000fe200078e0002 */
[----:B------:R-:W-:Y:S02]  /*89e0*/  SEL R4, R4, 0xffffffe0, !P0 ;  /* 0xffffffe004047807 */ /* 0x000fe40004000000 */
[----:B------:R-:W-:Y:S01]  /*89f0*/  F2FP.BF16.PACK_AB R94, R95, R94 ;  /* 0x0000005e5f5e723e */ /* 0x000fe200000010ff */
[----:B------:R-:W-:Y:S01]  /*8a00*/  IMAD.SHL.U32 R0, R0, 0x2, RZ ;  /* 0x0000000200007824 */ /* 0x000fe200078e00ff */
[----:B------:R-:W-:Y:S01]  /*8a10*/  BAR.SYNC.DEFER_BLOCKING 0x1, 0x80 ;  /* 0x0042000000007b1d */ /* 0x000fe20000010000 */
[----:B------:R-:W-:-:S02]  /*8a20*/  F2FP.BF16.PACK_AB R28, R157, R156 ;  /* 0x0000009c9d1c723e */ /* 0x000fc400000010ff */
[----:B------:R-:W-:Y:S02]  /*8a30*/  F2FP.BF16.PACK_AB R27, R27, R158 ;  /* 0x0000009e1b1b723e */ /* 0x000fe400000010ff */
[C---:B------:R-:W-:Y:S02]  /*8a40*/  IADD3 R3, R0.reuse, 0x80, RZ ;  /* 0x0000008000037810 */ /* 0x040fe40007ffe0ff */
[C---:B------:R-:W-:Y:S02]  /*8a50*/  IADD3 R2, R0.reuse, 0x70, RZ ;  /* 0x0000007000027810 */ /* 0x040fe40007ffe0ff */
[----:B------:R-:W-:Y:S01]  /*8a60*/  @P1 IADD3 R2, R3, 0x10, RZ ;  /* 0x0000001003021810 */ /* 0x000fe20007ffe0ff */
[----:B------:R-:W-:Y:S01]  /*8a70*/  IMAD.IADD R3, R0, 0x1, R4 ;  /* 0x0000000100037824 */ /* 0x000fe200078e0204 */
[----:B------:R-:W-:Y:S02]  /*8a80*/  F2FP.BF16.PACK_AB R25, R25, R104 ;  /* 0x000000681919723e */ /* 0x000fe400000010ff */
[----:B------:R-:W-:Y:S01]  /*8a90*/  F2FP.BF16.PACK_AB R24, R24, R106 ;  /* 0x0000006a1818723e */ /* 0x000fe200000010ff */
[----:B------:R-:W-:Y:S01]  /*8aa0*/  IMAD.IADD R4, R4, 0x1, R2 ;  /* 0x0000000104047824 */ /* 0x000fe200078e0202 */
[----:B------:R-:W-:-:S02]  /*8ab0*/  F2FP.BF16.PACK_AB R26, R26, R100 ;  /* 0x000000641a1a723e */ /* 0x000fc400000010ff */
[----:B------:R-:W-:Y:S02]  /*8ac0*/  F2FP.BF16.PACK_AB R102, R103, R102 ;  /* 0x000000666766723e */ /* 0x000fe400000010ff */
[----:B------:R-:W-:Y:S02]  /*8ad0*/  F2FP.BF16.PACK_AB R23, R23, R160 ;  /* 0x000000a01717723e */ /* 0x000fe400000010ff */
[----:B------:R-:W-:Y:S02]  /*8ae0*/  F2FP.BF16.PACK_AB R22, R22, R162 ;  /* 0x000000a21616723e */ /* 0x000fe400000010ff */
[----:B------:R-:W-:Y:S01]  /*8af0*/  F2FP.BF16.PACK_AB R21, R21, R108 ;  /* 0x0000006c1515723e */ /* 0x000fe200000010ff */
[----:B------:R-:W-:Y:S01]  /*8b00*/  STS [R0+0x80], R45 ;  /* 0x0000802d00007388 */ /* 0x000fe20000000800 */
[----:B------:R-:W-:Y:S02]  /*8b10*/  F2FP.BF16.PACK_AB R20, R20, R110 ;  /* 0x0000006e1414723e */ /* 0x000fe400000010ff */
[----:B------:R-:W-:Y:S01]  /*8b20*/  F2FP.BF16.PACK_AB R17, R17, R120 ;  /* 0x000000781111723e */ /* 0x000fe200000010ff */
[----:B------:R-:W-:Y:S01]  /*8b30*/  STS [R0+0x280], R44 ;  /* 0x0002802c00007388 */ /* 0x000fe20000000800 */
[----:B------:R-:W-:-:S02]  /*8b40*/  F2FP.BF16.PACK_AB R16, R16, R122 ;  /* 0x0000007a1010723e */ /* 0x000fc400000010ff */
[----:B------:R-:W-:Y:S01]  /*8b50*/  F2FP.BF16.PACK_AB R19, R19, R112 ;  /* 0x000000701313723e */ /* 0x000fe200000010ff */
[----:B------:R-:W-:Y:S01]  /*8b60*/  STS [R2], R43 ;  /* 0x0000002b02007388 */ /* 0x000fe20000000800 */
        /* <DEDUP_REMOVED lines=15> */
[----:B------:R-:W-:-:S02]  /*8c60*/  F2FP.BF16.PACK_AB R10, R131, R130 ;  /* 0x00000082830a723e */ /* 0x000fc400000010ff */
[----:B------:R-:W-:Y:S01]  /*8c70*/  ISETP.NE.U32.AND P1, PT, RZ, c[0x0][0x500], PT ;  /* 0x00014000ff007a0c */ /* 0x000fe20003f25070 */
[----:B------:R-:W-:Y:S01]  /*8c80*/  STS [R3+0x80], R41 ;  /* 0x0000802903007388 */ /* 0x000fe20000000800 */
[----:B------:R-:W-:Y:S02]  /*8c90*/  ISETP.NE.U32.AND P0, PT, RZ, c[0x0][0x508], PT ;  /* 0x00014200ff007a0c */ /* 0x000fe40003f05070 */
[----:B------:R-:W-:Y:S01]  /*8ca0*/  ISETP.NE.AND.EX P1, PT, RZ, c[0x0][0x504], PT, P1 ;  /* 0x00014100ff007a0c */ /* 0x000fe20003f25310 */
[----:B------:R-:W-:Y:S01]  /*8cb0*/  STS [R3+0x280], R40 ;  /* 0x0002802803007388 */ /* 0x000fe20000000800 */
[----:B------:R-:W-:-:S03]  /*8cc0*/  ISETP.NE.AND.EX P0, PT, RZ, c[0x0][0x50c], PT, P0 ;  /* 0x00014300ff007a0c */ /* 0x000fc60003f05300 */
[----:B------:R-:W-:Y:S04]  /*8cd0*/  STS [R4], R38 ;  /* 0x0000002604007388 */ /* 0x000fe80000000800 */
        /* <DEDUP_REMOVED lines=33> */
[----:B------:R2:W-:Y:S04]  /*8ef0*/  STS [R3+0x5080], R7 ;  /* 0x0050800703007388 */ /* 0x0005e80000000800 */
[----:B------:R3:W-:Y:S01]  /*8f00*/  STS [R3+0x5280], R12 ;  /* 0x0052800c03007388 */ /* 0x0007e20000000800 */
[----:B-1----:R-:W-:-:S03]  /*8f10*/  IMAD.MOV.U32 R2, RZ, RZ, 0x4 ;  /* 0x00000004ff027424 */ /* 0x002fc600078e00ff */
[----:B------:R1:W-:Y:S04]  /*8f20*/  STS [R4+0x5000], R11 ;  /* 0x0050000b04007388 */ /* 0x0003e80000000800 */
[----:B------:R1:W-:Y:S01]  /*8f30*/  STS [R4+0x5200], R10 ;  /* 0x0052000a04007388 */ /* 0x0003e20000000800 */
[----:B--2---:R-:W-:-:S03]  /*8f40*/  IMAD.WIDE R6, R57, R2, c[0x0][0x500] ;  /* 0x0001400039067625 */ /* 0x004fc600078e0202 */
[----:B------:R-:W-:Y:S06]  /*8f50*/  BAR.SYNC.DEFER_BLOCKING 0x1, 0x80 ;  /* 0x0042000000007b1d */ /* 0x000fec0000010000 */
[----:B------:R-:W2:Y:S01]  /*8f60*/  @P1 LDG.E R0, [R6.64] ;  /* 0x0000000406001981 */ /* 0x000ea2000c1e1900 */
[----:B------:R-:W-:Y:S02]  /*8f70*/  IMAD.MOV.U32 R24, RZ, RZ, c[0x0][0x388] ;  /* 0x0000e200ff187624 */ /* 0x000fe400078e00ff */
[----:B---3--:R-:W-:-:S05]  /*8f80*/  @P0 IMAD.WIDE R2, R57, R2, c[0x0][0x508] ;  /* 0x0001420039020625 */ /* 0x008fca00078e0202 */
[----:B------:R3:W5:Y:S02]  /*8f90*/  @P0 LDG.E R24, [R2.64] ;  /* 0x0000000402180981 */ /* 0x000764000c1e1900 */
[----:B---3--:R-:W-:Y:S02]  /*8fa0*/  CS2R R2, SRZ ;  /* 0x0000000000027805 */ /* 0x008fe4000001ff00 */
[--C-:B--2---:R-:W-:Y:S01]  /*8fb0*/  @P1 SHF.R.S32.HI R3, RZ, 0x1f, R0.reuse ;  /* 0x0000001fff031819 */ /* 0x104fe20000011400 */
[----:B------:R-:W-:Y:S01]  /*8fc0*/  @P1 IMAD.MOV.U32 R2, RZ, RZ, R0 ;  /* 0x000000ffff021224 */ /* 0x000fe200078e0000 */
[----:B------:R-:W-:Y:S05]  /*8fd0*/  @P0 BRA `(.L_x_31) ;  /* 0x0000004000000947 */ /* 0x000fea0003800000 */
[----:B-1----:R-:W-:Y:S05]  /*8fe0*/  @!P1 BRA `(.L_x_31) ;  /* 0x0000003000009947 */ /* 0x002fea0003800000 */
[----:B------:R-:W2:Y:S04]  /*8ff0*/  LDG.E R4, [R6.64] ;  /* 0x0000000406047981 */ /* 0x000ea8000c1e1900 */
[----:B------:R-:W2:Y:S02]  /*9000*/  LDG.E R0, [R6.64+0x4] ;  /* 0x0000040406007981 */ /* 0x000ea4000c1e1900 */
[----:B--2--5:R-:W-:-:S02]  /*9010*/  IADD3 R24, -R4, R0, RZ ;  /* 0x0000000004187210 */ /* 0x024fc40007ffe1ff */
.L_x_31:
[----:B-1----:R-:W-:Y:S01]  /*9020*/  LOP3.LUT R6, R48, 0xffffffe0, RZ, 0xc0, !PT ;  /* 0xffffffe030067812 */ /* 0x002fe200078ec0ff */
[----:B------:R-:W1:Y:S01]  /*9030*/  S2R R21, SR_CTAID.X ;  /* 0x0000000000157919 */ /* 0x000e620000002500 */
[----:B------:R-:W-:Y:S01]  /*9040*/  SHF.R.S32.HI R4, RZ, 0x1f, R49 ;  /* 0x0000001fff047819 */ /* 0x000fe20000011431 */
[----:B------:R-:W-:Y:S01]  /*9050*/  IMAD.MOV.U32 R13, RZ, RZ, c[0x0][0x4e8] ;  /* 0x00013a00ff0d7624 */ /* 0x000fe200078e00ff */
[----:B------:R-:W-:Y:S01]  /*9060*/  LEA.HI R0, R29, R29, RZ, 0x1 ;  /* 0x0000001d1d007211 */ /* 0x000fe200078f08ff */
[----:B------:R-:W-:Y:S01]  /*9070*/  IMAD.IADD R6, R55, 0x1, -R6 ;  /* 0x0000000137067824 */ /* 0x000fe200078e0a06 */
[----:B------:R-:W2:Y:S01]  /*9080*/  S2R R17, SR_CTAID.Y ;  /* 0x0000000000117919 */ /* 0x000ea20000002600 */
[----:B------:R-:W-:Y:S01]  /*9090*/  LEA.HI R4, R4, R49, RZ, 0x2 ;  /* 0x0000003104047211 */ /* 0x000fe200078f10ff */
[----:B------:R-:W-:Y:S01]  /*90a0*/  IMAD R11, R3, c[0x0][0x3a0], RZ ;  /* 0x0000e800030b7a24 */ /* 0x000fe200078e02ff */
[C---:B------:R-:W-:Y:S01]  /*90b0*/  LOP3.LUT R7, R0.reuse, 0x1ffffffe, RZ, 0xc0, !PT ;  /* 0x1ffffffe00077812 */ /* 0x040fe200078ec0ff */
[----:B------:R-:W-:Y:S01]  /*90c0*/  IMAD.SHL.U32 R5, R0, 0x20, RZ ;  /* 0x0000002000057824 */ /* 0x000fe200078e00ff */
[----:B------:R-:W-:Y:S01]  /*90d0*/  SHF.R.S32.HI R10, RZ, 0x1f, R6 ;  /* 0x0000001fff0a7819 */ /* 0x000fe20000011406 */
[----:B------:R-:W-:Y:S01]  /*90e0*/  IMAD.WIDE.U32 R8, R2, c[0x0][0x3a0], RZ ;  /* 0x0000e80002087a25 */ /* 0x000fe200078e00ff */
[----:B------:R-:W-:Y:S01]  /*90f0*/  LOP3.LUT R4, R4, 0xffffffc, RZ, 0xc0, !PT ;  /* 0x0ffffffc04047812 */ /* 0x000fe200078ec0ff */
[----:B------:R-:W-:Y:S01]  /*9100*/  BSSY B0, `(.L_x_32) ;  /* 0x000008a000007945 */ /* 0x000fe20003800000 */
[----:B------:R-:W-:Y:S01]  /*9110*/  LEA.HI R0, R10, R6, RZ, 0x2 ;  /* 0x000000060a007211 */ /* 0x000fe200078f10ff */
[----:B-----5:R-:W-:Y:S01]  /*9120*/  IMAD R24, R24, c[0x0][0x4e8], RZ ;  /* 0x00013a0018187a24 */ /* 0x020fe200078e02ff */
[----:B------:R-:W-:-:S02]  /*9130*/  IADD3 R10, R29, -R7, RZ ;  /* 0x800000071d0a7210 */ /* 0x000fc40007ffe0ff */
[----:B------:R-:W-:Y:S01]  /*9140*/  LOP3.LUT R7, R5, 0xffffffc0, RZ, 0xc0, !PT ;  /* 0xffffffc005077812 */ /* 0x000fe200078ec0ff */
[----:B------:R-:W-:Y:S01]  /*9150*/  IMAD.IADD R5, R49, 0x1, -R4 ;  /* 0x0000000131057824 */ /* 0x000fe200078e0a04 */
[----:B------:R-:W-:Y:S01]  /*9160*/  SHF.R.S32.HI R0, RZ, 0x2, R0 ;  /* 0x00000002ff007819 */ /* 0x000fe20000011400 */
[----:B------:R-:W-:Y:S01]  /*9170*/  IMAD R4, R2, c[0x0][0x3a4], R11 ;  /* 0x0000e90002047a24 */ /* 0x000fe200078e020b */
[----:B------:R-:W-:Y:S01]  /*9180*/  LEA.HI R12, R52, R52, RZ, 0x1 ;  /* 0x00000034340c7211 */ /* 0x000fe200078f08ff */
[----:B------:R-:W-:Y:S01]  /*9190*/  IMAD R7, R10, 0x8, R7 ;  /* 0x000000080a077824 */ /* 0x000fe200078e0207 */
[----:B------:R-:W-:Y:S02]  /*91a0*/  ISETP.NE.AND P2, PT, R13, 0x1, PT ;  /* 0x000000010d00780c */ /* 0x000fe40003f45270 */
[----:B------:R-:W-:Y:S01]  /*91b0*/  LEA R16, R5, R0, 0x4 ;  /* 0x0000000005107211 */ /* 0x000fe200078e20ff */
[----:B------:R-:W-:Y:S01]  /*91c0*/  IMAD.IADD R5, R9, 0x1, R4 ;  /* 0x0000000109057824 */ /* 0x000fe200078e0204 */
[----:B------:R-:W-:Y:S01]  /*91d0*/  LOP3.LUT R0, R12, 0x3fffffe, RZ, 0xc0, !PT ;  /* 0x03fffffe0c007812 */ /* 0x000fe200078ec0ff */
[----:B--2---:R-:W-:Y:S01]  /*91e0*/  IMAD.WIDE.U32 R12, R17, c[0x0][0x490], R2 ;  /* 0x00012400110c7a25 */ /* 0x004fe200078e0002 */
[----:B------:R-:W-:-:S02]  /*91f0*/  LOP3.LUT P0, RZ, R6, 0x3, RZ, 0xc0, !PT ;  /* 0x0000000306ff7812 */ /* 0x000fc4000780c0ff */
[----:B------:R-:W-:Y:S01]  /*9200*/  IADD3 R6, R16, R7, RZ ;  /* 0x0000000710067210 */ /* 0x000fe20007ffe0ff */
[----:B------:R-:W-:Y:S01]  /*9210*/  IMAD.IADD R0, R52, 0x1, -R0 ;  /* 0x0000000134007824 */ /* 0x000fe200078e0a00 */
[----:B------:R-:W-:Y:S01]  /*9220*/  SHF.R.S32.HI R7, RZ, 0x1f, R17 ;  /* 0x0000001fff077819 */ /* 0x000fe20000011411 */
[----:B------:R-:W-:Y:S01]  /*9230*/  IMAD.MOV.U32 R4, RZ, RZ, R8 ;  /* 0x000000ffff047224 */ /* 0x000fe200078e0008 */
[----:B-1----:R-:W-:Y:S01]  /*9240*/  LEA R6, R21, R6, 0x7 ;  /* 0x0000000615067211 */ /* 0x002fe200078e38ff */
[----:B------:R-:W-:Y:S01]  /*9250*/  IMAD R20, R49, 0x8, R0 ;  /* 0x0000000831147824 */ /* 0x000fe200078e0200 */
[----:B------:R-:W-:Y:S01]  /*9260*/  SEL R10, R57, RZ, !P1 ;  /* 0x000000ff390a7207 */ /* 0x000fe20004800000 */
[----:B------:R-:W-:Y:S01]  /*9270*/  IMAD R2, R7, c[0x0][0x490], RZ ;  /* 0x0001240007027a24 */ /* 0x000fe200078e02ff */
[----:B------:R-:W-:Y:S01]  /*9280*/  LEA.HI R15, R56, R55, RZ, 0x3 ;  /* 0x00000037380f7211 */ /* 0x000fe200078f18ff */
[----:B------:R-:W-:-:S04]  /*9290*/  @P2 IMAD.HI.U32 R0, R6, c[0x0][0x4ec], RZ ;  /* 0x00013b0006002a27 */ /* 0x000fc800078e00ff */
[----:B------:R-:W-:Y:S01]  /*92a0*/  IMAD.MOV.U32 R8, RZ, RZ, R6 ;  /* 0x000000ffff087224 */ /* 0x000fe200078e0006 */
[----:B------:R-:W-:Y:S01]  /*92b0*/  @P2 SHF.R.U32.HI R8, RZ, c[0x0][0x4f0], R0 ;  /* 0x00013c00ff082a19 */ /* 0x000fe20000011600 */
[----:B------:R-:W-:Y:S01]  /*92c0*/  IMAD R2, R17, c[0x0][0x494], R2 ;  /* 0x0001250011027a24 */ /* 0x000fe200078e0202 */
[----:B------:R-:W-:Y:S01]  /*92d0*/  SHF.R.S32.HI R0, RZ, 0x1f, R57 ;  /* 0x0000001fff007819 */ /* 0x000fe20000011439 */
[----:B------:R-:W-:Y:S02]  /*92e0*/  IMAD R14, R7, c[0x0][0x3e8], RZ ;  /* 0x0000fa00070e7a24 */ /* 0x000fe400078e02ff */
[----:B------:R-:W-:Y:S01]  /*92f0*/  IMAD R9, R29, 0x20, R52 ;  /* 0x000000201d097824 */ /* 0x000fe200078e0234 */
[----:B------:R-:W-:Y:S01]  /*9300*/  IADD3 R3, R13, R2, RZ ;  /* 0x000000020d037210 */ /* 0x000fe20007ffe0ff */
[----:B------:R-:W-:Y:S01]  /*9310*/  IMAD.MOV R7, RZ, RZ, -R8 ;  /* 0x000000ffff077224 */ /* 0x000fe200078e0a08 */
[----:B------:R-:W-:Y:S01]  /*9320*/  SEL R0, R0, RZ, !P1 ;  /* 0x000000ff00007207 */ /* 0x000fe20004800000 */
[C---:B------:R-:W-:Y:S01]  /*9330*/  IMAD R14, R17.reuse, c[0x0][0x3ec], R14 ;  /* 0x0000fb00110e7a24 */ /* 0x040fe200078e020e */
[----:B------:R-:W-:Y:S01]  /*9340*/  MOV R2, R12 ;  /* 0x0000000c00027202 */ /* 0x000fe20000000f00 */
[----:B------:R-:W-:-:S04]  /*9350*/  IMAD.WIDE.U32 R4, R17, c[0x0][0x3e8], R4 ;  /* 0x0000fa0011047a25 */ /* 0x000fc800078e0004 */
[----:B------:R-:W-:Y:S02]  /*9360*/  IMAD R13, R21, 0x80, R9 ;  /* 0x00000080150d7824 */ /* 0x000fe400078e0209 */
[----:B------:R-:W-:Y:S02]  /*9370*/  IMAD R11, R7, c[0x0][0x4e8], R6 ;  /* 0x00013a00070b7a24 */ /* 0x000fe400078e0206 */
[----:B------:R-:W-:Y:S02]  /*9380*/  IMAD R9, R0, c[0x0][0x498], RZ ;  /* 0x0001260000097a24 */ /* 0x000fe400078e02ff */
[----:B------:R-:W-:-:S04]  /*9390*/  IMAD.WIDE.U32 R6, R10, c[0x0][0x498], R2 ;  /* 0x000126000a067a25 */ /* 0x000fc800078e0002 */
[----:B------:R-:W-:Y:S01]  /*93a0*/  IMAD.IADD R3, R5, 0x1, R14 ;  /* 0x0000000105037824 */ /* 0x000fe200078e020e */
[----:B------:R-:W-:Y:S01]  /*93b0*/  SHF.R.S32.HI R5, RZ, 0x1f, R8 ;  /* 0x0000001fff057819 */ /* 0x000fe20000011408 */
[----:B------:R-:W-:Y:S01]  /*93c0*/  IMAD R9, R10, c[0x0][0x49c], R9 ;  /* 0x000127000a097a24 */ /* 0x000fe200078e0209 */
[----:B------:R-:W-:Y:S01]  /*93d0*/  IADD3 R8, P1, R8, R6, RZ ;  /* 0x0000000608087210 */ /* 0x000fe20007f3e0ff */
[----:B------:R-:W-:-:S03]  /*93e0*/  @P2 IMAD.HI.U32 R2, R13, c[0x0][0x4ec], RZ ;  /* 0x00013b000d022a27 */ /* 0x000fc600078e00ff */
[----:B------:R-:W-:Y:S01]  /*93f0*/  IADD3.X R9, R5, R7, R9, P1, !PT ;  /* 0x0000000705097210 */ /* 0x000fe20000ffe409 */
[----:B------:R-:W-:Y:S01]  /*9400*/  IMAD.MOV.U32 R18, RZ, RZ, R13 ;  /* 0x000000ffff127224 */ /* 0x000fe200078e000d */
[----:B------:R-:W-:Y:S01]  /*9410*/  SHF.R.S32.HI R7, RZ, 0x1f, R11 ;  /* 0x0000001fff077819 */ /* 0x000fe2000001140b */
[----:B------:R-:W-:Y:S01]  /*9420*/  IMAD R0, R0, c[0x0][0x3f0], RZ ;  /* 0x0000fc0000007a24 */ /* 0x000fe200078e02ff */
[----:B------:R-:W-:Y:S01]  /*9430*/  @P2 SHF.R.U32.HI R18, RZ, c[0x0][0x4f0], R2 ;  /* 0x00013c00ff122a19 */ /* 0x000fe20000011602 */
[----:B------:R-:W-:Y:S01]  /*9440*/  IMAD.SHL.U32 R12, R15, 0x8, RZ ;  /* 0x000000080f0c7824 */ /* 0x000fe200078e00ff */
[----:B------:R-:W-:Y:S01]  /*9450*/  MOV R2, R4 ;  /* 0x0000000400027202 */ /* 0x000fe20000000f00 */
[----:B------:R-:W-:Y:S02]  /*9460*/  IMAD R7, R7, c[0x0][0x488], RZ ;  /* 0x0001220007077a24 */ /* 0x000fe400078e02ff */
[----:B------:R-:W-:Y:S01]  /*9470*/  IMAD R14, R10, c[0x0][0x3f4], R0 ;  /* 0x0000fd000a0e7a24 */ /* 0x000fe200078e0200 */
[----:B------:R-:W-:Y:S01]  /*9480*/  LOP3.LUT R0, R12, 0xc0, RZ, 0xc0, !PT ;  /* 0x000000c00c007812 */ /* 0x000fe200078ec0ff */
[----:B------:R-:W-:-:S02]  /*9490*/  IMAD.SHL.U32 R6, R29, 0x8, RZ ;  /* 0x000000081d067824 */ /* 0x000fc400078e00ff */
[----:B------:R-:W-:Y:S01]  /*94a0*/  IMAD.WIDE.U32 R4, R10, c[0x0][0x3f0], R2 ;  /* 0x0000fc000a047a25 */ /* 0x000fe200078e0002 */
[----:B------:R-:W-:-:S03]  /*94b0*/  SHF.R.U32.HI R10, RZ, 0x3, R0 ;  /* 0x00000003ff0a7819 */ /* 0x000fc60000011600 */
[C---:B------:R-:W-:Y:S01]  /*94c0*/  IMAD.WIDE.U32 R2, R11.reuse, c[0x0][0x488], R8 ;  /* 0x000122000b027a25 */ /* 0x040fe200078e0008 */
[----:B------:R-:W-:Y:S02]  /*94d0*/  LOP3.LUT R9, R0, 0x18, R6, 0xf8, !PT ;  /* 0x0000001800097812 */ /* 0x000fe400078ef806 */
[----:B------:R-:W-:Y:S01]  /*94e0*/  IADD3 R0, -R18, RZ, RZ ;  /* 0x000000ff12007210 */ /* 0x000fe20007ffe1ff */
[----:B------:R-:W-:Y:S01]  /*94f0*/  IMAD R8, R11, c[0x0][0x48c], R7 ;  /* 0x000123000b087a24 */ /* 0x000fe200078e0207 */
[----:B------:R-:W-:Y:S01]  /*9500*/  LEA R7, P1, R2, c[0x0][0x450], 0x2 ;  /* 0x0001140002077a11 */ /* 0x000fe200078210ff */
[----:B------:R-:W-:Y:S01]  /*9510*/  IMAD.IADD R5, R5, 0x1, R14 ;  /* 0x0000000105057824 */ /* 0x000fe200078e020e */
[----:B------:R-:W-:Y:S01]  /*9520*/  LOP3.LUT R19, R9, R10, RZ, 0x3c, !PT ;  /* 0x0000000a09137212 */ /* 0x000fe200078e3cff */
[----:B------:R-:W-:Y:S01]  /*9530*/  IMAD.IADD R3, R3, 0x1, R8 ;  /* 0x0000000103037824 */ /* 0x000fe200078e0208 */
[----:B------:R-:W-:Y:S01]  /*9540*/  SHF.R.S32.HI R8, RZ, 0x1f, R18 ;  /* 0x0000001fff087819 */ /* 0x000fe20000011412 */
[----:B------:R-:W-:Y:S01]  /*9550*/  IMAD R9, R0, c[0x0][0x4e8], R13 ;  /* 0x00013a0000097a24 */ /* 0x000fe200078e020d */
[----:B------:R-:W-:Y:S02]  /*9560*/  SHFL.IDX PT, R14, R7, RZ, 0x1c1f ;  /* 0x001c1fff070e7589 */ /* 0x000fe400000e0000 */
[----:B------:R-:W-:Y:S01]  /*9570*/  LEA.HI.X R0, R2, c[0x0][0x454], R3, 0x2, P1 ;  /* 0x0001150002007a11 */ /* 0x000fe200008f1403 */
[----:B------:R-:W-:Y:S01]  /*9580*/  IMAD R2, R8, c[0x0][0x3e0], RZ ;  /* 0x0000f80008027a24 */ /* 0x000fe200078e02ff */
[----:B------:R-:W-:Y:S01]  /*9590*/  SHFL.IDX PT, R12, R7, 0x1, 0x1c1f ;  /* 0x003c1f00070c7f89 */ /* 0x000fe200000e0000 */
[----:B------:R-:W-:-:S03]  /*95a0*/  LEA R8, R21, R16, 0x7 ;  /* 0x0000001015087211 */ /* 0x000fc600078e38ff */
[----:B------:R-:W1:Y:S01]  /*95b0*/  SHFL.IDX PT, R15, R0, RZ, 0x1c1f ;  /* 0x001c1fff000f7589 */ /* 0x000e6200000e0000 */
[----:B------:R-:W-:-:S03]  /*95c0*/  ISETP.GE.OR P3, PT, R8, R24, P0 ;  /* 0x000000180800720c */ /* 0x000fc60000766670 */
[----:B------:R-:W2:Y:S04]  /*95d0*/  SHFL.IDX PT, R13, R0, 0x1, 0x1c1f ;  /* 0x003c1f00000d7f89 */ /* 0x000ea800000e0000 */
[----:B------:R-:W-:Y:S04]  /*95e0*/  SHFL.IDX PT, R16, R7, 0x2, 0x1c1f ;  /* 0x005c1f0007107f89 */ /* 0x000fe800000e0000 */
[----:B------:R-:W3:Y:S04]  /*95f0*/  SHFL.IDX PT, R17, R0, 0x2, 0x1c1f ;  /* 0x005c1f0000117f89 */ /* 0x000ee800000e0000 */
[----:B------:R4:W-:Y:S04]  /*9600*/  SHFL.IDX PT, R10, R7, 0x3, 0x1c1f ;  /* 0x007c1f00070a7f89 */ /* 0x0009e800000e0000 */
[----:B------:R2:W2:Y:S04]  /*9610*/  SHFL.IDX PT, R11, R0, 0x3, 0x1c1f ;  /* 0x007c1f00000b7f89 */ /* 0x0004a800000e0000 */
[----:B-1----:R-:W-:Y:S01]  /*9620*/  @!P3 ST.E [R14.64], R50 ;  /* 0x000000320e00b985 */ /* 0x002fe2000c101904 */
[----:B----4-:R-:W-:-:S02]  /*9630*/  IMAD R7, R18, c[0x0][0x3e4], R2 ;  /* 0x0000f90012077a24 */ /* 0x010fc400078e0202 */
[----:B------:R-:W-:Y:S01]  /*9640*/  IMAD.WIDE.U32 R2, R18, c[0x0][0x3e0], R4 ;  /* 0x0000f80012027a25 */ /* 0x000fe200078e0004 */
[C---:B------:R-:W-:Y:S02]  /*9650*/  IADD3 R5, R8.reuse, 0x40, RZ ;  /* 0x0000004008057810 */ /* 0x040fe40007ffe0ff */
[C---:B--2---:R-:W-:Y:S01]  /*9660*/  IADD3 R0, R8.reuse, 0x8, RZ ;  /* 0x0000000808007810 */ /* 0x044fe20007ffe0ff */
[----:B------:R-:W-:Y:S01]  /*9670*/  IMAD.IADD R3, R3, 0x1, R7 ;  /* 0x0000000103037824 */ /* 0x000fe200078e0207 */
[----:B------:R-:W-:Y:S02]  /*9680*/  IADD3 R8, R8, 0x48, RZ ;  /* 0x0000004808087810 */ /* 0x000fe40007ffe0ff */
[-C--:B------:R-:W-:Y:S01]  /*9690*/  ISETP.GE.OR P2, PT, R0, R24.reuse, P0 ;  /* 0x000000180000720c */ /* 0x080fe20000746670 */
[----:B------:R-:W-:Y:S01]  /*96a0*/  IMAD.WIDE.U32 R2, R9, c[0x0][0x3d8], R2 ;  /* 0x0000f60009027a25 */ /* 0x000fe200078e0002 */
[----:B------:R-:W-:Y:S02]  /*96b0*/  SHF.R.S32.HI R4, RZ, 0x1f, R9 ;  /* 0x0000001fff047819 */ /* 0x000fe40000011409 */
[-C--:B------:R-:W-:Y:S01]  /*96c0*/  ISETP.GE.OR P1, PT, R5, R24.reuse, P0 ;  /* 0x000000180500720c */ /* 0x080fe20000726670 */
[----:B------:R-:W-:Y:S01]  /*96d0*/  IMAD.U32 R5, R20, 0x20, R19 ;  /* 0x0000002014057824 */ /* 0x000fe200078e0013 */
[----:B------:R-:W-:Y:S01]  /*96e0*/  ISETP.GE.OR P0, PT, R8, R24, P0 ;  /* 0x000000180800720c */ /* 0x000fe20000706670 */
[----:B------:R-:W-:-:S04]  /*96f0*/  IMAD R0, R4, c[0x0][0x3d8], RZ ;  /* 0x0000f60004007a24 */ /* 0x000fc800078e02ff */
[----:B------:R-:W-:Y:S01]  /*9700*/  IMAD R4, R9, c[0x0][0x3dc], R0 ;  /* 0x0000f70009047a24 */ /* 0x000fe200078e0200 */
[----:B------:R-:W-:Y:S01]  /*9710*/  SHF.L.U32 R0, R5, 0x1, RZ ;  /* 0x0000000105007819 */ /* 0x000fe200000006ff */
[----:B------:R-:W-:Y:S02]  /*9720*/  @!P2 ST.E [R12.64], R51 ;  /* 0x000000330c00a985 */ /* 0x000fe4000c101904 */
[----:B------:R-:W-:Y:S02]  /*9730*/  IMAD.IADD R3, R3, 0x1, R4 ;  /* 0x0000000103037824 */ /* 0x000fe400078e0204 */
[----:B---3--:R-:W-:Y:S04]  /*9740*/  @!P1 ST.E [R16.64], R53 ;  /* 0x0000003510009985 */ /* 0x008fe8000c101904 */
[----:B------:R1:W-:Y:S01]  /*9750*/  @!P0 ST.E [R10.64], R54 ;  /* 0x000000360a008985 */ /* 0x0003e2000c101904 */
[----:B------:R-:W-:-:S03]  /*9760*/  LEA R25, P0, R2, c[0x0][0x380], 0x1 ;  /* 0x0000e00002197a11 */ /* 0x000fc600078008ff */
[----:B------:R2:W3:Y:S04]  /*9770*/  LDS.128 R36, [R0+0x880] ;  /* 0x0008800000247984 */ /* 0x0004e80000000c00 */
[----:B------:R2:W4:Y:S04]  /*9780*/  LDS.128 R48, [R0+0x1080] ;  /* 0x0010800000307984 */ /* 0x0005280000000c00 */
[----:B------:R2:W2:Y:S04]  /*9790*/  LDS.128 R60, [R0+0x1880] ;  /* 0x00188000003c7984 */ /* 0x0004a80000000c00 */
[----:B------:R2:W2:Y:S04]  /*97a0*/  LDS.128 R32, [R0+0x2880] ;  /* 0x0028800000207984 */ /* 0x0004a80000000c00 */
[----:B------:R2:W2:Y:S04]  /*97b0*/  LDS.128 R44, [R0+0x3080] ;  /* 0x00308000002c7984 */ /* 0x0004a80000000c00 */
[----:B------:R2:W2:Y:S01]  /*97c0*/  LDS.128 R56, [R0+0x3880] ;  /* 0x0038800000387984 */ /* 0x0004a20000000c00 */
[----:B-1----:R-:W-:-:S03]  /*97d0*/  LEA R11, R21, R52, 0x7 ;  /* 0x00000034150b7211 */ /* 0x002fc600078e38ff */
[----:B------:R1:W1:Y:S01]  /*97e0*/  LDS.128 R28, [R0+0x4880] ;  /* 0x00488000001c7984 */ /* 0x0002620000000c00 */
[----:B------:R-:W-:Y:S02]  /*97f0*/  LEA.HI.X R10, R2, c[0x0][0x384], R3, 0x1, P0 ;  /* 0x0000e100020a7a11 */ /* 0x000fe400000f0c03 */
[----:B------:R-:W-:Y:S01]  /*9800*/  ISETP.GE.AND P0, PT, R11, R24, PT ;  /* 0x000000180b00720c */ /* 0x000fe20003f06270 */
[----:B------:R1:W1:Y:S04]  /*9810*/  LDS.128 R40, [R0+0x5080] ;  /* 0x0050800000287984 */ /* 0x0002680000000c00 */
[----:B------:R1:W1:Y:S04]  /*9820*/  LDS.128 R64, [R0+0x5880] ;  /* 0x0058800000407984 */ /* 0x0002680000000c00 */
[----:B------:R1:W1:Y:S04]  /*9830*/  SHFL.IDX PT, R2, R25, RZ, 0x1c1f ;  /* 0x001c1fff19027589 */ /* 0x00026800000e0000 */
[----:B------:R1:W1:Y:S01]  /*9840*/  SHFL.IDX PT, R3, R10, RZ, 0x1c1f ;  /* 0x001c1fff0a037589 */ /* 0x00026200000e0000 */
[----:B------:R-:W-:Y:S05]  /*9850*/  @P0 BRA `(.L_x_33) ;  /* 0x0000014000000947 */ /* 0x000fea0003800000 */
[----:B---3--:R-:W3:Y:S01]  /*9860*/  LDS.128 R20, [R0+0x80] ;  /* 0x0000800000147984 */ /* 0x008ee20000000c00 */
[----:B------:R-:W-:-:S02]  /*9870*/  IADD3 R5, R6, 0x20, RZ ;  /* 0x0000002006057810 */ /* 0x000fc40007ffe0ff */
[C---:B------:R-:W-:Y:S01]  /*9880*/  IADD3 R7, R6.reuse, 0x40, RZ ;  /* 0x0000004006077810 */ /* 0x040fe20007ffe0ff */
[----:B------:R-:W5:Y:S01]  /*9890*/  LDS.128 R16, [R0+0x2080] ;  /* 0x0020800000107984 */ /* 0x000f620000000c00 */
[----:B------:R-:W-:Y:S02]  /*98a0*/  ISETP.GE.AND P1, PT, R5, c[0x0][0x3c8], PT ;  /* 0x0000f20005007a0c */ /* 0x000fe40003f26270 */
[----:B------:R-:W-:Y:S01]  /*98b0*/  ISETP.GE.AND P0, PT, R7, c[0x0][0x3c8], PT ;  /* 0x0000f20007007a0c */ /* 0x000fe20003f06270 */
[----:B------:R4:W2:Y:S01]  /*98c0*/  LDS.128 R12, [R0+0x4080] ;  /* 0x00408000000c7984 */ /* 0x0008a20000000c00 */
[----:B------:R-:W-:-:S09]  /*98d0*/  ISETP.GE.AND P2, PT, R6, c[0x0][0x3c8], PT ;  /* 0x0000f20006007a0c */ /* 0x000fd20003f46270 */
[----:B------:R-:W-:-:S04]  /*98e0*/  @!P1 SHF.R.S32.HI R4, RZ, 0x1f, R5 ;  /* 0x0000001fff049819 */ /* 0x000fc80000011405 */
[----:B------:R-:W-:Y:S01]  /*98f0*/  @!P1 LEA.HI R4, R4, R5, RZ, 0x3 ;  /* 0x0000000504049211 */ /* 0x000fe200078f18ff */
[----:B-1----:R-:W-:-:S03]  /*9900*/  @!P2 IMAD.WIDE R8, R6, 0x2, R2 ;  /* 0x000000020608a825 */ /* 0x002fc600078e0202 */
[----:B------:R-:W-:Y:S02]  /*9910*/  @!P1 LOP3.LUT R4, R4, 0xfffffff8, RZ, 0xc0, !PT ;  /* 0xfffffff804049812 */ /* 0x000fe400078ec0ff */
[----:B--2-4-:R-:W-:-:S03]  /*9920*/  @!P0 SHF.R.S32.HI R0, RZ, 0x1f, R7 ;  /* 0x0000001fff008819 */ /* 0x014fc60000011407 */
[----:B------:R-:W-:Y:S01]  /*9930*/  @!P1 IMAD.WIDE R4, R4, 0x2, R2 ;  /* 0x0000000204049825 */ /* 0x000fe200078e0202 */
[----:B------:R-:W-:-:S04]  /*9940*/  @!P0 LEA.HI R0, R0, R7, RZ, 0x3 ;  /* 0x0000000700008211 */ /* 0x000fc800078f18ff */
[----:B------:R-:W-:Y:S01]  /*9950*/  @!P0 LOP3.LUT R0, R0, 0xfffffff8, RZ, 0xc0, !PT ;  /* 0xfffffff800008812 */ /* 0x000fe200078ec0ff */
[----:B---3--:R1:W-:Y:S04]  /*9960*/  @!P2 ST.E.128 [R8.64], R20 ;  /* 0x000000140800a985 */ /* 0x0083e8000c101d04 */
[----:B------:R-:W-:Y:S01]  /*9970*/  @!P0 IMAD.WIDE R2, R0, 0x2, R2 ;  /* 0x0000000200028825 */ /* 0x000fe200078e0202 */
[----:B-----5:R1:W-:Y:S04]  /*9980*/  @!P1 ST.E.128 [R4.64], R16 ;  /* 0x0000001004009985 */ /* 0x0203e8000c101d04 */
[----:B------:R1:W-:Y:S02]  /*9990*/  @!P0 ST.E.128 [R2.64], R12 ;  /* 0x0000000c02008985 */ /* 0x0003e4000c101d04 */
.L_x_33:
[----:B---3--:R-:W-:Y:S05]  /*99a0*/  BSYNC B0 ;  /* 0x0000000000007941 */ /* 0x008fea0003800000 */
.L_x_32:
[----:B-12---:R-:W-:Y:S01]  /*99b0*/  IADD3 R0, R11, 0x20, RZ ;  /* 0x000000200b007810 */ /* 0x006fe20007ffe0ff */
[----:B------:R1:W2:Y:S01]  /*99c0*/  SHFL.IDX PT, R3, R10, 0x1, 0x1c1f ;  /* 0x003c1f000a037f89 */ /* 0x0002a200000e0000 */
[----:B------:R-:W-:Y:S02]  /*99d0*/  BSSY B0, `(.L_x_34) ;  /* 0x0000015000007945 */ /* 0x000fe40003800000 */
[----:B------:R-:W-:Y:S01]  /*99e0*/  ISETP.GE.AND P0, PT, R0, R24, PT ;  /* 0x000000180000720c */ /* 0x000fe20003f06270 */
[----:B------:R1:W3:-:S12]  /*99f0*/  SHFL.IDX PT, R2, R25, 0x1, 0x1c1f ;  /* 0x003c1f0019027f89 */ /* 0x0002d800000e0000 */
[----:B------:R-:W-:Y:S05]  /*9a00*/  @P0 BRA `(.L_x_35) ;  /* 0x0000011000000947 */ /* 0x000fea0003800000 */
[C---:B------:R-:W-:Y:S02]  /*9a10*/  IADD3 R5, R6.reuse, 0x20, RZ ;  /* 0x0000002006057810 */ /* 0x040fe40007ffe0ff */
[C---:B------:R-:W-:Y:S02]  /*9a20*/  IADD3 R7, R6.reuse, 0x40, RZ ;  /* 0x0000004006077810 */ /* 0x040fe40007ffe0ff */
        /* <DEDUP_REMOVED lines=15> */
.L_x_35:
[----:B------:R-:W-:Y:S05]  /*9b20*/  BSYNC B0 ;  /* 0x0000000000007941 */ /* 0x000fea0003800000 */
.L_x_34:
[----:B------:R-:W-:Y:S01]  /*9b30*/  IADD3 R0, R11, 0x40, RZ ;  /* 0x000000400b007810 */ /* 0x000fe20007ffe0ff */
[----:B--2---:R2:W1:Y:S01]  /*9b40*/  SHFL.IDX PT, R3, R10, 0x2, 0x1c1f ;  /* 0x005c1f000a037f89 */ /* 0x00446200000e0000 */
[----:B------:R-:W-:Y:S02]  /*9b50*/  BSSY B0, `(.L_x_36) ;  /* 0x0000015000007945 */ /* 0x000fe40003800000 */
[----:B------:R-:W-:Y:S01]  /*9b60*/  ISETP.GE.AND P0, PT, R0, R24, PT ;  /* 0x000000180000720c */ /* 0x000fe20003f06270 */
[----:B---3--:R2:W3:-:S12]  /*9b70*/  SHFL.IDX PT, R2, R25, 0x2, 0x1c1f ;  /* 0x005c1f0019027f89 */ /* 0x0084d800000e0000 */
        /* <DEDUP_REMOVED lines=9> */
[--C-:B-1-3--:R-:W-:Y:S01]  /*9c10*/  @!P2 IMAD.WIDE R8, R6, 0x2, R2.reuse ;  /* 0x000000020608a825 */ /* 0x10afe200078e0202 */
[----:B------:R-:W-:Y:S02]  /*9c20*/  @!P0 LEA.HI R0, R0, R7, RZ, 0x3 ;  /* 0x0000000700008211 */ /* 0x000fe400078f18ff */
[----:B------:R-:W-:Y:S02]  /*9c30*/  @!P1 LOP3.LUT R4, R4, 0xfffffff8, RZ, 0xc0, !PT ;  /* 0xfffffff804049812 */ /* 0x000fe400078ec0ff */
[----:B------:R-:W-:Y:S01]  /*9c40*/  @!P0 LOP3.LUT R0, R0, 0xfffffff8, RZ, 0xc0, !PT ;  /* 0xfffffff800008812 */ /* 0x000fe200078ec0ff */
[----:B----4-:R1:W-:Y:S02]  /*9c50*/  @!P2 ST.E.128 [R8.64], R48 ;  /* 0x000000300800a985 */ /* 0x0103e4000c101d04 */
[----:B------:R-:W-:-:S04]  /*9c60*/  @!P1 IMAD.WIDE R4, R4, 0x2, R2 ;  /* 0x0000000204049825 */ /* 0x000fc800078e0202 */
[----:B------:R-:W-:Y:S01]  /*9c70*/  @!P0 IMAD.WIDE R2, R0, 0x2, R2 ;  /* 0x0000000200028825 */ /* 0x000fe200078e0202 */
[----:B------:R1:W-:Y:S04]  /*9c80*/  @!P1 ST.E.128 [R4.64], R44 ;  /* 0x0000002c04009985 */ /* 0x0003e8000c101d04 */
[----:B------:R1:W-:Y:S02]  /*9c90*/  @!P0 ST.E.128 [R2.64], R40 ;  /* 0x0000002802008985 */ /* 0x0003e4000c101d04 */
.L_x_37:
[----:B------:R-:W-:Y:S05]  /*9ca0*/  BSYNC B0 ;  /* 0x0000000000007941 */ /* 0x000fea0003800000 */
.L_x_36:
[----:B------:R-:W-:Y:S01]  /*9cb0*/  IADD3 R0, R11, 0x60, RZ ;  /* 0x000000600b007810 */ /* 0x000fe20007ffe0ff */
[----:B-1----:R1:W2:Y:S03]  /*9cc0*/  SHFL.IDX PT, R3, R10, 0x3, 0x1c1f ;  /* 0x007c1f000a037f89 */ /* 0x0022a600000e0000 */
[----:B------:R-:W-:Y:S01]  /*9cd0*/  ISETP.GE.AND P0, PT, R0, R24, PT ;  /* 0x000000180000720c */ /* 0x000fe20003f06270 */
[----:B---3--:R1:W3:-:S12]  /*9ce0*/  SHFL.IDX PT, R2, R25, 0x3, 0x1c1f ;  /* 0x007c1f0019027f89 */ /* 0x0082d800000e0000 */
[----:B------:R-:W-:Y:S05]  /*9cf0*/  @P0 EXIT ;  /* 0x000000000000094d */ /* 0x000fea0003800000 */
[C---:B------:R-:W-:Y:S02]  /*9d00*/  IADD3 R4, R6.reuse, 0x20, RZ ;  /* 0x0000002006047810 */ /* 0x040fe40007ffe0ff */
[----:B------:R-:W-:Y:S02]  /*9d10*/  ISETP.GE.AND P1, PT, R6, c[0x0][0x3c8], PT ;  /* 0x0000f20006007a0c */ /* 0x000fe40003f26270 */
[----:B------:R-:W-:-:S11]  /*9d20*/  ISETP.GE.AND P0, PT, R4, c[0x0][0x3c8], PT ;  /* 0x0000f20004007a0c */ /* 0x000fd60003f06270 */
[----:B--23--:R-:W-:Y:S02]  /*9d30*/  @!P1 IMAD.WIDE R8, R6, 0x2, R2 ;  /* 0x0000000206089825 */ /* 0x00cfe400078e0202 */
[----:B------:R-:W-:-:S03]  /*9d40*/  @!P0 SHF.R.S32.HI R0, RZ, 0x1f, R4 ;  /* 0x0000001fff008819 */ /* 0x000fc60000011404 */
[----:B------:R2:W-:Y:S01]  /*9d50*/  @!P1 ST.E.128 [R8.64], R60 ;  /* 0x0000003c08009985 */ /* 0x0005e2000c101d04 */
[----:B------:R-:W-:-:S04]  /*9d60*/  @!P0 LEA.HI R0, R0, R4, RZ, 0x3 ;  /* 0x0000000400008211 */ /* 0x000fc800078f18ff */
[----:B------:R-:W-:-:S05]  /*9d70*/  @!P0 LOP3.LUT R0, R0, 0xfffffff8, RZ, 0xc0, !PT ;  /* 0xfffffff800008812 */ /* 0x000fca00078ec0ff */
[----:B------:R-:W-:Y:S01]  /*9d80*/  @!P0 IMAD.WIDE R4, R0, 0x2, R2 ;  /* 0x0000000200048825 */ /* 0x000fe200078e0202 */
[----:B------:R-:W-:-:S04]  /*9d90*/  IADD3 R0, R6, 0x40, RZ ;  /* 0x0000004006007810 */ /* 0x000fc80007ffe0ff */
[----:B------:R2:W-:Y:S01]  /*9da0*/  @!P0 ST.E.128 [R4.64], R56 ;  /* 0x0000003804008985 */ /* 0x0005e2000c101d04 */
[----:B------:R-:W-:-:S13]  /*9db0*/  ISETP.GE.AND P0, PT, R0, c[0x0][0x3c8], PT ;  /* 0x0000f20000007a0c */ /* 0x000fda0003f06270 */
[----:B------:R-:W-:Y:S05]  /*9dc0*/  @P0 EXIT ;  /* 0x000000000000094d */ /* 0x000fea0003800000 */
[----:B--2---:R-:W-:-:S04]  /*9dd0*/  SHF.R.S32.HI R4, RZ, 0x1f, R0 ;  /* 0x0000001fff047819 */ /* 0x004fc80000011400 */
[----:B------:R-:W-:-:S04]  /*9de0*/  LEA.HI R0, R4, R0, RZ, 0x3 ;  /* 0x0000000004007211 */ /* 0x000fc800078f18ff */
[----:B------:R-:W-:-:S05]  /*9df0*/  LOP3.LUT R0, R0, 0xfffffff8, RZ, 0xc0, !PT ;  /* 0xfffffff800007812 */ /* 0x000fca00078ec0ff */
[----:B------:R-:W-:-:S05]  /*9e00*/  IMAD.WIDE R2, R0, 0x2, R2 ;  /* 0x0000000200027825 */ /* 0x000fca00078e0202 */
[----:B------:R-:W-:Y:S01]  /*9e10*/  ST.E.128 [R2.64], R64 ;  /* 0x0000004002007985 */ /* 0x000fe2000c101d04 */
[----:B------:R-:W-:Y:S05]  /*9e20*/  EXIT ;  /* 0x000000000000794d */ /* 0x000fea0003800000 */
.L_x_30:
[----:B------:R-:W2:Y:S01]  /*9e30*/  LDL R8, [R1+0x30] ;  /* 0x0000300001087983 */ /* 0x000ea20000100800 */
[----:B------:R-:W-:Y:S01]  /*9e40*/  ISETP.NE.U32.AND P0, PT, RZ, c[0x0][0x508], PT ;  /* 0x00014200ff007a0c */ /* 0x000fe20003f05070 */
[----:B------:R-:W-:Y:S01]  /*9e50*/  IMAD.MOV.U32 R2, RZ, RZ, 0x4 ;  /* 0x00000004ff027424 */ /* 0x000fe200078e00ff */
[----:B------:R-:W-:Y:S02]  /*9e60*/  ISETP.NE.U32.AND P1, PT, RZ, c[0x0][0x500], PT ;  /* 0x00014000ff007a0c */ /* 0x000fe40003f25070 */
[----:B------:R-:W-:Y:S02]  /*9e70*/  ISETP.NE.AND.EX P0, PT, RZ, c[0x0][0x50c], PT, P0 ;  /* 0x00014300ff007a0c */ /* 0x000fe40003f05300 */
[----:B------:R-:W-:Y:S01]  /*9e80*/  ISETP.NE.AND.EX P1, PT, RZ, c[0x0][0x504], PT, P1 ;  /* 0x00014100ff007a0c */ /* 0x000fe20003f25310 */
[----:B------:R-:W-:Y:S02]  /*9e90*/  IMAD.MOV.U32 R13, RZ, RZ, c[0x0][0x388] ;  /* 0x0000e200ff0d7624 */ /* 0x000fe400078e00ff */
[----:B--2---:R-:W-:-:S08]  /*9ea0*/  IMAD.WIDE R6, R8, R2, c[0x0][0x500] ;  /* 0x0001400008067625 */ /* 0x004fd000078e0202 */
[----:B------:R-:W-:Y:S02]  /*9eb0*/  @P0 IMAD.WIDE R2, R8, R2, c[0x0][0x508] ;  /* 0x0001420008020625 */ /* 0x000fe400078e0202 */
[----:B------:R-:W2:Y:S04]  /*9ec0*/  @P1 LDG.E R0, [R6.64] ;  /* 0x0000000406001981 */ /* 0x000ea8000c1e1900 */
[----:B------:R1:W5:Y:S01]  /*9ed0*/  @P0 LDG.E R13, [R2.64] ;  /* 0x00000004020d0981 */ /* 0x000362000c1e1900 */
[----:B------:R-:W-:Y:S02]  /*9ee0*/  CS2R R4, SRZ ;  /* 0x0000000000047805 */ /* 0x000fe4000001ff00 */
[--C-:B--2---:R-:W-:Y:S01]  /*9ef0*/  @P1 SHF.R.S32.HI R5, RZ, 0x1f, R0.reuse ;  /* 0x0000001fff051819 */ /* 0x104fe20000011400 */
[----:B------:R-:W-:Y:S01]  /*9f00*/  @P1 IMAD.MOV.U32 R4, RZ, RZ, R0 ;  /* 0x000000ffff041224 */ /* 0x000fe200078e0000 */
[----:B------:R-:W-:Y:S05]  /*9f10*/  @P0 BRA `(.L_x_38) ;  /* 0x0000004000000947 */ /* 0x000fea0003800000 */
[----:B-1----:R-:W-:Y:S05]  /*9f20*/  @!P1 BRA `(.L_x_38) ;  /* 0x0000003000009947 */ /* 0x002fea0003800000 */
[----:B------:R1:W2:Y:S04]  /*9f30*/  LDG.E R0, [R6.64] ;  /* 0x0000000406007981 */ /* 0x0002a8000c1e1900 */
[----:B-1----:R-:W2:Y:S02]  /*9f40*/  LDG.E R6, [R6.64+0x4] ;  /* 0x0000040406067981 */ /* 0x002ea4000c1e1900 */
[----:B--2--5:R-:W-:-:S02]  /*9f50*/  IADD3 R13, -R0, R6, RZ ;  /* 0x00000006000d7210 */ /* 0x024fc40007ffe1ff */
.L_x_38:
[----:B-1----:R-:W1:Y:S01]  /*9f60*/  S2R R11, SR_TID.X ;  /* 0x00000000000b7919 */ /* 0x002e620000002100 */
[----:B------:R-:W-:Y:S01]  /*9f70*/  SHF.R.S32.HI R0, RZ, 0x1f, R8 ;  /* 0x0000001fff007819 */ /* 0x000fe20000011408 */
[----:B------:R-:W-:Y:S01]  /*9f80*/  BSSY B0, `(.L_x_39) ;  /* 0x0000028000007945 */ /* 0x000fe20003800000 */
[----:B------:R-:W-:-:S02]  /*9f90*/  SEL R10, R8, RZ, !P1 ;  /* 0x000000ff080a7207 */ /* 0x000fc40004800000 */
[----:B------:R-:W-:Y:S02]  /*9fa0*/  SEL R12, R0, RZ, !P1 ;  /* 0x000000ff000c7207 */ /* 0x000fe40004800000 */
[----:B-1----:R-:W-:-:S13]  /*9fb0*/  ISETP.GE.AND P0, PT, R11, 0x80, PT ;  /* 0x000000800b00780c */ /* 0x002fda0003f06270 */
[----:B------:R-:W-:Y:S05]  /*9fc0*/  @P0 BRA `(.L_x_40) ;  /* 0x0000023000000947 */ /* 0x000fea0003800000 */
[----:B------:R-:W1:Y:S01]  /*9fd0*/  S2R R9, SR_CTAID.X ;  /* 0x0000000000097919 */ /* 0x000e620000002500 */
[----:B-----5:R-:W-:Y:S01]  /*9fe0*/  IMAD R0, R13, c[0x0][0x4e8], RZ ;  /* 0x00013a000d007a24 */ /* 0x020fe200078e02ff */
[----:B-1----:R-:W-:-:S04]  /*9ff0*/  LEA R9, R9, R11, 0x7 ;  /* 0x0000000b09097211 */ /* 0x002fc800078e38ff */
[----:B------:R-:W-:-:S13]  /*a000*/  ISETP.GE.AND P0, PT, R9, R0, PT ;  /* 0x000000000900720c */ /* 0x000fda0003f06270 */
[----:B------:R-:W-:Y:S05]  /*a010*/  @P0 BRA `(.L_x_40) ;  /* 0x000001e000000947 */ /* 0x000fea0003800000 */
[----:B------:R-:W1:Y:S01]  /*a020*/  S2R R8, SR_CTAID.Y ;  /* 0x0000000000087919 */ /* 0x000e620000002600 */
[----:B------:R-:W-:Y:S01]  /*a030*/  MOV R0, c[0x0][0x4e8] ;  /* 0x00013a0000007a02 */ /* 0x000fe20000000f00 */
[----:B------:R-:W-:Y:S01]  /*a040*/  IMAD.MOV.U32 R3, RZ, RZ, R5 ;  /* 0x000000ffff037224 */ /* 0x000fe200078e0005 */
[----:B------:R-:W-:Y:S02]  /*a050*/  MOV R2, R4 ;  /* 0x0000000400027202 */ /* 0x000fe40000000f00 */
[----:B------:R-:W-:-:S13]  /*a060*/  ISETP.NE.AND P0, PT, R0, 0x1, PT ;  /* 0x000000010000780c */ /* 0x000fda0003f05270 */
[----:B------:R-:W-:Y:S01]  /*a070*/  @P0 IMAD.HI.U32 R7, R9, c[0x0][0x4ec], RZ ;  /* 0x00013b0009070a27 */ /* 0x000fe200078e00ff */
[----:B-1----:R-:W-:-:S03]  /*a080*/  SHF.R.S32.HI R0, RZ, 0x1f, R8 ;  /* 0x0000001fff007819 */ /* 0x002fc60000011408 */
[----:B------:R-:W-:-:S04]  /*a090*/  IMAD.WIDE.U32 R2, R8, c[0x0][0x490], R2 ;  /* 0x0001240008027a25 */ /* 0x000fc800078e0002 */
[----:B------:R-:W-:Y:S02]  /*a0a0*/  IMAD R6, R0, c[0x0][0x490], RZ ;  /* 0x0001240000067a24 */ /* 0x000fe400078e02ff */
[----:B------:R-:W-:Y:S01]  /*a0b0*/  IMAD.MOV.U32 R0, RZ, RZ, R9 ;  /* 0x000000ffff007224 */ /* 0x000fe200078e0009 */
[----:B------:R-:W-:Y:S01]  /*a0c0*/  @P0 SHF.R.U32.HI R0, RZ, c[0x0][0x4f0], R7 ;  /* 0x00013c00ff000a19 */ /* 0x000fe20000011607 */
[----:B------:R-:W-:Y:S02]  /*a0d0*/  IMAD R6, R8, c[0x0][0x494], R6 ;  /* 0x0001250008067a24 */ /* 0x000fe400078e0206 */
[----:B------:R-:W-:Y:S01]  /*a0e0*/  IMAD R8, R12, c[0x0][0x498], RZ ;  /* 0x000126000c087a24 */ /* 0x000fe200078e02ff */
[----:B------:R-:W-:Y:S01]  /*a0f0*/  IADD3 R7, -R0, RZ, RZ ;  /* 0x000000ff00077210 */ /* 0x000fe20007ffe1ff */
[----:B------:R-:W-:Y:S02]  /*a100*/  IMAD.IADD R3, R6, 0x1, R3 ;  /* 0x0000000106037824 */ /* 0x000fe400078e0203 */
[----:B------:R-:W-:-:S02]  /*a110*/  IMAD R8, R10, c[0x0][0x49c], R8 ;  /* 0x000127000a087a24 */ /* 0x000fc400078e0208 */
[----:B------:R-:W-:Y:S01]  /*a120*/  IMAD R6, R7, c[0x0][0x4e8], R9 ;  /* 0x00013a0007067a24 */ /* 0x000fe200078e0209 */
[----:B------:R-:W-:Y:S01]  /*a130*/  SHF.R.S32.HI R9, RZ, 0x1f, R0 ;  /* 0x0000001fff097819 */ /* 0x000fe20000011400 */
[----:B------:R-:W-:-:S03]  /*a140*/  IMAD.WIDE.U32 R2, R10, c[0x0][0x498], R2 ;  /* 0x000126000a027a25 */ /* 0x000fc600078e0002 */
[----:B------:R-:W-:Y:S02]  /*a150*/  SHF.R.S32.HI R7, RZ, 0x1f, R6 ;  /* 0x0000001fff077819 */ /* 0x000fe40000011406 */
[----:B------:R-:W-:-:S03]  /*a160*/  IADD3 R2, P0, R0, R2, RZ ;  /* 0x0000000200027210 */ /* 0x000fc60007f1e0ff */
[----:B------:R-:W-:Y:S01]  /*a170*/  IMAD R0, R7, c[0x0][0x488], RZ ;  /* 0x0001220007007a24 */ /* 0x000fe200078e02ff */
[----:B------:R-:W-:-:S03]  /*a180*/  IADD3.X R3, R9, R3, R8, P0, !PT ;  /* 0x0000000309037210 */ /* 0x000fc600007fe408 */
[C---:B------:R-:W-:Y:S02]  /*a190*/  IMAD R0, R6.reuse, c[0x0][0x48c], R0 ;  /* 0x0001230006007a24 */ /* 0x040fe400078e0200 */
[----:B------:R-:W-:-:S05]  /*a1a0*/  IMAD.WIDE.U32 R2, R6, c[0x0][0x488], R2 ;  /* 0x0001220006027a25 */ /* 0x000fca00078e0002 */
[----:B------:R-:W-:Y:S02]  /*a1b0*/  IADD3 R0, R3, R0, RZ ;  /* 0x0000000003007210 */ /* 0x000fe40007ffe0ff */
[----:B------:R-:W-:-:S04]  /*a1c0*/  LEA R6, P0, R2, c[0x0][0x450], 0x2 ;  /* 0x0001140002067a11 */ /* 0x000fc800078010ff */
[----:B------:R-:W-:Y:S02]  /*a1d0*/  LEA.HI.X R7, R2, c[0x0][0x454], R0, 0x2, P0 ;  /* 0x0001150002077a11 */ /* 0x000fe400000f1400 */
[----:B------:R-:W-:-:S05]  /*a1e0*/  MOV R0, 0xff800000 ;  /* 0xff80000000007802 */ /* 0x000fca0000000f00 */
[----:B------:R1:W-:Y:S02]  /*a1f0*/  STG.E [R6.64], R0 ;  /* 0x0000000006007986 */ /* 0x0003e4000c101904 */
.L_x_40:
[----:B------:R-:W-:Y:S05]  /*a200*/  BSYNC B0 ;  /* 0x0000000000007941 */ /* 0x000fea0003800000 */
.L_x_39:
[----:B-1----:R-:W1:Y:S01]  /*a210*/  S2R R6, SR_CTAID.Y ;  /* 0x0000000000067919 */ /* 0x002e620000002600 */
[----:B------:R-:W-:Y:S01]  /*a220*/  IMAD R0, R5, c[0x0][0x3a0], RZ ;  /* 0x0000e80005007a24 */ /* 0x000fe200078e02ff */
[----:B------:R-:W-:Y:S01]  /*a230*/  SHF.R.S32.HI R5, RZ, 0x1f, R11 ;  /* 0x0000001fff057819 */ /* 0x000fe2000001140b */
[C---:B------:R-:W-:Y:S01]  /*a240*/  IMAD.WIDE.U32 R2, R4.reuse, c[0x0][0x3a0], RZ ;  /* 0x0000e80004027a25 */ /* 0x040fe200078e00ff */
[----:B------:R-:W2:Y:S01]  /*a250*/  S2R R9, SR_CTAID.X ;  /* 0x0000000000097919 */ /* 0x000ea20000002500 */
[----:B------:R-:W-:Y:S01]  /*a260*/  MOV R8, c[0x0][0x4e8] ;  /* 0x00013a0000087a02 */ /* 0x000fe20000000f00 */
[----:B------:R-:W-:Y:S01]  /*a270*/  BSSY B0, `(.L_x_41) ;  /* 0x000003c000007945 */ /* 0x000fe20003800000 */
[----:B------:R-:W-:Y:S01]  /*a280*/  LEA.HI R5, R5, R11, RZ, 0x2 ;  /* 0x0000000b05057211 */ /* 0x000fe200078f10ff */
[----:B------:R-:W-:Y:S01]  /*a290*/  IMAD R0, R4, c[0x0][0x3a4], R0 ;  /* 0x0000e90004007a24 */ /* 0x000fe200078e0200 */
[----:B------:R-:W-:Y:S01]  /*a2a0*/  ISETP.NE.AND P0, PT, R8, 0x1, PT ;  /* 0x000000010800780c */ /* 0x000fe20003f05270 */
[----:B-----5:R-:W-:Y:S01]  /*a2b0*/  IMAD R13, R13, c[0x0][0x4e8], RZ ;  /* 0x00013a000d0d7a24 */ /* 0x020fe200078e02ff */
[----:B------:R-:W-:-:S02]  /*a2c0*/  LOP3.LUT R4, R5, 0xfffffffc, RZ, 0xc0, !PT ;  /* 0xfffffffc05047812 */ /* 0x000fc400078ec0ff */
[----:B------:R-:W-:-:S03]  /*a2d0*/  IADD3 R3, R3, R0, RZ ;  /* 0x0000000003037210 */ /* 0x000fc60007ffe0ff */
[----:B------:R-:W-:Y:S01]  /*a2e0*/  IMAD.IADD R8, R11, 0x1, -R4 ;  /* 0x000000010b087824 */ /* 0x000fe200078e0a04 */
[----:B------:R-:W-:-:S04]  /*a2f0*/  SHF.R.S32.HI R11, RZ, 0x2, R5 ;  /* 0x00000002ff0b7819 */ /* 0x000fc80000011405 */
[-C--:B------:R-:W-:Y:S02]  /*a300*/  LEA R4, R8, R11.reuse, 0x5 ;  /* 0x0000000b08047211 */ /* 0x080fe400078e28ff */
[----:B-1----:R-:W-:Y:S01]  /*a310*/  SHF.R.S32.HI R7, RZ, 0x1f, R6 ;  /* 0x0000001fff077819 */ /* 0x002fe20000011406 */
[----:B------:R-:W-:Y:S01]  /*a320*/  IMAD.WIDE.U32 R2, R6, c[0x0][0x3e8], R2 ;  /* 0x0000fa0006027a25 */ /* 0x000fe200078e0002 */
[----:B--2---:R-:W-:-:S03]  /*a330*/  LEA R11, R9, R11, 0x7 ;  /* 0x0000000b090b7211 */ /* 0x004fc600078e38ff */
[----:B------:R-:W-:Y:S02]  /*a340*/  IMAD R0, R7, c[0x0][0x3e8], RZ ;  /* 0x0000fa0007007a24 */ /* 0x000fe400078e02ff */
[----:B------:R-:W-:Y:S02]  /*a350*/  IMAD R4, R9, 0x80, R4 ;  /* 0x0000008009047824 */ /* 0x000fe400078e0204 */
[----:B------:R-:W-:Y:S02]  /*a360*/  IMAD R0, R6, c[0x0][0x3ec], R0 ;  /* 0x0000fb0006007a24 */ /* 0x000fe400078e0200 */
[----:B------:R-:W-:-:S03]  /*a370*/  @P0 IMAD.HI.U32 R5, R4, c[0x0][0x4ec], RZ ;  /* 0x00013b0004050a27 */ /* 0x000fc600078e00ff */
[----:B------:R-:W-:Y:S01]  /*a380*/  IADD3 R3, R0, R3, RZ ;  /* 0x0000000300037210 */ /* 0x000fe20007ffe0ff */
[----:B------:R-:W-:Y:S01]  /*a390*/  IMAD R6, R12, c[0x0][0x3f0], RZ ;  /* 0x0000fc000c067a24 */ /* 0x000fe200078e02ff */
[----:B------:R-:W-:Y:S02]  /*a3a0*/  MOV R0, R4 ;  /* 0x0000000400007202 */ /* 0x000fe40000000f00 */
[----:B------:R-:W-:Y:S01]  /*a3b0*/  @P0 SHF.R.U32.HI R0, RZ, c[0x0][0x4f0], R5 ;  /* 0x00013c00ff000a19 */ /* 0x000fe20000011605 */
[C---:B------:R-:W-:Y:S02]  /*a3c0*/  IMAD R7, R10.reuse, c[0x0][0x3f4], R6 ;  /* 0x0000fd000a077a24 */ /* 0x040fe400078e0206 */
[----:B------:R-:W-:Y:S01]  /*a3d0*/  IMAD.WIDE.U32 R2, R10, c[0x0][0x3f0], R2 ;  /* 0x0000fc000a027a25 */ /* 0x000fe200078e0002 */
[----:B------:R-:W-:-:S03]  /*a3e0*/  SHF.R.S32.HI R6, RZ, 0x1f, R0 ;  /* 0x0000001fff067819 */ /* 0x000fc60000011400 */
[----:B------:R-:W-:Y:S01]  /*a3f0*/  IMAD.MOV R5, RZ, RZ, -R0 ;  /* 0x000000ffff057224 */ /* 0x000fe200078e0a00 */
[----:B------:R-:W-:Y:S01]  /*a400*/  IADD3 R3, R3, R7, RZ ;  /* 0x0000000703037210 */ /* 0x000fe20007ffe0ff */
[----:B------:R-:W-:Y:S02]  /*a410*/  IMAD R6, R6, c[0x0][0x3e0], RZ ;  /* 0x0000f80006067a24 */ /* 0x000fe400078e02ff */
[----:B------:R-:W-:Y:S02]  /*a420*/  IMAD R5, R5, c[0x0][0x4e8], R4 ;  /* 0x00013a0005057a24 */ /* 0x000fe400078e0204 */
[----:B------:R-:W-:-:S03]  /*a430*/  IMAD.WIDE.U32 R2, R0, c[0x0][0x3e0], R2 ;  /* 0x0000f80000027a25 */ /* 0x000fc600078e0002 */
[----:B------:R-:W-:Y:S01]  /*a440*/  SHF.R.S32.HI R4, RZ, 0x1f, R5 ;  /* 0x0000001fff047819 */ /* 0x000fe20000011405 */
[----:B------:R-:W-:-:S05]  /*a450*/  IMAD R0, R0, c[0x0][0x3e4], R6 ;  /* 0x0000f90000007a24 */ /* 0x000fca00078e0206 */
[----:B------:R-:W-:Y:S01]  /*a460*/  IADD3 R3, R3, R0, RZ ;  /* 0x0000000003037210 */ /* 0x000fe20007ffe0ff */
[----:B------:R-:W-:-:S04]  /*a470*/  IMAD R0, R4, c[0x0][0x3d8], RZ ;  /* 0x0000f60004007a24 */ /* 0x000fc800078e02ff */
[C---:B------:R-:W-:Y:S02]  /*a480*/  IMAD R0, R5.reuse, c[0x0][0x3dc], R0 ;  /* 0x0000f70005007a24 */ /* 0x040fe400078e0200 */
[----:B------:R-:W-:-:S04]  /*a490*/  IMAD.WIDE.U32 R2, R5, c[0x0][0x3d8], R2 ;  /* 0x0000f60005027a25 */ /* 0x000fc800078e0002 */
[----:B------:R-:W-:Y:S01]  /*a4a0*/  IMAD.IADD R0, R3, 0x1, R0 ;  /* 0x0000000103007824 */ /* 0x000fe200078e0200 */
[----:B------:R-:W-:-:S04]  /*a4b0*/  LEA R14, P0, R2, c[0x0][0x380], 0x1 ;  /* 0x0000e000020e7a11 */ /* 0x000fc800078008ff */
[----:B------:R-:W-:Y:S02]  /*a4c0*/  LEA.HI.X R12, R2, c[0x0][0x384], R0, 0x1, P0 ;  /* 0x0000e100020c7a11 */ /* 0x000fe400000f0c00 */
[----:B------:R-:W-:Y:S01]  /*a4d0*/  ISETP.GE.AND P0, PT, R11, R13, PT ;  /* 0x0000000d0b00720c */ /* 0x000fe20003f06270 */
[----:B------:R1:W2:Y:S01]  /*a4e0*/  SHFL.IDX PT, R2, R14, RZ, 0x1c1f ;  /* 0x001c1fff0e027589 */ /* 0x0002a200000e0000 */
[----:B------:R-:W-:-:S03]  /*a4f0*/  SHF.L.U32 R0, R8, 0x3, RZ ;  /* 0x0000000308007819 */ /* 0x000fc600000006ff */
[----:B------:R1:W3:Y:S01]  /*a500*/  SHFL.IDX PT, R3, R12, RZ, 0x1c1f ;  /* 0x001c1fff0c037589 */ /* 0x0002e200000e0000 */
[C---:B------:R-:W-:Y:S02]  /*a510*/  IADD3 R9, R0.reuse, 0x20, RZ ;  /* 0x0000002000097810 */ /* 0x040fe40007ffe0ff */
[----:B------:R-:W-:-:S05]  /*a520*/  IADD3 R10, R0, 0x40, RZ ;  /* 0x00000040000a7810 */ /* 0x000fca0007ffe0ff */
        /* <DEDUP_REMOVED lines=11> */
[----:B------:R2:W-:Y:S02]  /*a5e0*/  @!P2 ST.E.128 [R6.64], RZ ;  /* 0x000000ff0600a985 */ /* 0x0005e4000c101d04 */
[----:B------:R-:W-:-:S04]  /*a5f0*/  @!P1 IMAD.WIDE R4, R5, 0x2, R2 ;  /* 0x0000000205049825 */ /* 0x000fc800078e0202 */
[----:B------:R-:W-:Y:S01]  /*a600*/  @!P0 IMAD.WIDE R2, R8, 0x2, R2 ;  /* 0x0000000208028825 */ /* 0x000fe200078e0202 */
[----:B------:R2:W-:Y:S04]  /*a610*/  @!P1 ST.E.128 [R4.64], RZ ;  /* 0x000000ff04009985 */ /* 0x0005e8000c101d04 */
[----:B------:R2:W-:Y:S02]  /*a620*/  @!P0 ST.E.128 [R2.64], RZ ;  /* 0x000000ff02008985 */ /* 0x0005e4000c101d04 */
.L_x_42:
[----:B------:R-:W-:Y:S05]  /*a630*/  BSYNC B0 ;  /* 0x0000000000007941 */ /* 0x000fea0003800000 */
.L_x_41:
[----:B--2---:R-:W-:Y:S01]  /*a640*/  IADD3 R4, R11, 0x20, RZ ;  /* 0x000000200b047810 */ /* 0x004fe20007ffe0ff */
[----:B---3--:R2:W3:Y:S01]  /*a650*/  SHFL.IDX PT, R3, R12, 0x1, 0x1c1f ;  /* 0x003c1f000c037f89 */ /* 0x0084e200000e0000 */
[----:B------:R-:W-:Y:S02]  /*a660*/  BSSY B0, `(.L_x_43) ;  /* 0x0000013000007945 */ /* 0x000fe40003800000 */
[----:B------:R-:W-:Y:S01]  /*a670*/  ISETP.GE.AND P0, PT, R4, R13, PT ;  /* 0x0000000d0400720c */ /* 0x000fe20003f06270 */
[----:B------:R2:W4:-:S12]  /*a680*/  SHFL.IDX PT, R2, R14, 0x1, 0x1c1f ;  /* 0x003c1f000e027f89 */ /* 0x00051800000e0000 */
        /* <DEDUP_REMOVED lines=16> */
.L_x_44:
[----:B------:R-:W-:Y:S05]  /*a790*/  BSYNC B0 ;  /* 0x0000000000007941 */ /* 0x000fea0003800000 */
.L_x_43:
[----:B---3--:R-:W-:Y:S01]  /*a7a0*/  IADD3 R4, R11, 0x40, RZ ;  /* 0x000000400b047810 */ /* 0x008fe20007ffe0ff */
[----:B------:R3:W1:Y:S01]  /*a7b0*/  SHFL.IDX PT, R3, R12, 0x2, 0x1c1f ;  /* 0x005c1f000c037f89 */ /* 0x00066200000e0000 */
[----:B------:R-:W-:Y:S02]  /*a7c0*/  BSSY B0, `(.L_x_45) ;  /* 0x0000013000007945 */ /* 0x000fe40003800000 */
[----:B------:R-:W-:Y:S01]  /*a7d0*/  ISETP.GE.AND P0, PT, R4, R13, PT ;  /* 0x0000000d0400720c */ /* 0x000fe20003f06270 */
[----:B----4-:R3:W4:-:S12]  /*a7e0*/  SHFL.IDX PT, R2, R14, 0x2, 0x1c1f ;  /* 0x005c1f000e027f89 */ /* 0x01071800000e0000 */
[----:B------:R-:W-:Y:S05]  /*a7f0*/  @P0 BRA `(.L_x_46) ;  /* 0x000000f000000947 */ /* 0x000fea0003800000 */
[----:B------:R-:W-:Y:S02]  /*a800*/  ISETP.GE.AND P1, PT, R9, c[0x0][0x3c8], PT ;  /* 0x0000f20009007a0c */ /* 0x000fe40003f26270 */
[----:B------:R-:W-:Y:S02]  /*a810*/  ISETP.GE.AND P0, PT, R10, c[0x0][0x3c8], PT ;  /* 0x0000f2000a007a0c */ /* 0x000fe40003f06270 */
[----:B------:R-:W-:-:S09]  /*a820*/  ISETP.GE.AND P2, PT, R0, c[0x0][0x3c8], PT ;  /* 0x0000f20000007a0c */ /* 0x000fd20003f46270 */
[----:B------:R-:W-:Y:S02]  /*a830*/  @!P1 SHF.R.S32.HI R5, RZ, 0x1f, R9 ;  /* 0x0000001fff059819 */ /* 0x000fe40000011409 */
[----:B------:R-:W-:Y:S02]  /*a840*/  @!P0 SHF.R.S32.HI R4, RZ, 0x1f, R10 ;  /* 0x0000001fff048819 */ /* 0x000fe4000001140a */
[----:B------:R-:W-:Y:S01]  /*a850*/  @!P1 LEA.HI R5, R5, R9, RZ, 0x3 ;  /* 0x0000000905059211 */ /* 0x000fe200078f18ff */
[--C-:B-1--4-:R-:W-:Y:S01]  /*a860*/  @!P2 IMAD.WIDE R6, R0, 0x2, R2.reuse ;  /* 0x000000020006a825 */ /* 0x112fe200078e0202 */
        /* <DEDUP_REMOVED lines=8> */
.L_x_46:
[----:B------:R-:W-:Y:S05]  /*a8f0*/  BSYNC B0 ;  /* 0x0000000000007941 */ /* 0x000fea0003800000 */
.L_x_45:
[----:B-1----:R-:W-:Y:S01]  /*a900*/  IADD3 R4, R11, 0x60, RZ ;  /* 0x000000600b047810 */ /* 0x002fe20007ffe0ff */
[----:B------:R1:W2:Y:S03]  /*a910*/  SHFL.IDX PT, R3, R12, 0x3, 0x1c1f ;  /* 0x007c1f000c037f89 */ /* 0x0002a600000e0000 */
[----:B------:R-:W-:Y:S01]  /*a920*/  ISETP.GE.AND P0, PT, R4, R13, PT ;  /* 0x0000000d0400720c */ /* 0x000fe20003f06270 */
[----:B----4-:R1:W4:-:S12]  /*a930*/  SHFL.IDX PT, R2, R14, 0x3, 0x1c1f ;  /* 0x007c1f000e027f89 */ /* 0x01031800000e0000 */
[----:B------:R-:W-:Y:S05]  /*a940*/  @P0 EXIT ;  /* 0x000000000000094d */ /* 0x000fea0003800000 */
[----:B------:R-:W-:Y:S02]  /*a950*/  ISETP.GE.AND P0, PT, R9, c[0x0][0x3c8], PT ;  /* 0x0000f20009007a0c */ /* 0x000fe40003f06270 */
[----:B------:R-:W-:-:S11]  /*a960*/  ISETP.GE.AND P1, PT, R0, c[0x0][0x3c8], PT ;  /* 0x0000f20000007a0c */ /* 0x000fd60003f26270 */
[----:B------:R-:W-:Y:S02]  /*a970*/  @!P0 SHF.R.S32.HI R4, RZ, 0x1f, R9 ;  /* 0x0000001fff048819 */ /* 0x000fe40000011409 */
[----:B--2-4-:R-:W-:Y:S02]  /*a980*/  @!P1 IMAD.WIDE R6, R0, 0x2, R2 ;  /* 0x0000000200069825 */ /* 0x014fe400078e0202 */
[----:B------:R-:W-:-:S03]  /*a990*/  @!P0 LEA.HI R4, R4, R9, RZ, 0x3 ;  /* 0x0000000904048211 */ /* 0x000fc600078f18ff */
[----:B------:R2:W-:Y:S01]  /*a9a0*/  @!P1 ST.E.128 [R6.64], RZ ;  /* 0x000000ff06009985 */ /* 0x0005e2000c101d04 */
[----:B------:R-:W-:-:S05]  /*a9b0*/  @!P0 LOP3.LUT R4, R4, 0xfffffff8, RZ, 0xc0, !PT ;  /* 0xfffffff804048812 */ /* 0x000fca00078ec0ff */
[----:B------:R-:W-:-:S05]  /*a9c0*/  @!P0 IMAD.WIDE R4, R4, 0x2, R2 ;  /* 0x0000000204048825 */ /* 0x000fca00078e0202 */
[----:B------:R2:W-:Y:S01]  /*a9d0*/  @!P0 ST.E.128 [R4.64], RZ ;  /* 0x000000ff04008985 */ /* 0x0005e2000c101d04 */
[----:B------:R-:W-:-:S13]  /*a9e0*/  ISETP.GE.AND P0, PT, R10, c[0x0][0x3c8], PT ;  /* 0x0000f2000a007a0c */ /* 0x000fda0003f06270 */
[----:B------:R-:W-:Y:S05]  /*a9f0*/  @P0 EXIT ;  /* 0x000000000000094d */ /* 0x000fea0003800000 */
[----:B------:R-:W-:-:S04]  /*aa00*/  SHF.R.S32.HI R0, RZ, 0x1f, R10 ;  /* 0x0000001fff007819 */ /* 0x000fc8000001140a */
[----:B------:R-:W-:-:S04]  /*aa10*/  LEA.HI R0, R0, R10, RZ, 0x3 ;  /* 0x0000000a00007211 */ /* 0x000fc800078f18ff */
[----:B------:R-:W-:-:S05]  /*aa20*/  LOP3.LUT R0, R0, 0xfffffff8, RZ, 0xc0, !PT ;  /* 0xfffffff800007812 */ /* 0x000fca00078ec0ff */
[----:B------:R-:W-:-:S05]  /*aa30*/  IMAD.WIDE R2, R0, 0x2, R2 ;  /* 0x0000000200027825 */ /* 0x000fca00078e0202 */
[----:B------:R-:W-:Y:S01]  /*aa40*/  ST.E.128 [R2.64], RZ ;  /* 0x000000ff02007985 */ /* 0x000fe2000c101d04 */
[----:B------:R-:W-:Y:S05]  /*aa50*/  EXIT ;  /* 0x000000000000794d */ /* 0x000fea0003800000 */
.L_x_47:
        /* <DEDUP_REMOVED lines=10> */
.L_x_755:


//--------------------- .text._ZN7cutlass13device_kernelIN5flash19enable_sm80_to_sm89INS1_16FlashAttnFwdSm80INS1_25CollectiveMainloopFwdSm80ILi4ELi1ELb0EN4cute5tupleIJNS5_1CILi128EEENS7_ILi64EEENS7_ILi96EEEEEELi96ENS_10bfloat16_tEfNS_4arch4Sm80ELb0ELb0ELb0ELb1ELb0ELb1ELb1ELb0EEENS1_21CollectiveEpilogueFwdINS6_IJS8_SA_S9_EEENS6_IJNS7_ILi1EEESI_SI_EEESC_SE_Li128ELb1ELb1ELb0ELb0EEENS1_19SingleTileSchedulerILb1ELb0ELb1ELi128EEEEEEEEEvNT_6ParamsE --------------------------
	.section	.text._ZN7cutlass13device_kernelIN5flash19enable_sm80_to_sm89INS1_16FlashAttnFwdSm80INS1_25CollectiveMainloopFwdSm80ILi4ELi1ELb0EN4cute5tupleIJNS5_1CILi128EEENS7_ILi64EEENS7_ILi96EEEEEELi96ENS_10bfloat16_tEfNS_4arch4Sm80ELb0ELb0ELb0ELb1ELb0ELb1ELb1ELb0EEENS1_21CollectiveEpilogueFwdINS6_IJS8_SA_S9_EEENS6_IJNS7_ILi1EEESI_SI_EEESC_SE_Li128ELb1ELb1ELb0ELb0EEENS1_19SingleTileSchedulerILb1ELb0ELb1ELi128EEEEEEEEEvNT_6ParamsE,"ax",@progbits
	.sectioninfo	@"SHI_REGISTERS=255"
	.align	128
.text._ZN7cutlass13device_kernelIN5flash19enable_sm80_to_sm89INS1_16FlashAttnFwdSm80INS1_25CollectiveMainloopFwdSm80ILi4ELi1ELb0EN4cute5tupleIJNS5_1CILi128EEENS7_ILi64EEENS7_ILi96EEEEEELi96ENS_10bfloat16_tEfNS_4arch4Sm80ELb0ELb0ELb0ELb1ELb0ELb1ELb1ELb0EEENS1_21CollectiveEpilogueFwdINS6_IJS8_SA_S9_EEENS6_IJNS7_ILi1EEESI_SI_EEESC_SE_Li128ELb1ELb1ELb0ELb0EEENS1_19SingleTileSchedulerILb1ELb0ELb1ELi128EEEEEEEEEvNT_6ParamsE:
        .type           _ZN7cutlass13device_kernelIN5flash19enable_sm80_to_sm89INS1_16FlashAttnFwdSm80INS1_25CollectiveMainloopFwdSm80ILi4ELi1ELb0EN4cute5tupleIJNS5_1CILi128EEENS7_ILi64EEENS7_ILi96EEEEEELi96ENS_10bfloat16_tEfNS_4arch4Sm80ELb0ELb0ELb0ELb1ELb0ELb1ELb1ELb0EEENS1_21CollectiveEpilogueFwdINS6_IJS8_SA_S9_EEENS6_IJNS7_ILi1EEESI_SI_EEESC_SE_Li128ELb1ELb1ELb0ELb0EEENS1_19SingleTileSchedulerILb1ELb0ELb1ELi128EEEEEEEEEvNT_6ParamsE,@function
        .size           _ZN7cutlass13device_kernelIN5flash19enable_sm80_to_sm89INS1_16FlashAttnFwdSm80INS1_25CollectiveMainloopFwdSm80ILi4ELi1ELb0EN4cute5tupleIJNS5_1CILi128EEENS7_ILi64EEENS7_ILi96EEEEEELi96ENS_10bfloat16_tEfNS_4arch4Sm80ELb0ELb0ELb0ELb1ELb0ELb1ELb1ELb0EEENS1_21CollectiveEpilogueFwdINS6_IJS8_SA_S9_EEENS6_IJNS7_ILi1EEESI_SI_EEESC_SE_Li128ELb1ELb1ELb0ELb0EEENS1_19SingleTileSchedulerILb1ELb0ELb1ELi128EEEEEEEEEvNT_6ParamsE,(.L_x_756 - _ZN7cutlass13device_kernelIN5flash19enable_sm80_to_sm89INS1_16FlashAttnFwdSm80INS1_25CollectiveMainloopFwdSm80ILi4ELi1ELb0EN4cute5tupleIJNS5_1CILi128EEENS7_ILi64EEENS7_ILi96EEEEEELi96ENS_10bfloat16_tEfNS_4arch4Sm80ELb0ELb0ELb0ELb1ELb0ELb1ELb1ELb0EEENS1_21CollectiveEpilogueFwdINS6_IJS8_SA_S9_EEENS6_IJNS7_ILi1EEESI_SI_EEESC_SE_Li128ELb1ELb1ELb0ELb0EEENS1_19SingleTileSchedulerILb1ELb0ELb1ELi128EEEEEEEEEvNT_6ParamsE)
        .other          _ZN7cutlass13device_kernelIN5flash19enable_sm80_to_sm89INS1_16FlashAttnFwdSm80INS1_25CollectiveMainloopFwdSm80ILi4ELi1ELb0EN4cute5tupleIJNS5_1CILi128EEENS7_ILi64EEENS7_ILi96EEEEEELi96ENS_10bfloat16_tEfNS_4arch4Sm80ELb0ELb0ELb0ELb1ELb0ELb1ELb1ELb0EEENS1_21CollectiveEpilogueFwdINS6_IJS8_SA_S9_EEENS6_IJNS7_ILi1EEESI_SI_EEESC_SE_Li128ELb1ELb1ELb0ELb0EEENS1_19SingleTileSchedulerILb1ELb0ELb1ELi128EEEEEEEEEvNT_6ParamsE,@"STO_CUDA_ENTRY STV_DEFAULT"
_ZN7cutlass13device_kernelIN5flash19enable_sm80_to_sm89INS1_16FlashAttnFwdSm80INS1_25CollectiveMainloopFwdSm80ILi4ELi1ELb0EN4cute5tupleIJNS5_1CILi128EEENS7_ILi64EEENS7_ILi96EEEEEELi96ENS_10bfloat16_tEfNS_4arch4Sm80ELb0ELb0ELb0ELb1ELb0ELb1ELb1ELb0EEENS1_21CollectiveEpilogueFwdINS6_IJS8_SA_S9_EEENS6_IJNS7_ILi1EEESI_SI_EEESC_SE_Li128ELb1ELb1ELb0ELb0EEENS1_19SingleTileSchedulerILb1ELb0ELb1ELi128EEEEEEEEEvNT_6ParamsE:
        /* <DEDUP_REMOVED lines=17> */
.L_x_49:
        /* <DEDUP_REMOVED lines=8> */
.L_x_51:
[----:B------:R-:W-:-:S05]  /*0190*/  MOV R0, c[0x0][0x54c] ;  /* 0x0001530000007a02 */ /* 0x000fca0000000f00 */
.L_x_50:
[----:B-----5:R-:W-:Y:S01]  /*01a0*/  IMAD R0, R0, c[0x0][0x548], RZ ;  /* 0x0001520000007a24 */ /* 0x020fe200078e02ff */
[----:B-1----:R-:W-:-:S04]  /*01b0*/  SHF.L.U32 R2, R172, 0x7, RZ ;  /* 0x00000007ac027819 */ /* 0x002fc800000006ff */
[----:B------:R-:W-:-:S04]  /*01c0*/  ISETP.GE.AND P0, PT, R2, R0, PT ;  /* 0x000000000200720c */ /* 0x000fc80003f06270 */
[----:B------:R-:W-:-:S05]  /*01d0*/  SEL R0, R5, 0xffffffff, !P0 ;  /* 0xffffffff05007807 */ /* 0x000fca0004000000 */
[----:B------:R1:W-:Y:S01]  /*01e0*/  STL [R1+0x34], R0 ;  /* 0x0000340001007387 */ /* 0x0003e20000100800 */
[----:B------:R-:W-:Y:S05]  /*01f0*/  BRA `(.L_x_52) ;  /* 0x0000013000007947 */ /* 0x000fea0003800000 */
.L_x_48:
[----:B---3--:R-:W-:-:S04]  /*0200*/  ISETP.NE.U32.AND P0, PT, RZ, c[0x0][0x568], PT ;  /* 0x00015a00ff007a0c */ /* 0x008fc80003f05070 */
[----:B------:R-:W-:-:S13]  /*0210*/  ISETP.NE.AND.EX P0, PT, RZ, c[0x0][0x56c], PT, P0 ;  /* 0x00015b00ff007a0c */ /* 0x000fda0003f05300 */
[----:B------:R-:W-:Y:S05]  /*0220*/  @!P0 BRA `(.L_x_53) ;  /* 0x0000002000008947 */ /* 0x000fea0003800000 */
[----:B------:R1:W5:Y:S01]  /*0230*/  LDG.E R0, [R2.64] ;  /* 0x0000000602007981 */ /* 0x000362000c1e1900 */
[----:B------:R-:W-:Y:S05]  /*0240*/  BRA `(.L_x_54) ;  /* 0x0000009000007947 */ /* 0x000fea0003800000 */
.L_x_53:
        /* <DEDUP_REMOVED lines=8> */
.L_x_55:
[----:B------:R-:W-:-:S05]  /*02d0*/  MOV R0, c[0x0][0x54c] ;  /* 0x0001530000007a02 */ /* 0x000fca0000000f00 */
.L_x_54:
[----:B-----5:R-:W-:Y:S01]  /*02e0*/  IMAD R0, R0, c[0x0][0x548], RZ ;  /* 0x0001520000007a24 */ /* 0x020fe200078e02ff */
[----:B-1----:R-:W-:-:S04]  /*02f0*/  SHF.L.U32 R2, R172, 0x7, RZ ;  /* 0x00000007ac027819 */ /* 0x002fc800000006ff */
[----:B------:R-:W-:-:S04]  /*0300*/  ISETP.GE.AND P0, PT, R2, R0, PT ;  /* 0x000000000200720c */ /* 0x000fc80003f06270 */
[----:B------:R-:W-:-:S05]  /*0310*/  SEL R0, R5, 0xffffffff, !P0 ;  /* 0xffffffff05007807 */ /* 0x000fca0004000000 */
[----:B------:R1:W-:Y:S04]  /*0320*/  STL [R1+0x34], R0 ;  /* 0x0000340001007387 */ /* 0x0003e80000100800 */
.L_x_52:
[----:B------:R-:W2:Y:S02]  /*0330*/  LDL R17, [R1+0x34] ;  /* 0x0000340001117983 */ /* 0x000ea40000100800 */
[----:B--2---:R-:W-:-:S13]  /*0340*/  ISETP.GE.AND P0, PT, R17, RZ, PT ;  /* 0x000000ff1100720c */ /* 0x004fda0003f06270 */
[----:B------:R-:W-:Y:S05]  /*0350*/  @!P0 EXIT ;  /* 0x000000000000894d */ /* 0x000fea0003800000 */
[----:B------:R-:W-:Y:S01]  /*0360*/  ISETP.NE.U32.AND P0, PT, RZ, c[0x0][0x370], PT ;  /* 0x0000dc00ff007a0c */ /* 0x000fe20003f05070 */
[----:B------:R-:W-:Y:S01]  /*0370*/  IMAD.MOV.U32 R144, RZ, RZ, RZ ;  /* 0x000000ffff907224 */ /* 0x000fe200078e00ff */
[----:B------:R-:W-:Y:S01]  /*0380*/  ISETP.NE.U32.AND P1, PT, RZ, c[0x0][0x360], PT ;  /* 0x0000d800ff007a0c */ /* 0x000fe20003f25070 */
[----:B------:R-:W-:Y:S01]  /*0390*/  CS2R R148, SRZ ;  /* 0x0000000000947805 */ /* 0x000fe2000001ff00 */
[----:B------:R-:W-:Y:S01]  /*03a0*/  ISETP.NE.AND.EX P2, PT, RZ, c[0x0][0x374], PT, P0 ;  /* 0x0000dd00ff007a0c */ /* 0x000fe20003f45300 */
[----:B------:R-:W-:Y:S01]  /*03b0*/  IMAD.MOV.U32 R12, RZ, RZ, RZ ;  /* 0x000000ffff0c7224 */ /* 0x000fe200078e00ff */
[----:B------:R-:W-:Y:S01]  /*03c0*/  ISETP.NE.AND.EX P0, PT, RZ, c[0x0][0x364], PT, P1 ;  /* 0x0000d900ff007a0c */ /* 0x000fe20003f05310 */
[CC--:B------:R-:W-:Y:S01]  /*03d0*/  IMAD.WIDE R6, R17.reuse, R13.reuse, c[0x0][0x348] ;  /* 0x0000d20011067625 */ /* 0x0c0fe200078e020d */
[----:B------:R-:W-:Y:S02]  /*03e0*/  ISETP.NE.U32.AND P1, PT, RZ, c[0x0][0x348], PT ;  /* 0x0000d200ff007a0c */ /* 0x000fe40003f25070 */
[----:B------:R-:W-:Y:S01]  /*03f0*/  ISETP.NE.U32.AND P5, PT, RZ, c[0x0][0x350], PT ;  /* 0x0000d400ff007a0c */ /* 0x000fe20003fa5070 */
[----:B------:R-:W-:Y:S01]  /*0400*/  IMAD.WIDE R4, R17, R13, c[0x0][0x350] ;  /* 0x0000d40011047625 */ /* 0x000fe200078e020d */
[----:B------:R-:W-:-:S02]  /*0410*/  ISETP.NE.U32.AND P3, PT, RZ, c[0x0][0x358], PT ;  /* 0x0000d600ff007a0c */ /* 0x000fc40003f65070 */
[----:B------:R-:W-:Y:S01]  /*0420*/  ISETP.NE.AND.EX P1, PT, RZ, c[0x0][0x34c], PT, P1 ;  /* 0x0000d300ff007a0c */ /* 0x000fe20003f25310 */
[CC--:B------:R-:W-:Y:S01]  /*0430*/  IMAD.WIDE R2, R17.reuse, R13.reuse, c[0x0][0x358] ;  /* 0x0000d60011027625 */ /* 0x0c0fe200078e020d */
[----:B------:R-:W-:Y:S02]  /*0440*/  ISETP.NE.AND.EX P5, PT, RZ, c[0x0][0x354], PT, P5 ;  /* 0x0000d500ff007a0c */ /* 0x000fe40003fa5350 */
[----:B------:R-:W-:Y:S01]  /*0450*/  ISETP.NE.AND.EX P3, PT, RZ, c[0x0][0x35c], PT, P3 ;  /* 0x0000d700ff007a0c */ /* 0x000fe20003f65330 */
[CC--:B------:R-:W-:Y:S01]  /*0460*/  @P2 IMAD.WIDE R10, R17.reuse, R13.reuse, c[0x0][0x370] ;  /* 0x0000dc00110a2625 */ /* 0x0c0fe200078e020d */
[----:B------:R-:W2:Y:S03]  /*0470*/  S2R R51, SR_CTAID.Y ;  /* 0x0000000000337919 */ /* 0x000ea60000002600 */
[----:B------:R-:W-:Y:S01]  /*0480*/  IMAD.MOV.U32 R153, RZ, RZ, c[0x0][0x168] ;  /* 0x00005a00ff997624 */ /* 0x000fe200078e00ff */
[----:B------:R3:W5:Y:S01]  /*0490*/  @P2 LDG.E R144, [R10.64] ;  /* 0x000000060a902981 */ /* 0x000762000c1e1900 */
[----:B------:R-:W-:-:S03]  /*04a0*/  @P0 IMAD.WIDE R8, R17, R13, c[0x0][0x360] ;  /* 0x0000d80011080625 */ /* 0x000fc600078e020d */
[----:B------:R3:W5:Y:S04]  /*04b0*/  @P1 LDG.E R149, [R6.64] ;  /* 0x0000000606951981 */ /* 0x000768000c1e1900 */
[----:B------:R3:W5:Y:S04]  /*04c0*/  @P5 LDG.E R148, [R4.64] ;  /* 0x0000000604945981 */ /* 0x000768000c1e1900 */
[----:B------:R3:W5:Y:S01]  /*04d0*/  @P3 LDG.E R12, [R2.64] ;  /* 0x00000006020c3981 */ /* 0x000762000c1e1900 */
[----:B------:R-:W-:-:S03]  /*04e0*/  IMAD.MOV.U32 R94, RZ, RZ, c[0x0][0x228] ;  /* 0x00008a00ff5e7624 */ /* 0x000fc600078e00ff */
[----:B------:R4:W5:Y:S01]  /*04f0*/  @P0 LDG.E R153, [R8.64] ;  /* 0x0000000608990981 */ /* 0x000962000c1e1900 */
[----:B--2---:R-:W-:Y:S01]  /*0500*/  SHF.R.S32.HI R173, RZ, 0x1f, R51 ;  /* 0x0000001fffad7819 */ /* 0x004fe20000011433 */
[----:B----4-:R-:W-:Y:S01]  /*0510*/  IMAD.MOV.U32 R8, RZ, RZ, c[0x0][0x1d0] ;  /* 0x00007400ff087624 */ /* 0x010fe200078e00ff */
[----:B------:R-:W-:Y:S05]  /*0520*/  @P0 BRA `(.L_x_56) ;  /* 0x0000004000000947 */ /* 0x000fea0003800000 */
[----:B---3--:R-:W-:Y:S05]  /*0530*/  @!P1 BRA `(.L_x_56) ;  /* 0x0000003000009947 */ /* 0x008fea0003800000 */
[----:B-1----:R1:W2:Y:S04]  /*0540*/  LDG.E R0, [R6.64] ;  /* 0x0000000606007981 */ /* 0x0022a8000c1e1900 */
[----:B-1----:R-:W2:Y:S02]  /*0550*/  LDG.E R6, [R6.64+0x4] ;  /* 0x0000040606067981 */ /* 0x002ea4000c1e1900 */
[----:B--2--5:R-:W-:Y:S02]  /*0560*/  IADD3 R153, -R0, R6, RZ ;  /* 0x0000000600997210 */ /* 0x024fe40007ffe1ff */
.L_x_56:
[----:B---3--:R-:W-:-:S04]  /*0570*/  ISETP.NE.U32.AND P0, PT, RZ, c[0x0][0x368], PT ;  /* 0x0000da00ff007a0c */ /* 0x008fc80003f05070 */
[----:B------:R-:W-:-:S13]  /*0580*/  ISETP.NE.AND.EX P0, PT, RZ, c[0x0][0x36c], PT, P0 ;  /* 0x0000db00ff007a0c */ /* 0x000fda0003f05300 */
[----:B------:R-:W-:Y:S05]  /*0590*/  @!P0 BRA `(.L_x_57) ;  /* 0x0000003000008947 */ /* 0x000fea0003800000 */
[----:B------:R-:W-:-:S05]  /*05a0*/  IMAD.WIDE R4, R17, R13, c[0x0][0x368] ;  /* 0x0000da0011047625 */ /* 0x000fca00078e020d */
[----:B------:R2:W5:Y:S01]  /*05b0*/  LDG.E R8, [R4.64] ;  /* 0x0000000604087981 */ /* 0x000562000c1e1900 */
[----:B------:R-:W-:Y:S05]  /*05c0*/  BRA `(.L_x_58) ;  /* 0x0000004000007947 */ /* 0x000fea0003800000 */
.L_x_57:
[----:B------:R-:W-:Y:S05]  /*05d0*/  @!P5 BRA `(.L_x_58) ;  /* 0x000000300000d947 */ /* 0x000fea0003800000 */
[----:B-1----:R1:W2:Y:S04]  /*05e0*/  LDG.E R0, [R4.64] ;  /* 0x0000000604007981 */ /* 0x0022a8000c1e1900 */
[----:B-1----:R-:W2:Y:S02]  /*05f0*/  LDG.E R4, [R4.64+0x4] ;  /* 0x0000040604047981 */ /* 0x002ea4000c1e1900 */
[----:B--2---:R-:W-:Y:S02]  /*0600*/  IADD3 R8, -R0, R4, RZ ;  /* 0x0000000400087210 */ /* 0x004fe40007ffe1ff */
.L_x_58:
[----:B--2---:R2:W3:Y:S04]  /*0610*/  @P3 LDG.E R5, [R2.64] ;  /* 0x0000000602053981 */ /* 0x0044e8000c1e1900 */
[----:B------:R2:W3:Y:S01]  /*0620*/  @P3 LDG.E R4, [R2.64+0x4] ;  /* 0x0000040602043981 */ /* 0x0004e2000c1e1900 */
[----:B------:R-:W-:Y:S01]  /*0630*/  ISETP.NE.U32.AND P0, PT, RZ, c[0x0][0x378], PT ;  /* 0x0000de00ff007a0c */ /* 0x000fe20003f05070 */
[----:B-----5:R-:W-:-:S03]  /*0640*/  IMAD.MOV.U32 R145, RZ, RZ, R8 ;  /* 0x000000ffff917224 */ /* 0x020fc600078e0008 */
[----:B------:R-:W-:Y:S01]  /*0650*/  ISETP.NE.AND.EX P0, PT, RZ, c[0x0][0x37c], PT, P0 ;  /* 0x0000df00ff007a0c */ /* 0x000fe20003f05300 */
[----:B-1----:R-:W-:-:S12]  /*0660*/  IMAD.IADD R0, R8, 0x1, -R144 ;  /* 0x0000000108007824 */ /* 0x002fd800078e0a90 */
[----:B--2---:R-:W-:-:S05]  /*0670*/  @P0 IMAD.WIDE R2, R17, R13, c[0x0][0x378] ;  /* 0x0000de0011020625 */ /* 0x004fca00078e020d */
[----:B------:R1:W5:Y:S01]  /*0680*/  @P0 LDG.E R145, [R2.64] ;  /* 0x0000000602910981 */ /* 0x000362000c1e1900 */
[----:B---3--:R-:W-:-:S04]  /*0690*/  @P3 IMAD.IADD R94, R4, 0x1, -R5 ;  /* 0x00000001045e3824 */ /* 0x008fc800078e0a05 */
[----:B------:R-:W-:-:S05]  /*06a0*/  IMAD.IADD R161, R0, 0x1, R94 ;  /* 0x0000000100a17824 */ /* 0x000fca00078e025e */
[----:B-1----:R-:W-:-:S04]  /*06b0*/  IADD3 R2, R161, 0x3f, RZ ;  /* 0x0000003fa1027810 */ /* 0x002fc80007ffe0ff */
[----:B------:R-:W-:-:S04]  /*06c0*/  SHF.R.S32.HI R3, RZ, 0x1f, R2 ;  /* 0x0000001fff037819 */ /* 0x000fc80000011402 */
[----:B------:R-:W-:Y:S01]  /*06d0*/  LEA.HI R6, R3, R2, RZ, 0x6 ;  /* 0x0000000203067211 */ /* 0x000fe200078f30ff */
[----:B------:R-:W-:-:S03]  /*06e0*/  IMAD.MOV R3, RZ, RZ, -R0 ;  /* 0x000000ffff037224 */ /* 0x000fc600078e0a00 */
[----:B------:R-:W-:Y:S01]  /*06f0*/  LOP3.LUT R2, R6, 0xffffffc0, RZ, 0xc0, !PT ;  /* 0xffffffc006027812 */ /* 0x000fe200078ec0ff */
[----:B------:R1:W-:Y:S04]  /*0700*/  STL [R1+0x38], R6 ;  /* 0x0000380601007387 */ /* 0x0003e80000100800 */
[----:B------:R-:W-:Y:S01]  /*0710*/  IMAD.IADD R0, R2, 0x1, -R0 ;  /* 0x0000000102007824 */ /* 0x000fe200078e0a00 */
[----:B------:R-:W-:-:S04]  /*0720*/  IMNMX R2, RZ, R3, !PT ;  /* 0x00000003ff027217 */ /* 0x000fc80007800200 */
[----:B------:R-:W-:Y:S02]  /*0730*/  IMNMX R0, R0, R94, PT ;  /* 0x0000005e00007217 */ /* 0x000fe40003800200 */
[----:B------:R-:W-:Y:S02]  /*0740*/  SHF.R.U32.HI R142, RZ, 0x6, R2 ;  /* 0x00000006ff8e7819 */ /* 0x000fe40000011602 */
[----:B------:R-:W-:-:S03]  /*0750*/  ISETP.GT.AND P0, PT, R0, R2, PT ;  /* 0x000000020000720c */ /* 0x000fc60003f04270 */
[----:B------:R-:W-:-:S10]  /*0760*/  IMAD.MOV.U32 R4, RZ, RZ, R142 ;  /* 0x000000ffff047224 */ /* 0x000fd400078e008e */
[----:B------:R-:W-:-:S04]  /*0770*/  @P0 IADD3 R0, R0, 0x3f, RZ ;  /* 0x0000003f00000810 */ /* 0x000fc80007ffe0ff */
[----:B------:R-:W-:-:S04]  /*0780*/  @P0 SHF.R.S32.HI R2, RZ, 0x1f, R0 ;  /* 0x0000001fff020819 */ /* 0x000fc80000011400 */
[----:B------:R-:W-:-:S04]  /*0790*/  @P0 LEA.HI R0, R2, R0, RZ, 0x6 ;  /* 0x0000000002000211 */ /* 0x000fc800078f30ff */
[----:B------:R-:W-:-:S04]  /*07a0*/  @P0 SHF.R.S32.HI R4, RZ, 0x6, R0 ;  /* 0x00000006ff040819 */ /* 0x000fc80000011400 */
[----:B------:R-:W-:-:S13]  /*07b0*/  ISETP.GT.AND P0, PT, R4, R142, PT ;  /* 0x0000008e0400720c */ /* 0x000fda0003f04270 */
[----:B------:R-:W-:Y:S05]  /*07c0*/  @!P0 BRA `(.L_x_59) ;  /* 0x0000525000008947 */ /* 0x000fea0003800000 */
[----:B-1----:R-:W-:-:S04]  /*07d0*/  ISETP.NE.U32.AND P2, PT, RZ, c[0x0][0x340], PT ;  /* 0x0000d000ff007a0c */ /* 0x002fc80003f45070 */
[----:B------:R-:W-:-:S13]  /*07e0*/  ISETP.NE.AND.EX P2, PT, RZ, c[0x0][0x344], PT, P2 ;  /* 0x0000d100ff007a0c */ /* 0x000fda0003f45320 */
[----:B------:R-:W-:-:S05]  /*07f0*/  @P2 IMAD.WIDE R2, R17, R13, c[0x0][0x340] ;  /* 0x0000d00011022625 */ /* 0x000fca00078e020d */
[----:B------:R1:W2:Y:S01]  /*0800*/  @P2 LDG.E R15, [R2.64] ;  /* 0x00000006020f2981 */ /* 0x0002a2000c1e1900 */
[----:B------:R-:W-:Y:S01]  /*0810*/  SHF.R.S32.HI R10, RZ, 0x1f, R163 ;  /* 0x0000001fff0a7819 */ /* 0x000fe200000114a3 */
[----:B------:R-:W-:Y:S01]  /*0820*/  IMAD.MOV.U32 R159, RZ, RZ, c[0x0][0x238] ;  /* 0x00008e00ff9f7624 */ /* 0x000fe200078e00ff */
[----:B------:R-:W-:Y:S01]  /*0830*/  IADD3 R77, R4, -0x1, RZ ;  /* 0xffffffff044d7810 */ /* 0x000fe20007ffe0ff */
[----:B------:R-:W-:Y:S01]  /*0840*/  IMAD.MOV.U32 R151, RZ, RZ, 0x6 ;  /* 0x00000006ff977424 */ /* 0x000fe200078e00ff */
[----:B------:R-:W-:Y:S01]  /*0850*/  SHF.R.S32.HI R7, RZ, 0x1f, R12 ;  /* 0x0000001fff077819 */ /* 0x000fe2000001140c */
[----:B------:R-:W-:Y:S01]  /*0860*/  IMAD.SHL.U32 R160, R159, 0x40, RZ ;  /* 0x000000409fa07824 */ /* 0x000fe200078e00ff */
[----:B------:R-:W-:Y:S01]  /*0870*/  LEA.HI R30, R163, R163, RZ, 0x1 ;  /* 0x000000a3a31e7211 */ /* 0x000fe200078f08ff */
[----:B------:R-:W-:Y:S01]  /*0880*/  IMAD.IADD R49, R148, 0x1, R8 ;  /* 0x0000000194317824 */ /* 0x000fe200078e0208 */
[----:B------:R-:W-:Y:S01]  /*0890*/  SHF.L.U64.HI R155, R159, R151, c[0x0][0x23c] ;  /* 0x00008f009f9b7619 */ /* 0x000fe20000010297 */
[----:B------:R-:W-:Y:S01]  /*08a0*/  IMAD.MOV.U32 R162, RZ, RZ, c[0x0][0x27c] ;  /* 0x00009f00ffa27624 */ /* 0x000fe200078e00ff */
[----:B------:R-:W-:Y:S01]  /*08b0*/  SHF.R.S32.HI R6, RZ, 0x1f, R77 ;  /* 0x0000001fff067819 */ /* 0x000fe2000001144d */
[----:B------:R-:W-:Y:S01]  /*08c0*/  IMAD.MOV.U32 R154, RZ, RZ, 0x5 ;  /* 0x00000005ff9a7424 */ /* 0x000fe200078e00ff */
[----:B------:R-:W-:Y:S01]  /*08d0*/  SHF.R.S32.HI R90, RZ, 0x1, R30 ;  /* 0x00000001ff5a7819 */ /* 0x000fe2000001141e */
[----:B------:R-:W-:Y:S01]  /*08e0*/  IMAD R4, R155, R77, RZ ;  /* 0x0000004d9b047224 */ /* 0x000fe200078e02ff */
[----:B------:R-:W-:Y:S01]  /*08f0*/  SHF.R.S32.HI R138, RZ, 0x1f, R49 ;  /* 0x0000001fff8a7819 */ /* 0x000fe20000011431 */
[----:B------:R-:W-:Y:S01]  /*0900*/  IMAD.MOV.U32 R157, RZ, RZ, c[0x0][0x1e0] ;  /* 0x00007800ff9d7624 */ /* 0x000fe200078e00ff */
[----:B------:R-:W-:Y:S01]  /*0910*/  SEL R23, R17, RZ, !P3 ;  /* 0x000000ff11177207 */ /* 0x000fe20005800000 */
[----:B------:R-:W-:Y:S01]  /*0920*/  IMAD R16, R6, R160, R4 ;  /* 0x000000a006107224 */ /* 0x000fe200078e0204 */
[-C--:B------:R-:W-:Y:S01]  /*0930*/  LEA.HI R6, R10, R163.reuse, RZ, 0x3 ;  /* 0x000000a30a067211 */ /* 0x080fe200078f18ff */
[----:B------:R-:W-:Y:S01]  /*0940*/  IMAD R8, R138, c[0x0][0x1e0], RZ ;  /* 0x000078008a087a24 */ /* 0x000fe200078e02ff */
[----:B------:R-:W-:Y:S01]  /*0950*/  LOP3.LUT R30, R30, 0xfffffffe, RZ, 0xc0, !PT ;  /* 0xfffffffe1e1e7812 */ /* 0x000fe200078ec0ff */
[----:B------:R-:W-:Y:S01]  /*0960*/  IMAD.WIDE.U32 R146, R90, c[0x0][0x1e0], RZ ;  /* 0x000078005a927a25 */ /* 0x000fe200078e00ff */
[----:B------:R-:W-:Y:S01]  /*0970*/  SHF.R.S32.HI R13, RZ, 0x3, R6 ;  /* 0x00000003ff0d7819 */ /* 0x000fe20000011406 */
[----:B------:R-:W-:Y:S01]  /*0980*/  ULDC.U8 UR4, c[0x0][0x298] ;  /* 0x0000a60000047ab9 */ /* 0x000fe20000000000 */
[----:B-1----:R-:W-:Y:S01]  /*0990*/  LEA.HI R2, R10, R163, RZ, 0x2 ;  /* 0x000000a30a027211 */ /* 0x002fe200078f10ff */
[----:B------:R-:W-:Y:S01]  /*09a0*/  IMAD.IADD R30, R163, 0x1, -R30 ;  /* 0x00000001a31e7824 */ /* 0x000fe200078e0a1e */
[----:B------:R-:W-:Y:S01]  /*09b0*/  SHF.R.S32.HI R50, RZ, 0x1f, R90 ;  /* 0x0000001fff327819 */ /* 0x000fe2000001145a */
[----:B------:R-:W-:Y:S01]  /*09c0*/  IMAD.MOV.U32 R158, RZ, RZ, c[0x0][0x280] ;  /* 0x0000a000ff9e7624 */ /* 0x000fe200078e00ff */
[--C-:B------:R-:W-:Y:S01]  /*09d0*/  SHF.R.S32.HI R9, RZ, 0x2, R2.reuse ;  /* 0x00000002ff097819 */ /* 0x100fe20000011402 */
[C---:B------:R-:W-:Y:S01]  /*09e0*/  IMAD.SHL.U32 R24, R30.reuse, 0x8, RZ ;  /* 0x000000081e187824 */ /* 0x040fe200078e00ff */
[----:B------:R-:W-:Y:S01]  /*09f0*/  SHF.R.S32.HI R0, RZ, 0x1f, R2 ;  /* 0x0000001fff007819 */ /* 0x000fe20000011402 */
[----:B------:R-:W-:Y:S01]  /*0a00*/  IMAD.SHL.U32 R30, R30, 0x4, RZ ;  /* 0x000000041e1e7824 */ /* 0x000fe200078e00ff */
[C---:B------:R-:W-:Y:S01]  /*0a10*/  IADD3 R141, P0, R9.reuse, R12, RZ ;  /* 0x0000000c098d7210 */ /* 0x040fe20007f1e0ff */
[----:B------:R-:W-:Y:S01]  /*0a20*/  IMAD.IADD R140, R94, 0x1, -R9 ;  /* 0x000000015e8c7824 */ /* 0x000fe200078e0a09 */
[----:B------:R-:W-:Y:S01]  /*0a30*/  LEA.HI R0, R0, R9, RZ, 0x2 ;  /* 0x0000000900007211 */ /* 0x000fe200078f10ff */
[----:B------:R-:W-:Y:S01]  /*0a40*/  IMAD.MOV.U32 R156, RZ, RZ, c[0x0][0x290] ;  /* 0x0000a400ff9c7624 */ /* 0x000fe200078e00ff */
[----:B------:R-:W-:-:S02]  /*0a50*/  LEA.HI.X.SX32 R143, R9, R7, 0x1, P0 ;  /* 0x00000007098f7211 */ /* 0x000fc400000f0eff */
[----:B------:R-:W-:Y:S01]  /*0a60*/  LOP3.LUT R3, R0, 0xfffffffc, RZ, 0xc0, !PT ;  /* 0xfffffffc00037812 */ /* 0x000fe200078ec0ff */
[----:B------:R-:W-:Y:S01]  /*0a70*/  IMAD R0, R77, -0x40, R140 ;  /* 0xffffffc04d007824 */ /* 0x000fe200078e028c */
[----:B------:R-:W-:Y:S02]  /*0a80*/  LEA.HI R5, R2, R9, RZ, 0x1 ;  /* 0x0000000902057211 */ /* 0x000fe400078f08ff */
[-C--:B------:R-:W-:Y:S01]  /*0a90*/  LEA.HI R7, R10, R163.reuse, RZ, 0x4 ;  /* 0x000000a30a077211 */ /* 0x080fe200078f20ff */
[----:B------:R-:W-:Y:S01]  /*0aa0*/  IMAD.IADD R36, R9, 0x1, -R3 ;  /* 0x0000000109247824 */ /* 0x000fe200078e0a03 */
[C---:B------:R-:W-:Y:S02]  /*0ab0*/  ISETP.GE.AND P1, PT, R0.reuse, 0x1, PT ;  /* 0x000000010000780c */ /* 0x040fe40003f26270 */
[----:B------:R-:W-:Y:S02]  /*0ac0*/  ISETP.GT.AND P0, PT, R0, 0x20, PT ;  /* 0x000000200000780c */ /* 0x000fe40003f04270 */
[----:B------:R-:W-:-:S02]  /*0ad0*/  LEA.HI R3, R10, R163, RZ, 0x5 ;  /* 0x000000a30a037211 */ /* 0x000fc400078f28ff */
[----:B------:R-:W-:Y:S01]  /*0ae0*/  LOP3.LUT R0, R2, 0x1ffffffc, RZ, 0xc0, !PT ;  /* 0x1ffffffc02007812 */ /* 0x000fe200078ec0ff */
[----:B------:R-:W-:Y:S01]  /*0af0*/  IMAD.SHL.U32 R2, R7, 0x10, RZ ;  /* 0x0000001007027824 */ /* 0x000fe200078e00ff */
[----:B------:R-:W-:Y:S01]  /*0b00*/  LOP3.LUT R5, R5, 0x7fffffe, RZ, 0xc0, !PT ;  /* 0x07fffffe05057812 */ /* 0x000fe200078ec0ff */
[----:B------:R-:W-:Y:S01]  /*0b10*/  IMAD.SHL.U32 R12, R3, 0x8, RZ ;  /* 0x00000008030c7824 */ /* 0x000fe200078e00ff */
[----:B------:R-:W-:Y:S01]  /*0b20*/  LEA.HI R3, R90, R90, RZ, 0x1 ;  /* 0x0000005a5a037211 */ /* 0x000fe200078f08ff */
[----:B------:R-:W-:Y:S01]  /*0b30*/  IMAD.IADD R0, R163, 0x1, -R0 ;  /* 0x00000001a3007824 */ /* 0x000fe200078e0a00 */
[----:B------:R-:W-:Y:S01]  /*0b40*/  LOP3.LUT R10, R2, 0xffffff00, RZ, 0xc0, !PT ;  /* 0xffffff00020a7812 */ /* 0x000fe200078ec0ff */
[----:B------:R-:W-:Y:S01]  /*0b50*/  IMAD.IADD R14, R9, 0x1, -R5 ;  /* 0x00000001090e7824 */ /* 0x000fe200078e0a05 */
[----:B------:R-:W-:Y:S01]  /*0b60*/  LOP3.LUT R3, R3, 0x7fffffe, RZ, 0xc0, !PT ;  /* 0x07fffffe03037812 */ /* 0x000fe200078ec0ff */
[----:B------:R-:W-:Y:S01]  /*0b70*/  IMAD.SHL.U32 R6, R0, 0x8, RZ ;  /* 0x0000000800067824 */ /* 0x000fe200078e00ff */
[C---:B------:R-:W-:Y:S01]  /*0b80*/  IADD3 R34, R30.reuse, 0x10, RZ ;  /* 0x000000101e227810 */ /* 0x040fe20007ffe0ff */
[----:B------:R-:W-:Y:S01]  /*0b90*/  IMAD R9, R49, c[0x0][0x1e4], R8 ;  /* 0x0000790031097a24 */ /* 0x000fe200078e0208 */
[----:B------:R-:W-:Y:S01]  /*0ba0*/  IADD3 R33, R30, 0x20, RZ ;  /* 0x000000201e217810 */ /* 0x000fe20007ffe0ff */
[----:B------:R-:W-:Y:S01]  /*0bb0*/  IMAD.IADD R8, R90, 0x1, -R3 ;  /* 0x000000015a087824 */ /* 0x000fe200078e0a03 */
[----:B------:R-:W-:Y:S01]  /*0bc0*/  SHF.R.S32.HI R7, RZ, 0x1f, R6 ;  /* 0x0000001fff077819 */ /* 0x000fe20000011406 */
[----:B------:R-:W-:Y:S01]  /*0bd0*/  IMAD R0, R143, c[0x0][0x238], RZ ;  /* 0x00008e008f007a24 */ /* 0x000fe200078e02ff */
[----:B------:R-:W-:Y:S01]  /*0be0*/  SHF.R.S32.HI R25, RZ, 0x1f, R24 ;  /* 0x0000001fff197819 */ /* 0x000fe20000011418 */
[----:B------:R-:W-:Y:S01]  /*0bf0*/  IMAD.WIDE.U32 R4, R49, c[0x0][0x1e0], RZ ;  /* 0x0000780031047a25 */ /* 0x000fe200078e00ff */
[----:B------:R-:W-:-:S02]  /*0c00*/  SHF.R.S32.HI R31, RZ, 0x1f, R30 ;  /* 0x0000001fff1f7819 */ /* 0x000fc4000001141e */
[----:B------:R-:W-:Y:S01]  /*0c10*/  SHF.L.U64.HI R154, R159, R154, c[0x0][0x23c] ;  /* 0x00008f009f9a7619 */ /* 0x000fe2000001029a */
[----:B------:R-:W-:Y:S01]  /*0c20*/  IMAD R20, R8, 0x20, R10 ;  /* 0x0000002008147824 */ /* 0x000fe200078e020a */
[-C--:B------:R-:W-:Y:S01]  /*0c30*/  SHF.L.U64.HI R152, R157, R151.reuse, c[0x0][0x1e4] ;  /* 0x000079009d987619 */ /* 0x080fe20000010297 */
[C---:B------:R-:W-:Y:S01]  /*0c40*/  IMAD R0, R141.reuse, c[0x0][0x23c], R0 ;  /* 0x00008f008d007a24 */ /* 0x040fe200078e0200 */
[-C--:B------:R-:W-:Y:S01]  /*0c50*/  SHF.L.U64.HI R150, R158, R151.reuse, c[0x0][0x284] ;  /* 0x0000a1009e967619 */ /* 0x080fe20000010297 */
[----:B------:R-:W-:Y:S01]  /*0c60*/  IMAD.WIDE.U32 R2, R141, c[0x0][0x238], R6 ;  /* 0x00008e008d027a25 */ /* 0x000fe200078e0006 */
[----:B------:R-:W-:Y:S02]  /*0c70*/  SHF.L.U64.HI R151, R156, R151, c[0x0][0x294] ;  /* 0x0000a5009c977619 */ /* 0x000fe40000010297 */
[----:B------:R-:W-:Y:S01]  /*0c80*/  ISETP.NE.AND P6, PT, RZ, UR4, PT ;  /* 0x00000004ff007c0c */ /* 0x000fe2000bfc5270 */
[----:B------:R-:W-:Y:S01]  /*0c90*/  IMAD.SHL.U32 R8, R13, 0x40, RZ ;  /* 0x000000400d087824 */ /* 0x000fe200078e00ff */
[----:B------:R-:W-:Y:S01]  /*0ca0*/  IADD3 R93, R24, 0x30, RZ ;  /* 0x00000030185d7810 */ /* 0x000fe20007ffe0ff */
[----:B------:R-:W-:Y:S01]  /*0cb0*/  IMAD.IADD R11, R5, 0x1, R9 ;  /* 0x00000001050b7824 */ /* 0x000fe200078e0209 */
[----:B------:R-:W-:Y:S01]  /*0cc0*/  LOP3.LUT R5, R12, 0xffffff00, RZ, 0xc0, !PT ;  /* 0xffffff000c057812 */ /* 0x000fe200078ec0ff */
[----:B------:R-:W-:Y:S01]  /*0cd0*/  IMAD.IADD R3, R3, 0x1, R0 ;  /* 0x0000000103037824 */ /* 0x000fe200078e0200 */
[----:B------:R-:W-:Y:S01]  /*0ce0*/  LOP3.LUT R0, R8, 0xc0, RZ, 0xc0, !PT ;  /* 0x000000c008007812 */ /* 0x000fe200078ec0ff */
[----:B------:R-:W-:Y:S01]  /*0cf0*/  IMAD.MOV.U32 R10, RZ, RZ, R4 ;  /* 0x000000ffff0a7224 */ /* 0x000fe200078e0004 */
[----:B------:R-:W-:Y:S01]  /*0d00*/  IADD3 R92, R24, 0x40, RZ ;  /* 0x00000040185c7810 */ /* 0x000fe20007ffe0ff */
[----:B------:R-:W-:Y:S01]  /*0d10*/  IMAD R13, R14, 0x20, R5 ;  /* 0x000000200e0d7824 */ /* 0x000fe200078e0205 */
[----:B------:R-:W-:Y:S01]  /*0d20*/  LOP3.LUT R9, R0, 0x18, R6, 0xf8, !PT ;  /* 0x0000001800097812 */ /* 0x000fe200078ef806 */
[----:B------:R-:W-:Y:S01]  /*0d30*/  IMAD R4, R173, c[0x0][0x240], RZ ;  /* 0x00009000ad047a24 */ /* 0x000fe200078e02ff */
[----:B------:R-:W-:Y:S01]  /*0d40*/  SHF.R.U32.HI R5, RZ, 0x3, R0 ;  /* 0x00000003ff057819 */ /* 0x000fe20000011600 */
[----:B------:R-:W-:Y:S01]  /*0d50*/  IMAD.WIDE.U32 R2, R51, c[0x0][0x240], R2 ;  /* 0x0000900033027a25 */ /* 0x000fe200078e0002 */
[----:B------:R-:W-:-:S02]  /*0d60*/  SHF.R.S32.HI R0, RZ, 0x1f, R17 ;  /* 0x0000001fff007819 */ /* 0x000fc40000011411 */
[----:B------:R-:W-:Y:S01]  /*0d70*/  LOP3.LUT R12, R9, R5, RZ, 0x3c, !PT ;  /* 0x00000005090c7212 */ /* 0x000fe200078e3cff */
[----:B------:R-:W-:Y:S01]  /*0d80*/  IMAD R8, R51, c[0x0][0x244], R4 ;  /* 0x0000910033087a24 */ /* 0x000fe200078e0204 */
[----:B------:R-:W-:Y:S01]  /*0d90*/  SEL R28, R0, RZ, !P3 ;  /* 0x000000ff001c7207 */ /* 0x000fe20005800000 */
[----:B------:R-:W-:Y:S01]  /*0da0*/  IMAD.IADD R27, R30, 0x1, R34 ;  /* 0x000000011e1b7824 */ /* 0x000fe200078e0222 */
[----:B------:R-:W-:Y:S01]  /*0db0*/  IADD3 R4, R6, 0x20, RZ ;  /* 0x0000002006047810 */ /* 0x000fe20007ffe0ff */
[----:B------:R-:W-:Y:S01]  /*0dc0*/  IMAD.IADD R3, R3, 0x1, R8 ;  /* 0x0000000103037824 */ /* 0x000fe200078e0208 */
[----:B------:R-:W-:Y:S01]  /*0dd0*/  IADD3 R91, R24, 0x50, RZ ;  /* 0x00000050185b7810 */ /* 0x000fe20007ffe0ff */
[----:B------:R-:W-:Y:S01]  /*0de0*/  IMAD R8, R28, c[0x0][0x248], RZ ;  /* 0x000092001c087a24 */ /* 0x000fe200078e02ff */
[----:B------:R-:W-:Y:S01]  /*0df0*/  ISETP.GE.AND P4, PT, R4, c[0x0][0x1d4], PT ;  /* 0x0000750004007a0c */ /* 0x000fe20003f86270 */
[----:B------:R-:W-:-:S04]  /*0e00*/  IMAD.WIDE.U32 R114, R23, c[0x0][0x248], R2 ;  /* 0x0000920017727a25 */ /* 0x000fc800078e0002 */
[----:B------:R-:W-:Y:S02]  /*0e10*/  IMAD.MOV.U32 R102, RZ, RZ, R114 ;  /* 0x000000ffff667224 */ /* 0x000fe400078e0072 */
[----:B------:R-:W-:Y:S02]  /*0e20*/  IMAD.SHL.U32 R3, R162, 0x2, RZ ;  /* 0x00000002a2037824 */ /* 0x000fe400078e00ff */
[----:B------:R-:W-:Y:S02]  /*0e30*/  IMAD.IADD R83, R13, 0x1, R12 ;  /* 0x000000010d537824 */ /* 0x000fe400078e020c */
[----:B------:R-:W-:Y:S01]  /*0e40*/  IMAD R12, R173, c[0x0][0x1e8], RZ ;  /* 0x00007a00ad0c7a24 */ /* 0x000fe200078e02ff */
[----:B------:R-:W-:Y:S01]  /*0e50*/  IADD3 R21, -R3, c[0x0][0x1d4], RZ ;  /* 0x0000750003157a10 */ /* 0x000fe20007ffe1ff */
[----:B------:R-:W-:Y:S02]  /*0e60*/  IMAD.IADD R26, R30, 0x1, R33 ;  /* 0x000000011e1a7824 */ /* 0x000fe400078e0221 */
[----:B------:R-:W-:-:S02]  /*0e70*/  IMAD R12, R51, c[0x0][0x1ec], R12 ;  /* 0x00007b00330c7a24 */ /* 0x000fc400078e020c */
[----:B------:R-:W-:Y:S02]  /*0e80*/  IMAD.SHL.U32 R83, R83, 0x2, RZ ;  /* 0x0000000253537824 */ /* 0x000fe400078e00ff */
[----:B------:R-:W-:Y:S02]  /*0e90*/  IMAD.SHL.U32 R159, R159, 0x20, RZ ;  /* 0x000000209f9f7824 */ /* 0x000fe400078e00ff */
[----:B------:R-:W-:Y:S02]  /*0ea0*/  IMAD.SHL.U32 R157, R157, 0x40, RZ ;  /* 0x000000409d9d7824 */ /* 0x000fe400078e00ff */
[----:B------:R-:W-:Y:S02]  /*0eb0*/  IMAD.SHL.U32 R158, R158, 0x40, RZ ;  /* 0x000000409e9e7824 */ /* 0x000fe400078e00ff */
[----:B------:R-:W-:Y:S01]  /*0ec0*/  IMAD.SHL.U32 R156, R156, 0x40, RZ ;  /* 0x000000409c9c7824 */ /* 0x000fe200078e00ff */
[----:B--2---:R-:W-:Y:S01]  /*0ed0*/  @P2 SHF.R.S32.HI R5, RZ, 0x1f, R15 ;  /* 0x0000001fff052819 */ /* 0x004fe2000001140f */
[----:B------:R-:W-:-:S02]  /*0ee0*/  @!P2 IMAD.MOV.U32 R5, RZ, RZ, R0 ;  /* 0x000000ffff05a224 */ /* 0x000fc400078e0000 */
[----:B------:R-:W-:Y:S02]  /*0ef0*/  IMAD R0, R23, c[0x0][0x24c], R8 ;  /* 0x0000930017007a24 */ /* 0x000fe400078e0208 */
[----:B------:R-:W-:Y:S01]  /*0f00*/  @P2 IMAD.MOV.U32 R4, RZ, RZ, R15 ;  /* 0x000000ffff042224 */ /* 0x000fe200078e000f */
[----:B------:R-:W-:Y:S01]  /*0f10*/  SEL R47, R5, RZ, !P5 ;  /* 0x000000ff052f7207 */ /* 0x000fe20006800000 */
[----:B------:R-:W-:Y:S01]  /*0f20*/  IMAD.IADD R103, R115, 0x1, R0 ;  /* 0x0000000173677824 */ /* 0x000fe200078e0200 */
[----:B------:R-:W-:Y:S01]  /*0f30*/  IADD3 R0, R6, 0x40, RZ ;  /* 0x0000004006007810 */ /* 0x000fe20007ffe0ff */
[----:B------:R-:W-:Y:S01]  /*0f40*/  @!P2 IMAD.MOV.U32 R4, RZ, RZ, R17 ;  /* 0x000000ffff04a224 */ /* 0x000fe200078e0011 */
[----:B------:R-:W-:Y:S01]  /*0f50*/  ISETP.GE.AND P2, PT, R162, 0x1, PT ;  /* 0x00000001a200780c */ /* 0x000fe20003f46270 */
[----:B------:R-:W-:Y:S01]  /*0f60*/  IMAD.WIDE.U32 R18, R77, R160, R102 ;  /* 0x000000a04d127225 */ /* 0x000fe200078e0066 */
[----:B------:R-:W-:Y:S02]  /*0f70*/  ISETP.GE.AND P2, PT, R24, c[0x0][0x27c], PT ;  /* 0x00009f0018007a0c */ /* 0x000fe40003f46270 */
[----:B------:R-:W-:Y:S01]  /*0f80*/  SEL R48, R4, RZ, !P5 ;  /* 0x000000ff04307207 */ /* 0x000fe20006800000 */
[----:B------:R-:W-:Y:S01]  /*0f90*/  IMAD.IADD R37, R19, 0x1, R16 ;  /* 0x0000000113257824 */ /* 0x000fe200078e0210 */
[----:B------:R-:W-:Y:S01]  /*0fa0*/  @P1 LEA R14, P3, R18, c[0x0][0x220], 0x1 ;  /* 0x00008800120e1a11 */ /* 0x000fe200078608ff */
[----:B------:R-:W-:Y:S01]  /*0fb0*/  IMAD.WIDE.U32 R4, R51, c[0x0][0x1e8], R10 ;  /* 0x00007a0033047a25 */ /* 0x000fe200078e000a */
[----:B------:R-:W-:-:S02]  /*0fc0*/  SEL R2, RZ, c[0x0][0x27c], !P2 ;  /* 0x00009f00ff027a07 */ /* 0x000fc40005000000 */
[----:B------:R-:W-:Y:S01]  /*0fd0*/  @P1 LEA.HI.X R15, R18, c[0x0][0x224], R37, 0x1, P3 ;  /* 0x00008900120f1a11 */ /* 0x000fe200018f0c25 */
[----:B------:R-:W-:Y:S01]  /*0fe0*/  IMAD R16, R50, c[0x0][0x280], RZ ;  /* 0x0000a00032107a24 */ /* 0x000fe200078e02ff */
[----:B------:R-:W-:Y:S01]  /*0ff0*/  ISETP.GE.AND P3, PT, R0, c[0x0][0x1d4], PT ;  /* 0x0000750000007a0c */ /* 0x000fe20003f66270 */
[----:B------:R-:W-:Y:S01]  /*1000*/  IMAD.IADD R0, R24, 0x1, R2 ;  /* 0x0000000118007824 */ /* 0x000fe200078e0202 */
[----:B------:R-:W-:Y:S01]  /*1010*/  SEL R9, R3, R21, !P2 ;  /* 0x0000001503097207 */ /* 0x000fe20005000000 */
[----:B------:R-:W-:Y:S01]  /*1020*/  IMAD.IADD R87, R5, 0x1, R12 ;  /* 0x0000000105577824 */ /* 0x000fe200078e020c */
[----:B------:R-:W-:Y:S01]  /*1030*/  ISETP.GE.AND P2, PT, R27, c[0x0][0x27c], PT ;  /* 0x00009f001b007a0c */ /* 0x000fe20003f46270 */
[----:B------:R-:W-:Y:S01]  /*1040*/  IMAD.MOV.U32 R86, RZ, RZ, R4 ;  /* 0x000000ffff567224 */ /* 0x000fe200078e0004 */
[----:B------:R-:W-:Y:S01]  /*1050*/  SHF.R.S32.HI R8, RZ, 0x1f, R0 ;  /* 0x0000001fff087819 */ /* 0x000fe20000011400 */
[----:B------:R-:W-:Y:S01]  /*1060*/  IMAD.WIDE.U32 R4, R90, c[0x0][0x290], R24 ;  /* 0x0000a4005a047a25 */ /* 0x000fe200078e0018 */
[----:B------:R-:W-:-:S02]  /*1070*/  SEL R32, RZ, c[0x0][0x27c], !P2 ;  /* 0x00009f00ff207a07 */ /* 0x000fc40005000000 */
[----:B------:R-:W-:Y:S01]  /*1080*/  SEL R22, R3, R21, !P2 ;  /* 0x0000001503167207 */ /* 0x000fe20005000000 */
[----:B------:R-:W-:Y:S01]  /*1090*/  IMAD R16, R90, c[0x0][0x284], R16 ;  /* 0x0000a1005a107a24 */ /* 0x000fe200078e0210 */
[----:B------:R-:W-:Y:S01]  /*10a0*/  SHF.R.S32.HI R10, RZ, 0x1f, R9 ;  /* 0x0000001fff0a7819 */ /* 0x000fe20000011409 */
[----:B------:R-:W-:Y:S01]  /*10b0*/  IMAD R19, R173, c[0x0][0x260], RZ ;  /* 0x00009800ad137a24 */ /* 0x000fe200078e02ff */
[CC--:B------:R-:W-:Y:S01]  /*10c0*/  LEA.HI R29, R8.reuse, R0.reuse, RZ, 0x3 ;  /* 0x00000000081d7211 */ /* 0x0c0fe200078f18ff */
[----:B------:R-:W-:Y:S01]  /*10d0*/  IMAD.MOV.U32 R38, RZ, RZ, R4 ;  /* 0x000000ffff267224 */ /* 0x000fe200078e0004 */
[----:B------:R-:W-:Y:S01]  /*10e0*/  LEA.HI R35, R8, R0, RZ, 0x5 ;  /* 0x0000000008237211 */ /* 0x000fe200078f28ff */
[----:B------:R-:W-:Y:S01]  /*10f0*/  IMAD R0, R50, c[0x0][0x290], RZ ;  /* 0x0000a40032007a24 */ /* 0x000fe200078e02ff */
[----:B------:R-:W-:Y:S01]  /*1100*/  ISETP.GE.AND P2, PT, R26, c[0x0][0x27c], PT ;  /* 0x00009f001a007a0c */ /* 0x000fe20003f46270 */
[----:B------:R-:W-:Y:S01]  /*1110*/  IMAD R19, R51, c[0x0][0x264], R19 ;  /* 0x0000990033137a24 */ /* 0x000fe200078e0213 */
[----:B------:R-:W-:Y:S01]  /*1120*/  LEA.HI R46, R10, R9, RZ, 0x4 ;  /* 0x000000090a2e7211 */ /* 0x000fe200078f20ff */
[C---:B------:R-:W-:Y:S01]  /*1130*/  IMAD R0, R90.reuse, c[0x0][0x294], R0 ;  /* 0x0000a5005a007a24 */ /* 0x040fe200078e0200 */
[----:B------:R-:W-:Y:S01]  /*1140*/  SEL R21, R3, R21, !P2 ;  /* 0x0000001503157207 */ /* 0x000fe20005000000 */
[----:B------:R-:W-:Y:S01]  /*1150*/  IMAD.WIDE.U32 R10, R90, c[0x0][0x290], R30 ;  /* 0x0000a4005a0a7a25 */ /* 0x000fe200078e001e */
[----:B------:R-:W-:-:S02]  /*1160*/  ISETP.GE.AND P5, PT, R6, c[0x0][0x1d4], PT ;  /* 0x0000750006007a0c */ /* 0x000fc40003fa6270 */
[----:B------:R-:W-:Y:S01]  /*1170*/  SHF.R.S32.HI R4, RZ, 0x1f, R21 ;  /* 0x0000001fff047819 */ /* 0x000fe20000011415 */
[----:B------:R-:W-:Y:S01]  /*1180*/  IMAD.WIDE.U32 R2, R90, c[0x0][0x280], R30 ;  /* 0x0000a0005a027a25 */ /* 0x000fe200078e001e */
[----:B------:R-:W-:-:S03]  /*1190*/  LOP3.LUT R117, R29, 0xfffffff8, RZ, 0xc0, !PT ;  /* 0xfffffff81d757812 */ /* 0x000fc600078ec0ff */
[----:B------:R-:W-:Y:S01]  /*11a0*/  IMAD.WIDE.U32 R8, R90, c[0x0][0x280], R24 ;  /* 0x0000a0005a087a25 */ /* 0x000fe200078e0018 */
[----:B------:R-:W-:-:S03]  /*11b0*/  SHF.R.S32.HI R132, RZ, 0x1f, R117 ;  /* 0x0000001fff847819 */ /* 0x000fc60000011475 */
[----:B------:R-:W-:Y:S02]  /*11c0*/  IMAD.IADD R43, R11, 0x1, R0 ;  /* 0x000000010b2b7824 */ /* 0x000fe400078e0200 */
[----:B------:R-:W-:Y:S01]  /*11d0*/  IMAD.IADD R39, R0, 0x1, R5 ;  /* 0x0000000100277824 */ /* 0x000fe200078e0205 */
[----:B------:R-:W-:Y:S01]  /*11e0*/  SHF.R.S32.HI R5, RZ, 0x1f, R22 ;  /* 0x0000001fff057819 */ /* 0x000fe20000011416 */
[----:B------:R-:W-:Y:S01]  /*11f0*/  IMAD.IADD R45, R3, 0x1, R16 ;  /* 0x00000001032d7824 */ /* 0x000fe200078e0210 */
[----:B------:R-:W-:Y:S01]  /*1200*/  @!PT LDS RZ, [RZ] ;  /* 0x00000000fffff984 */ /* 0x000fe20000000800 */
[----:B------:R-:W-:Y:S01]  /*1210*/  @!PT LDS RZ, [RZ] ;  /* 0x00000000fffff984 */ /* 0x000fe20000000800 */
[----:B------:R-:W-:Y:S01]  /*1220*/  @!PT LDS RZ, [RZ] ;  /* 0x00000000fffff984 */ /* 0x000fe20000000800 */
[----:B------:R1:W-:Y:S01]  /*1230*/  @P1 LDGSTS.E.BYPASS.LTC128B.128 [R83+0x3100], [R14.64], !P5 ;  /* 0x031000000e531fae */ /* 0x0003e2000e901d46 */
[----:B------:R-:W-:Y:S01]  /*1240*/  IMAD.MOV.U32 R44, RZ, RZ, R2 ;  /* 0x000000ffff2c7224 */ /* 0x000fe200078e0002 */
[----:B------:R-:W-:Y:S01]  /*1250*/  LEA.HI R22, R5, R22, RZ, 0x4 ;  /* 0x0000001605167211 */ /* 0x000fe200078f20ff */
[----:B------:R-:W-:Y:S01]  /*1260*/  IMAD R0, R28, c[0x0][0x268], RZ ;  /* 0x00009a001c007a24 */ /* 0x000fe200078e02ff */
[----:B------:R1:W-:Y:S01]  /*1270*/  @P1 LDGSTS.E.BYPASS.LTC128B.128 [R83+0x4100], [R14.64+0x40], !P4 ;  /* 0x041000400e531fae */ /* 0x0003e2000e101d46 */
[----:B------:R-:W-:-:S03]  /*1280*/  IMAD.WIDE.U32 R2, R51, c[0x0][0x260], R6 ;  /* 0x0000980033027a25 */ /* 0x000fc600078e0006 */
[----:B------:R1:W-:Y:S01]  /*1290*/  @P1 LDGSTS.E.BYPASS.LTC128B.128 [R83+0x5100], [R14.64+0x80], !P3 ;  /* 0x051000800e531fae */ /* 0x0003e2000d901d46 */
[----:B------:R-:W-:Y:S01]  /*12a0*/  IMAD.IADD R41, R16, 0x1, R9 ;  /* 0x0000000110297824 */ /* 0x000fe200078e0209 */
[----:B------:R-:W-:Y:S01]  /*12b0*/  LEA.HI R9, R4, R21, RZ, 0x4 ;  /* 0x0000001504097211 */ /* 0x000fe200078f20ff */
[----:B------:R-:W-:Y:S01]  /*12c0*/  IMAD R99, R23, c[0x0][0x26c], R0 ;  /* 0x00009b0017637a24 */ /* 0x000fe200078e0200 */
[----:B------:R-:W-:Y:S01]  /*12d0*/  SEL R0, RZ, c[0x0][0x27c], !P2 ;  /* 0x00009f00ff007a07 */ /* 0x000fe20005000000 */
[----:B------:R-:W-:Y:S01]  /*12e0*/  IMAD.IADD R4, R32, 0x1, R27 ;  /* 0x0000000120047824 */ /* 0x000fe200078e021b */
[C---:B------:R-:W-:Y:S01]  /*12f0*/  LOP3.LUT P2, RZ, R36.reuse, 0x2, RZ, 0xc0, !PT ;  /* 0x0000000224ff7812 */ /* 0x040fe2000784c0ff */
[----:B------:R-:W-:Y:S02]  /*1300*/  IMAD.IADD R3, R3, 0x1, R19 ;  /* 0x0000000103037824 */ /* 0x000fe400078e0213 */
[----:B------:R-:W-:Y:S01]  /*1310*/  IMAD.SHL.U32 R6, R36, 0x40, RZ ;  /* 0x0000004024067824 */ /* 0x000fe200078e00ff */
[----:B------:R-:W-:Y:S01]  /*1320*/  SHF.R.S32.HI R5, RZ, 0x1f, R4 ;  /* 0x0000001fff057819 */ /* 0x000fe20000011404 */
[----:B------:R-:W-:Y:S01]  /*1330*/  IMAD.WIDE.U32 R96, R23, c[0x0][0x268], R2 ;  /* 0x00009a0017607a25 */ /* 0x000fe200078e0002 */
[----:B------:R-:W-:-:S02]  /*1340*/  IADD3 R36, R30, 0x8, RZ ;  /* 0x000000081e247810 */ /* 0x000fc40007ffe0ff */
[CC--:B------:R-:W-:Y:S01]  /*1350*/  LEA.HI R21, R5.reuse, R4.reuse, RZ, 0x3 ;  /* 0x0000000405157211 */ /* 0x0c0fe200078f18ff */
[----:B------:R-:W-:Y:S01]  /*1360*/  IMAD.IADD R3, R0, 0x1, R26 ;  /* 0x0000000100037824 */ /* 0x000fe200078e021a */
[----:B------:R-:W-:Y:S01]  /*1370*/  LEA.HI R5, R5, R4, RZ, 0x5 ;  /* 0x0000000405057211 */ /* 0x000fe200078f28ff */
[----:B------:R-:W-:Y:S01]  /*1380*/  IMAD.MOV.U32 R42, RZ, RZ, R10 ;  /* 0x000000ffff2a7224 */ /* 0x000fe200078e000a */
[----:B------:R-:W-:Y:S01]  /*1390*/  LOP3.LUT R0, R6, 0xc0, RZ, 0xc0, !PT ;  /* 0x000000c006007812 */ /* 0x000fe200078ec0ff */
[----:B------:R-:W-:Y:S01]  /*13a0*/  IMAD.SHL.U32 R6, R35, 0x40, RZ ;  /* 0x0000004023067824 */ /* 0x000fe200078e00ff */
[----:B------:R-:W-:Y:S01]  /*13b0*/  SHF.R.S32.HI R4, RZ, 0x1f, R3 ;  /* 0x0000001fff047819 */ /* 0x000fe20000011403 */
[----:B------:R-:W-:Y:S01]  /*13c0*/  IMAD.MOV.U32 R40, RZ, RZ, R8 ;  /* 0x000000ffff287224 */ /* 0x000fe200078e0008 */
[----:B------:R-:W-:Y:S01]  /*13d0*/  SHF.R.U32.HI R2, RZ, 0x3, R0 ;  /* 0x00000003ff027819 */ /* 0x000fe20000011600 */
[----:B------:R-:W-:Y:S01]  /*13e0*/  IMAD R17, R173, c[0x0][0x210], RZ ;  /* 0x00008400ad117a24 */ /* 0x000fe200078e02ff */
[CC--:B------:R-:W-:Y:S01]  /*13f0*/  LEA.HI R19, R4.reuse, R3.reuse, RZ, 0x3 ;  /* 0x0000000304137211 */ /* 0x0c0fe200078f18ff */
[----:B------:R-:W-:Y:S01]  /*1400*/  IMAD.WIDE.U32 R12, R51, c[0x0][0x210], R24 ;  /* 0x00008400330c7a25 */ /* 0x000fe200078e0018 */
[----:B------:R-:W-:-:S02]  /*1410*/  LEA.HI R3, R4, R3, RZ, 0x5 ;  /* 0x0000000304037211 */ /* 0x000fc400078f28ff */
[C---:B------:R-:W-:Y:S01]  /*1420*/  LOP3.LUT R7, R0.reuse, 0x18, R29, 0xf8, !PT ;  /* 0x0000001800077812 */ /* 0x040fe200078ef81d */
[----:B------:R-:W-:Y:S01]  /*1430*/  IMAD.SHL.U32 R4, R5, 0x40, RZ ;  /* 0x0000004005047824 */ /* 0x000fe200078e00ff */
[----:B------:R-:W-:Y:S01]  /*1440*/  LOP3.LUT R5, R0, 0x18, R21, 0xf8, !PT ;  /* 0x0000001800057812 */ /* 0x000fe200078ef815 */
[----:B------:R-:W-:Y:S01]  /*1450*/  IMAD.SHL.U32 R3, R3, 0x40, RZ ;  /* 0x0000004003037824 */ /* 0x000fe200078e00ff */
[----:B------:R-:W-:Y:S01]  /*1460*/  LOP3.LUT R10, R6, 0x7ffff800, RZ, 0xc0, !PT ;  /* 0x7ffff800060a7812 */ /* 0x000fe200078ec0ff */
[----:B------:R-:W-:Y:S01]  /*1470*/  IMAD R17, R51, c[0x0][0x214], R17 ;  /* 0x0000850033117a24 */ /* 0x000fe200078e0211 */
[-C--:B------:R-:W-:Y:S01]  /*1480*/  LOP3.LUT R8, R7, R2.reuse, RZ, 0x3c, !PT ;  /* 0x0000000207087212 */ /* 0x080fe200078e3cff */
[----:B------:R-:W-:Y:S01]  /*1490*/  IMAD.MOV.U32 R16, RZ, RZ, R12 ;  /* 0x000000ffff107224 */ /* 0x000fe200078e000c */
[----:B------:R-:W-:Y:S01]  /*14a0*/  LOP3.LUT R6, R0, 0x18, R19, 0xf8, !PT ;  /* 0x0000001800067812 */ /* 0x000fe200078ef813 */
[----:B------:R-:W-:Y:S01]  /*14b0*/  IMAD.IADD R17, R13, 0x1, R17 ;  /* 0x000000010d117824 */ /* 0x000fe200078e0211 */
[----:B------:R-:W-:Y:S01]  /*14c0*/  LOP3.LUT R7, R4, 0x7ffff800, RZ, 0xc0, !PT ;  /* 0x7ffff80004077812 */ /* 0x000fe200078ec0ff */
[----:B------:R-:W-:Y:S01]  /*14d0*/  IMAD.WIDE.U32 R86, R48, c[0x0][0x1f0], R86 ;  /* 0x00007c0030567a25 */ /* 0x000fe200078e0056 */
[----:B------:R-:W-:-:S02]  /*14e0*/  LOP3.LUT R5, R5, R2, RZ, 0x3c, !PT ;  /* 0x0000000205057212 */ /* 0x000fc400078e3cff */
[----:B------:R-:W-:Y:S01]  /*14f0*/  LOP3.LUT R4, R3, 0x7ffff800, RZ, 0xc0, !PT ;  /* 0x7ffff80003047812 */ /* 0x000fe200078ec0ff */
[----:B------:R-:W-:Y:S01]  /*1500*/  IMAD.WIDE.U32 R112, R48, c[0x0][0x218], R16 ;  /* 0x0000860030707a25 */ /* 0x000fe200078e0010 */
[----:B------:R-:W-:Y:S02]  /*1510*/  LOP3.LUT R3, R6, R2, RZ, 0x3c, !PT ;  /* 0x0000000206037212 */ /* 0x000fe400078e3cff */
[----:B------:R-:W-:Y:S01]  /*1520*/  IADD3 R128, R5, R7, R20 ;  /* 0x0000000705807210 */ /* 0x000fe20007ffe014 */
[----:B-----5:R-:W-:Y:S01]  /*1530*/  IMAD.WIDE.U32 R110, R145, c[0x0][0x280], R44 ;  /* 0x0000a000916e7a25 */ /* 0x020fe200078e002c */
[----:B------:R-:W-:Y:S02]  /*1540*/  SHF.R.S32.HI R5, RZ, 0x4, R46 ;  /* 0x00000004ff057819 */ /* 0x000fe4000001142e */
[----:B------:R-:W-:Y:S01]  /*1550*/  IADD3 R127, R3, R4, R20 ;  /* 0x00000004037f7210 */ /* 0x000fe20007ffe014 */
[----:B------:R-:W-:Y:S01]  /*1560*/  IMAD.WIDE.U32 R108, R145, c[0x0][0x280], R40 ;  /* 0x0000a000916c7a25 */ /* 0x000fe200078e0028 */
[----:B------:R-:W-:-:S02]  /*1570*/  SHF.R.S32.HI R4, RZ, 0x4, R22 ;  /* 0x00000004ff047819 */ /* 0x000fc40000011416 */
[----:B------:R-:W-:Y:S01]  /*1580*/  LEA.HI.SX32 R5, R29, R5, 0x1d ;  /* 0x000000051d057211 */ /* 0x000fe200078feaff */
[----:B------:R-:W-:Y:S01]  /*1590*/  IMAD.WIDE.U32 R106, R145, c[0x0][0x290], R42 ;  /* 0x0000a400916a7a25 */ /* 0x000fe200078e002a */
[----:B------:R-:W-:Y:S02]  /*15a0*/  SHF.R.S32.HI R3, RZ, 0x4, R9 ;  /* 0x00000004ff037819 */ /* 0x000fe40000011409 */
[----:B------:R-:W-:Y:S01]  /*15b0*/  LEA.HI.SX32 R4, R21, R4, 0x1d ;  /* 0x0000000415047211 */ /* 0x000fe200078feaff */
[----:B------:R-:W-:Y:S01]  /*15c0*/  IMAD.SHL.U32 R98, R5, 0x8, RZ ;  /* 0x0000000805627824 */ /* 0x000fe200078e00ff */
[----:B------:R-:W-:Y:S01]  /*15d0*/  SHF.R.S32.HI R6, RZ, 0x1f, R5 ;  /* 0x0000001fff067819 */ /* 0x000fe20000011405 */
[----:B------:R-:W-:Y:S01]  /*15e0*/  IMAD.WIDE.U32 R104, R145, c[0x0][0x290], R38 ;  /* 0x0000a40091687a25 */ /* 0x000fe200078e0026 */
[----:B------:R-:W-:Y:S02]  /*15f0*/  LEA.HI.SX32 R3, R19, R3, 0x1d ;  /* 0x0000000313037211 */ /* 0x000fe400078feaff */
[----:B------:R-:W-:Y:S01]  /*1600*/  LEA.HI R11, R6, R5, RZ, 0x2 ;  /* 0x00000005060b7211 */ /* 0x000fe200078f10ff */
[----:B------:R-:W-:Y:S01]  /*1610*/  IMAD.SHL.U32 R95, R4, 0x8, RZ ;  /* 0x00000008045f7824 */ /* 0x000fe200078e00ff */
[----:B------:R-:W-:Y:S01]  /*1620*/  SHF.R.S32.HI R6, RZ, 0x1f, R3 ;  /* 0x0000001fff067819 */ /* 0x000fe20000011403 */
[----:B------:R-:W-:Y:S01]  /*1630*/  IMAD.SHL.U32 R100, R3, 0x8, RZ ;  /* 0x0000000803647824 */ /* 0x000fe200078e00ff */
[----:B------:R-:W-:Y:S01]  /*1640*/  SHF.R.S32.HI R7, RZ, 0x1f, R4 ;  /* 0x0000001fff077819 */ /* 0x000fe20000011404 */
[----:B------:R-:W-:Y:S01]  /*1650*/  IMAD.IADD R99, R97, 0x1, R99 ;  /* 0x0000000161637824 */ /* 0x000fe200078e0263 */
[----:B------:R-:W-:Y:S01]  /*1660*/  LEA.HI R6, R6, R3, RZ, 0x2 ;  /* 0x0000000306067211 */ /* 0x000fe200078f10ff */
[----:B------:R-:W-:Y:S01]  /*1670*/  IMAD.SHL.U32 R128, R128, 0x2, RZ ;  /* 0x0000000280807824 */ /* 0x000fe200078e00ff */
[----:B------:R-:W-:Y:S01]  /*1680*/  IADD3 R129, R8, R10, R20 ;  /* 0x0000000a08817210 */ /* 0x000fe20007ffe014 */
[----:B------:R-:W-:Y:S01]  /*1690*/  IMAD.SHL.U32 R127, R127, 0x2, RZ ;  /* 0x000000027f7f7824 */ /* 0x000fe200078e00ff */
[----:B------:R-:W-:Y:S01]  /*16a0*/  LEA.HI R7, R7, R4, RZ, 0x2 ;  /* 0x0000000407077211 */ /* 0x000fe200078f10ff */
[----:B------:R-:W-:Y:S01]  /*16b0*/  IMAD.SHL.U32 R6, R6, 0x200, RZ ;  /* 0x0000020006067824 */ /* 0x000fe200078e00ff */
[----:B------:R-:W-:Y:S01]  /*16c0*/  LOP3.LUT R3, R0, 0x18, R95, 0xf8, !PT ;  /* 0x0000001800037812 */ /* 0x000fe200078ef85f */
[----:B------:R-:W-:Y:S01]  /*16d0*/  IMAD.SHL.U32 R129, R129, 0x2, RZ ;  /* 0x0000000281817824 */ /* 0x000fe200078e00ff */
[----:B------:R-:W-:-:S02]  /*16e0*/  @P0 IADD3 R8, P1, R159, R18, RZ ;  /* 0x000000129f080210 */ /* 0x000fc40007f3e0ff */
[C---:B------:R-:W-:Y:S02]  /*16f0*/  LOP3.LUT R4, R0.reuse, 0x8, R24, 0xf8, !PT ;  /* 0x0000000800047812 */ /* 0x040fe400078ef818 */
[C---:B------:R-:W-:Y:S02]  /*1700*/  LOP3.LUT R5, R0.reuse, 0x18, R98, 0xf8, !PT ;  /* 0x0000001800057812 */ /* 0x040fe400078ef862 */
[----:B------:R-:W-:Y:S02]  /*1710*/  LOP3.LUT R0, R0, 0x18, R100, 0xf8, !PT ;  /* 0x0000001800007812 */ /* 0x000fe400078ef864 */
[-C--:B------:R-:W-:Y:S01]  /*1720*/  LOP3.LUT R10, R3, R2.reuse, RZ, 0x3c, !PT ;  /* 0x00000002030a7212 */ /* 0x080fe200078e3cff */
[----:B------:R-:W-:Y:S01]  /*1730*/  IMAD.SHL.U32 R3, R11, 0x200, RZ ;  /* 0x000002000b037824 */ /* 0x000fe200078e00ff */
[-C--:B------:R-:W-:Y:S01]  /*1740*/  LOP3.LUT R12, R5, R2.reuse, RZ, 0x3c, !PT ;  /* 0x00000002050c7212 */ /* 0x080fe200078e3cff */
[----:B------:R-:W-:Y:S01]  /*1750*/  @P0 IMAD.X R5, R154, 0x1, R37, P1 ;  /* 0x000000019a050824 */ /* 0x000fe200008e0625 */
[----:B------:R-:W-:-:S02]  /*1760*/  LOP3.LUT R13, R4, R2, RZ, 0x3c, !PT ;  /* 0x00000002040d7212 */ /* 0x000fc400078e3cff */
[----:B------:R-:W-:Y:S01]  /*1770*/  LOP3.LUT R9, R0, R2, RZ, 0x3c, !PT ;  /* 0x0000000200097212 */ /* 0x000fe200078e3cff */
[----:B------:R-:W-:Y:S01]  /*1780*/  IMAD.SHL.U32 R0, R7, 0x200, RZ ;  /* 0x0000020007007824 */ /* 0x000fe200078e00ff */
[----:B------:R-:W-:Y:S01]  /*1790*/  @P0 LEA R2, P1, R8, c[0x0][0x220], 0x1 ;  /* 0x0000880008020a11 */ /* 0x000fe200078208ff */
[----:B------:R-:W-:Y:S01]  /*17a0*/  IMAD.IADD R13, R20, 0x1, R13 ;  /* 0x00000001140d7824 */ /* 0x000fe200078e020d */
[----:B------:R-:W-:Y:S02]  /*17b0*/  LOP3.LUT R7, R3, 0x7ffff800, RZ, 0xc0, !PT ;  /* 0x7ffff80003077812 */ /* 0x000fe400078ec0ff */
[----:B------:R-:W-:Y:S02]  /*17c0*/  @P0 LEA.HI.X R3, R8, c[0x0][0x224], R5, 0x1, P1 ;  /* 0x0000890008030a11 */ /* 0x000fe400008f0c05 */
[----:B------:R-:W-:Y:S02]  /*17d0*/  LOP3.LUT R4, R0, 0x7ffff800, RZ, 0xc0, !PT ;  /* 0x7ffff80000047812 */ /* 0x000fe400078ec0ff */
[----:B------:R-:W-:Y:S01]  /*17e0*/  LOP3.LUT R0, R6, 0x7ffff800, RZ, 0xc0, !PT ;  /* 0x7ffff80006007812 */ /* 0x000fe200078ec0ff */
[----:B------:R2:W-:Y:S01]  /*17f0*/  @P0 LDGSTS.E.BYPASS.LTC128B.128 [R83+0x3900], [R2.64], !P5 ;  /* 0x0390000002530fae */ /* 0x0005e2000e901d46 */
[----:B------:R-:W-:-:S02]  /*1800*/  IADD3 R10, R10, R4, R20 ;  /* 0x000000040a0a7210 */ /* 0x000fc40007ffe014 */
[--C-:B------:R-:W-:Y:S01]  /*1810*/  IADD3 R9, R9, R0, R20.reuse ;  /* 0x0000000009097210 */ /* 0x100fe20007ffe014 */
[----:B------:R2:W-:Y:S01]  /*1820*/  @P0 LDGSTS.E.BYPASS.LTC128B.128 [R83+0x4900], [R2.64+0x40], !P4 ;  /* 0x0490004002530fae */ /* 0x0005e2000e101d46 */
[----:B------:R-:W-:Y:S01]  /*1830*/  IMAD R0, R47, c[0x0][0x218], RZ ;  /* 0x000086002f007a24 */ /* 0x000fe200078e02ff */
[----:B------:R-:W-:Y:S01]  /*1840*/  IADD3 R7, R12, R7, R20 ;  /* 0x000000070c077210 */ /* 0x000fe20007ffe014 */
[----:B------:R-:W-:Y:S01]  /*1850*/  IMAD.SHL.U32 R120, R10, 0x2, RZ ;  /* 0x000000020a787824 */ /* 0x000fe200078e00ff */
[----:B------:R2:W-:Y:S01]  /*1860*/  @P0 LDGSTS.E.BYPASS.LTC128B.128 [R83+0x5900], [R2.64+0x80], !P3 ;  /* 0x0590008002530fae */ /* 0x0005e2000d901d46 */
[----:B------:R-:W-:Y:S01]  /*1870*/  IMAD R4, R48, c[0x0][0x21c], R0 ;  /* 0x0000870030047a24 */ /* 0x000fe200078e0200 */
[----:B------:R-:W-:Y:S01]  /*1880*/  SHF.R.S32.HI R0, RZ, 0x1f, R145 ;  /* 0x0000001fff007819 */ /* 0x000fe20000011491 */
[----:B------:R-:W-:Y:S01]  /*1890*/  IMAD.SHL.U32 R121, R7, 0x2, RZ ;  /* 0x0000000207797824 */ /* 0x000fe200078e00ff */
[----:B------:R-:W0:Y:S01]  /*18a0*/  LDGDEPBAR ;  /* 0x00000000000079af */ /* 0x000e220000000000 */
[----:B------:R-:W-:Y:S01]  /*18b0*/  IADD3 R139, P0, R49, R90, RZ ;  /* 0x0000005a318b7210 */ /* 0x000fe20007f1e0ff */
[----:B------:R-:W-:Y:S01]  /*18c0*/  IMAD.IADD R130, R113, 0x1, R4 ;  /* 0x0000000171827824 */ /* 0x000fe200078e0204 */
[----:B------:R-:W-:Y:S01]  /*18d0*/  LEA R84, R13, 0x100, 0x1 ;  /* 0x000001000d547811 */ /* 0x000fe200078e08ff */
[----:B------:R-:W-:Y:S01]  /*18e0*/  IMAD.SHL.U32 R119, R9, 0x2, RZ ;  /* 0x0000000209777824 */ /* 0x000fe200078e00ff */
[----:B------:R-:W-:Y:S01]  /*18f0*/  LOP3.LUT R116, R21, 0xfffffff8, RZ, 0xc0, !PT ;  /* 0xfffffff815747812 */ /* 0x000fe200078ec0ff */
[----:B------:R-:W-:Y:S01]  /*1900*/  IMAD.X R138, R138, 0x1, R50, P0 ;  /* 0x000000018a8a7824 */ /* 0x000fe200000e0632 */
[----:B------:R-:W-:-:S02]  /*1910*/  IADD3 R137, P1, P0, R86, R146, R24 ;  /* 0x0000009256897210 */ /* 0x000fc4000783e018 */
[----:B------:R-:W-:Y:S02]  /*1920*/  LOP3.LUT R101, R19, 0xfffffff8, RZ, 0xc0, !PT ;  /* 0xfffffff813657812 */ /* 0x000fe400078ec0ff */
[----:B------:R-:W-:Y:S02]  /*1930*/  IADD3 R85, R84, 0x20, RZ ;  /* 0x0000002054557810 */ /* 0x000fe40007ffe0ff */
[C---:B------:R-:W-:Y:S02]  /*1940*/  IADD3 R37, R30.reuse, 0x28, RZ ;  /* 0x000000281e257810 */ /* 0x040fe40007ffe0ff */
[----:B------:R-:W-:Y:S02]  /*1950*/  IADD3 R35, R30, 0x18, RZ ;  /* 0x000000181e237810 */ /* 0x000fe40007ffe0ff */
[----:B------:R-:W-:Y:S02]  /*1960*/  SHF.R.S32.HI R124, RZ, 0x1f, R98 ;  /* 0x0000001fff7c7819 */ /* 0x000fe40000011462 */
[----:B------:R-:W-:-:S02]  /*1970*/  SHF.R.S32.HI R126, RZ, 0x1f, R116 ;  /* 0x0000001fff7e7819 */ /* 0x000fc40000011474 */
[----:B------:R-:W-:Y:S01]  /*1980*/  SHF.R.S32.HI R125, RZ, 0x1f, R101 ;  /* 0x0000001fff7d7819 */ /* 0x000fe20000011465 */
[----:B--2---:R-:W-:Y:S01]  /*1990*/  IMAD R2, R47, c[0x0][0x1f0], RZ ;  /* 0x00007c002f027a24 */ /* 0x004fe200078e02ff */
[----:B------:R-:W-:Y:S02]  /*19a0*/  @P2 IADD3 R85, R84, -0x20, RZ ;  /* 0xffffffe054552810 */ /* 0x000fe40007ffe0ff */
[----:B------:R-:W-:Y:S01]  /*19b0*/  SHF.R.S32.HI R123, RZ, 0x1f, R95 ;  /* 0x0000001fff7b7819 */ /* 0x000fe2000001145f */
[----:B------:R-:W-:Y:S01]  /*19c0*/  IMAD R3, R48, c[0x0][0x1f4], R2 ;  /* 0x00007d0030037a24 */ /* 0x000fe200078e0202 */
[----:B------:R-:W-:Y:S01]  /*19d0*/  SHF.R.S32.HI R122, RZ, 0x1f, R100 ;  /* 0x0000001fff7a7819 */ /* 0x000fe20000011464 */
[----:B------:R-:W-:Y:S02]  /*19e0*/  IMAD R2, R50, c[0x0][0x1e0], RZ ;  /* 0x0000780032027a24 */ /* 0x000fe400078e02ff */
[----:B------:R-:W-:Y:S02]  /*19f0*/  IMAD.IADD R88, R87, 0x1, R3 ;  /* 0x0000000157587824 */ /* 0x000fe400078e0203 */
[----:B------:R-:W-:-:S04]  /*1a00*/  IMAD R2, R90, c[0x0][0x1e4], R2 ;  /* 0x000079005a027a24 */ /* 0x000fc800078e0202 */
[----:B------:R-:W-:Y:S02]  /*1a10*/  IMAD.IADD R118, R147, 0x1, R2 ;  /* 0x0000000193767824 */ /* 0x000fe400078e0202 */
[C---:B------:R-:W-:Y:S02]  /*1a20*/  IMAD R2, R0.reuse, c[0x0][0x280], RZ ;  /* 0x0000a00000027a24 */ /* 0x040fe400078e02ff */
[----:B------:R-:W-:Y:S01]  /*1a30*/  IMAD R0, R0, c[0x0][0x290], RZ ;  /* 0x0000a40000007a24 */ /* 0x000fe200078e02ff */
[----:B------:R-:W-:Y:S01]  /*1a40*/  IADD3.X R136, R88, R118, R25, P1, P0 ;  /* 0x0000007658887210 */ /* 0x000fe20000fe0419 */
[C---:B------:R-:W-:Y:S02]  /*1a50*/  IMAD R2, R145.reuse, c[0x0][0x284], R2 ;  /* 0x0000a10091027a24 */ /* 0x040fe400078e0202 */
[----:B------:R-:W-:Y:S02]  /*1a60*/  IMAD R0, R145, c[0x0][0x294], R0 ;  /* 0x0000a50091007a24 */ /* 0x000fe400078e0200 */
[----:B------:R-:W-:-:S02]  /*1a70*/  IMAD.IADD R135, R111, 0x1, R2 ;  /* 0x000000016f877824 */ /* 0x000fc400078e0202 */
[----:B------:R-:W-:Y:S02]  /*1a80*/  IMAD.IADD R133, R2, 0x1, R109 ;  /* 0x0000000102857824 */ /* 0x000fe400078e026d */
[----:B------:R-:W-:Y:S02]  /*1a90*/  IMAD.IADD R134, R107, 0x1, R0 ;  /* 0x000000016b867824 */ /* 0x000fe400078e0200 */
[----:B------:R-:W-:Y:S01]  /*1aa0*/  IMAD.IADD R131, R0, 0x1, R105 ;  /* 0x0000000100837824 */ /* 0x000fe200078e0269 */
[----:B-1----:R-:W-:Y:S06]  /*1ab0*/  BAR.SYNC.DEFER_BLOCKING 0x0 ;  /* 0x0000000000007b1d */ /* 0x002fec0000010000 */
.L_x_84:
[-C--:B------:R-:W-:Y:S01]  /*1ac0*/  IMAD R0, R152, R77.reuse, RZ ;  /* 0x0000004d98007224 */ /* 0x080fe200078e02ff */
[----:B------:R-:W-:Y:S01]  /*1ad0*/  SHF.R.S32.HI R89, RZ, 0x1f, R77 ;  /* 0x0000001fff597819 */ /* 0x000fe2000001144d */
[----:B------:R-:W-:Y:S01]  /*1ae0*/  IMAD.WIDE.U32 R10, R157, R77, RZ ;  /* 0x0000004d9d0a7225 */ /* 0x000fe200078e00ff */
[----:B------:R-:W-:Y:S04]  /*1af0*/  DEPBAR.LE SB0, 0x0 ;  /* 0x000080000000791a */ /* 0x000fe80000000000 */
[----:B------:R-:W-:Y:S01]  /*1b00*/  BAR.SYNC.DEFER_BLOCKING 0x0 ;  /* 0x0000000000007b1d */ /* 0x000fe20000010000 */
[----:B------:R-:W-:Y:S01]  /*1b10*/  ISETP.GE.AND P2, PT, R162, 0x1, PT ;  /* 0x00000001a200780c */ /* 0x000fe20003f46270 */
[----:B-1----:R-:W-:Y:S01]  /*1b20*/  IMAD R2, R89, R157, R0 ;  /* 0x0000009d59027224 */ /* 0x002fe200078e0200 */
[----:B------:R-:W-:Y:S03]  /*1b30*/  IADD3 R0, P1, R137, R10, RZ ;  /* 0x0000000a89007210 */ /* 0x000fe60007f3e0ff */
[----:B------:R-:W-:Y:S01]  /*1b40*/  IMAD.IADD R12, R11, 0x1, R2 ;  /* 0x000000010b0c7824 */ /* 0x000fe200078e0202 */
[----:B------:R-:W-:Y:S03]  /*1b50*/  LEA R58, P0, R0, c[0x0][0x1c8], 0x1 ;  /* 0x00007200003a7a11 */ /* 0x000fe600078008ff */
[----:B------:R-:W-:Y:S05]  /*1b60*/  IMAD.X R2, R12, 0x1, R136, P1 ;  /* 0x000000010c027824 */ /* 0x000fea00008e0688 */
[----:B------:R-:W-:Y:S01]  /*1b70*/  LEA.HI.X R59, R0, c[0x0][0x1cc], R2, 0x1, P0 ;  /* 0x00007300003b7a11 */ /* 0x000fe200000f0c02 */
[----:B------:R-:W-:Y:S01]  /*1b80*/  BSSY B1, `(.L_x_60) ;  /* 0x0000383000017945 */ /* 0x000fe20003800000 */
[----:B------:R-:W-:-:S05]  /*1b90*/  @!P2 BRA `(.L_x_61) ;  /* 0x000036a00000a947 */ /* 0x000fca0003800000 */
[-C--:B------:R-:W-:Y:S02]  /*1ba0*/  IMAD R2, R150, R77.reuse, RZ ;  /* 0x0000004d96027224 */ /* 0x080fe400078e02ff */
[-C--:B------:R-:W-:Y:S02]  /*1bb0*/  IMAD R0, R151, R77.reuse, RZ ;  /* 0x0000004d97007224 */ /* 0x080fe400078e02ff */
[----:B------:R-:W-:Y:S02]  /*1bc0*/  IMAD R4, R77, -0x40, R94 ;  /* 0xffffffc04d047824 */ /* 0x000fe400078e025e */
[-C--:B------:R-:W-:Y:S04]  /*1bd0*/  IMAD.WIDE.U32 R8, R158, R77.reuse, RZ ;  /* 0x0000004d9e087225 */ /* 0x080fe800078e00ff */
[----:B------:R-:W-:Y:S04]  /*1be0*/  IMAD.WIDE.U32 R14, R156, R77, RZ ;  /* 0x0000004d9c0e7225 */ /* 0x000fe800078e00ff */
[C---:B------:R-:W-:Y:S02]  /*1bf0*/  IMAD R3, R89.reuse, R158, R2 ;  /* 0x0000009e59037224 */ /* 0x040fe400078e0202 */
[----:B------:R-:W-:Y:S01]  /*1c00*/  IMAD R2, R89, R156, R0 ;  /* 0x0000009c59027224 */ /* 0x000fe200078e0200 */
[----:B------:R-:W-:Y:S02]  /*1c10*/  IMNMX R0, R4, 0x40, PT ;  /* 0x0000004004007817 */ /* 0x000fe40003800200 */
[----:B------:R-:W-:Y:S02]  /*1c20*/  IADD3 R28, R9, R3, RZ ;  /* 0x00000003091c7210 */ /* 0x000fe40007ffe0ff */
[----:B------:R-:W-:Y:S01]  /*1c30*/  IADD3 R29, R15, R2, RZ ;  /* 0x000000020f1d7210 */ /* 0x000fe20007ffe0ff */
[----:B------:R-:W-:-:S05]  /*1c40*/  @!P6 BRA `(.L_x_62) ;  /* 0x00001b200000e947 */ /* 0x000fca0003800000 */
[----:B------:R-:W-:Y:S01]  /*1c50*/  ISETP.GE.AND P1, PT, R90, R0, PT ;  /* 0x000000005a00720c */ /* 0x000fe20003f26270 */
[----:B------:R-:W-:Y:S01]  /*1c60*/  BSSY B0, `(.L_x_63) ;  /* 0x000003a000007945 */ /* 0x000fe20003800000 */
[----:B------:R-:W-:Y:S01]  /*1c70*/  CS2R R20, SRZ ;  /* 0x0000000000147805 */ /* 0x000fe2000001ff00 */
        /* <DEDUP_REMOVED lines=11> */
[----:B------:R-:W-:-:S05]  /*1d30*/  @P1 BRA `(.L_x_64) ;  /* 0x000002c000001947 */ /* 0x000fca0003800000 */
[----:B------:R-:W-:Y:S01]  /*1d40*/  IADD3 R0, P0, R110, R8, RZ ;  /* 0x000000086e007210 */ /* 0x000fe20007f1e0ff */
[----:B------:R-:W-:Y:S01]  /*1d50*/  CS2R R38, SRZ ;  /* 0x0000000000267805 */ /* 0x000fe2000001ff00 */
[----:B------:R-:W-:Y:S01]  /*1d60*/  CS2R R6, SRZ ;  /* 0x0000000000067805 */ /* 0x000fe2000001ff00 */
[----:B------:R-:W-:Y:S01]  /*1d70*/  CS2R R44, SRZ ;  /* 0x00000000002c7805 */ /* 0x000fe2000001ff00 */
[----:B------:R-:W-:Y:S01]  /*1d80*/  CS2R R12, SRZ ;  /* 0x00000000000c7805 */ /* 0x000fe2000001ff00 */
[----:B------:R-:W-:Y:S01]  /*1d90*/  IMAD.X R3, R28, 0x1, R135, P0 ;  /* 0x000000011c037824 */ /* 0x000fe200000e0687 */
[----:B------:R-:W-:Y:S01]  /*1da0*/  IADD3 R2, P0, R106, R14, RZ ;  /* 0x0000000e6a027210 */ /* 0x000fe20007f1e0ff */
[----:B------:R-:W-:Y:S01]  /*1db0*/  CS2R R46, SRZ ;  /* 0x00000000002e7805 */ /* 0x000fe2000001ff00 */
[----:B------:R-:W-:Y:S01]  /*1dc0*/  CS2R R16, SRZ ;  /* 0x0000000000107805 */ /* 0x000fe2000001ff00 */
[----:B------:R-:W-:Y:S01]  /*1dd0*/  CS2R R48, SRZ ;  /* 0x0000000000307805 */ /* 0x000fe2000001ff00 */
[----:B------:R-:W-:Y:S01]  /*1de0*/  CS2R R18, SRZ ;  /* 0x0000000000127805 */ /* 0x000fe2000001ff00 */
[----:B------:R-:W-:Y:S01]  /*1df0*/  IMAD.X R5, R29, 0x1, R134, P0 ;  /* 0x000000011d057824 */ /* 0x000fe200000e0686 */
[C---:B------:R-:W-:Y:S01]  /*1e00*/  LEA R8, P0, R0.reuse, c[0x0][0x270], 0x1 ;  /* 0x00009c0000087a11 */ /* 0x040fe200078008ff */
[----:B------:R-:W-:Y:S01]  /*1e10*/  CS2R R50, SRZ ;  /* 0x0000000000327805 */ /* 0x000fe2000001ff00 */
[----:B------:R-:W-:Y:S01]  /*1e20*/  CS2R R20, SRZ ;  /* 0x0000000000147805 */ /* 0x000fe2000001ff00 */
[----:B------:R-:W-:Y:S01]  /*1e30*/  CS2R R52, SRZ ;  /* 0x0000000000347805 */ /* 0x000fe2000001ff00 */
[----:B------:R-:W-:Y:S02]  /*1e40*/  LEA.HI.X R9, R0, c[0x0][0x274], R3, 0x1, P0 ;  /* 0x00009d0000097a11 */ /* 0x000fe400000f0c03 */
[C---:B------:R-:W-:Y:S04]  /*1e50*/  LEA R4, P0, R2.reuse, c[0x0][0x288], 0x1 ;  /* 0x0000a20002047a11 */ /* 0x040fe800078008ff */
[----:B------:R-:W-:Y:S02]  /*1e60*/  LEA.HI.X R5, R2, c[0x0][0x28c], R5, 0x1, P0 ;  /* 0x0000a30002057a11 */ /* 0x000fe400000f0c05 */
[----:B------:R-:W-:Y:S01]  /*1e70*/  ISETP.GE.AND P0, PT, R30, c[0x0][0x27c], PT ;  /* 0x00009f001e007a0c */ /* 0x000fe20003f06270 */
[----:B------:R-:W-:Y:S11]  /*1e80*/  CS2R R2, SRZ ;  /* 0x0000000000027805 */ /* 0x000ff6000001ff00 */
[----:B------:R-:W-:Y:S01]  /*1e90*/  @!UPT UIADD3 URZ, URZ, URZ, URZ ;  /* 0x0000003f3f3ff290 */ /* 0x000fe2000fffe03f */
[----:B------:R1:W5:Y:S04]  /*1ea0*/  @!P0 LDG.E.64 R2, [R8.64] ;  /* 0x0000000608028981 */ /* 0x000368000c1e1b00 */
[----:B------:R1:W5:Y:S01]  /*1eb0*/  @!P0 LDG.E.64 R38, [R4.64] ;  /* 0x0000000604268981 */ /* 0x000362000c1e1b00 */
[----:B------:R-:W-:Y:S11]  /*1ec0*/  ISETP.GE.AND P0, PT, R36, c[0x0][0x27c], PT ;  /* 0x00009f0024007a0c */ /* 0x000ff60003f06270 */
[----:B------:R-:W-:Y:S02]  /*1ed0*/  @!UPT UIADD3 URZ, URZ, URZ, URZ ;  /* 0x0000003f3f3ff290 */ /* 0x000fe4000fffe03f */
[----:B------:R1:W5:Y:S04]  /*1ee0*/  @!P0 LDG.E.64 R6, [R8.64+0x10] ;  /* 0x0000100608068981 */ /* 0x000368000c1e1b00 */
[----:B------:R1:W5:Y:S01]  /*1ef0*/  @!P0 LDG.E.64 R44, [R4.64+0x10] ;  /* 0x00001006042c8981 */ /* 0x000362000c1e1b00 */
        /* <DEDUP_REMOVED lines=15> */
[----:B------:R1:W5:Y:S02]  /*1ff0*/  @!P0 LDG.E.64 R52, [R4.64+0x50] ;  /* 0x0000500604348981 */ /* 0x000364000c1e1b00 */
.L_x_64:
[----:B------:R-:W-:Y:S05]  /*2000*/  BSYNC B0 ;  /* 0x0000000000007941 */ /* 0x000fea0003800000 */
.L_x_63:
[----:B------:R-:W-:-:S05]  /*2010*/  @P1 BRA `(.L_x_65) ;  /* 0x0000339000001947 */ /* 0x000fca0003800000 */
[----:B-----5:R-:W-:Y:S01]  /*2020*/  MOV R0, R19 ;  /* 0x0000001300007202 */ /* 0x020fe20000000f00 */
[----:B-1----:R-:W-:Y:S01]  /*2030*/  IMAD.MOV.U32 R8, RZ, RZ, R20 ;  /* 0x000000ffff087224 */ /* 0x002fe200078e0014 */
[----:B------:R-:W-:Y:S01]  /*2040*/  ISETP.GE.AND P0, PT, R24, c[0x0][0x1d4], PT ;  /* 0x0000750018007a0c */ /* 0x000fe20003f06270 */
[----:B------:R-:W-:Y:S01]  /*2050*/  IMAD.MOV.U32 R5, RZ, RZ, R21 ;  /* 0x000000ffff057224 */ /* 0x000fe200078e0015 */
[----:B------:R-:W-:Y:S01]  /*2060*/  BSSY B0, `(.L_x_66) ;  /* 0x0000054000007945 */ /* 0x000fe20003800000 */
[----:B------:R-:W-:Y:S03]  /*2070*/  IMAD.MOV.U32 R4, RZ, RZ, R18 ;  /* 0x000000ffff047224 */ /* 0x000fe600078e0012 */
[----:B------:R-:W-:Y:S01]  /*2080*/  PRMT R29, R5, 0x5410, R8 ;  /* 0x00005410051d7816 */ /* 0x000fe20000000008 */
[----:B------:R-:W-:Y:S01]  /*2090*/  IMAD.MOV.U32 R8, RZ, RZ, R16 ;  /* 0x000000ffff087224 */ /* 0x000fe200078e0010 */
[----:B------:R-:W-:Y:S01]  /*20a0*/  PRMT R28, R0, 0x5410, R4 ;  /* 0x00005410001c7816 */ /* 0x000fe20000000004 */
[----:B------:R-:W-:Y:S01]  /*20b0*/  IMAD.MOV.U32 R5, RZ, RZ, R17 ;  /* 0x000000ffff057224 */ /* 0x000fe200078e0011 */
[----:B------:R-:W-:Y:S01]  /*20c0*/  MOV R4, R12 ;  /* 0x0000000c00047202 */ /* 0x000fe20000000f00 */
        /* <DEDUP_REMOVED lines=11> */
[----:B------:R-:W-:Y:S02]  /*2180*/  MOV R8, R50 ;  /* 0x0000003200087202 */ /* 0x000fe40000000f00 */
[----:B------:R-:W-:Y:S02]  /*2190*/  MOV R0, R49 ;  /* 0x0000003100007202 */ /* 0x000fe40000000f00 */
[----:B------:R-:W-:Y:S01]  /*21a0*/  PRMT R56, R8, 0x5410, R5 ;  /* 0x0000541008387816 */ /* 0x000fe20000000005 */
[----:B------:R-:W-:Y:S01]  /*21b0*/  IMAD.MOV.U32 R8, RZ, RZ, R46 ;  /* 0x000000ffff087224 */ /* 0x000fe200078e002e */
[----:B------:R-:W-:Y:S01]  /*21c0*/  PRMT R55, R4, 0x5410, R0 ;  /* 0x0000541004377816 */ /* 0x000fe20000000000 */
[----:B------:R-:W-:Y:S01]  /*21d0*/  IMAD.MOV.U32 R5, RZ, RZ, R47 ;  /* 0x000000ffff057224 */ /* 0x000fe200078e002f */
[----:B------:R-:W-:Y:S01]  /*21e0*/  MOV R4, R44 ;  /* 0x0000002c00047202 */ /* 0x000fe20000000f00 */
[----:B------:R-:W-:Y:S03]  /*21f0*/  IMAD.MOV.U32 R0, RZ, RZ, R45 ;  /* 0x000000ffff007224 */ /* 0x000fe600078e002d */
[----:B------:R-:W-:Y:S02]  /*2200*/  PRMT R54, R8, 0x5410, R5 ;  /* 0x0000541008367816 */ /* 0x000fe40000000005 */
[----:B------:R-:W-:Y:S01]  /*2210*/  PRMT R43, R4, 0x5410, R0 ;  /* 0x00005410042b7816 */ /* 0x000fe20000000000 */
[----:B------:R-:W-:-:S05]  /*2220*/  @P0 BRA `(.L_x_67) ;  /* 0x0000037000000947 */ /* 0x000fca0003800000 */
[----:B------:R-:W-:Y:S01]  /*2230*/  ISETP.GE.AND P0, PT, R30, c[0x0][0x27c], PT ;  /* 0x00009f001e007a0c */ /* 0x000fe20003f06270 */
[----:B------:R-:W1:Y:S01]  /*2240*/  LDS.128 R8, [R84+0x3000] ;  /* 0x0030000054087984 */ /* 0x000e620000000c00 */
[----:B------:R-:W-:Y:S01]  /*2250*/  MOV R4, R2 ;  /* 0x0000000200047202 */ /* 0x000fe20000000f00 */
[----:B------:R-:W-:Y:S02]  /*2260*/  IMAD.MOV.U32 R32, RZ, RZ, R38 ;  /* 0x000000ffff207224 */ /* 0x000fe400078e0026 */
[--C-:B------:R-:W-:Y:S08]  /*2270*/  IMAD.MOV.U32 R40, RZ, RZ, R39.reuse ;  /* 0x000000ffff287224 */ /* 0x100ff000078e0027 */
[----:B------:R-:W-:Y:S02]  /*2280*/  @!P0 SHF.R.U64 R38, R38, 0x10, R39 ;  /* 0x0000001026268819 */ /* 0x000fe40000001227 */
[--C-:B------:R-:W-:Y:S01]  /*2290*/  @!P0 SHF.R.U64 R5, R2, 0x10, R3.reuse ;  /* 0x0000001002058819 */ /* 0x100fe20000001203 */
[----:B------:R-:W-:Y:S01]  /*22a0*/  IMAD.MOV.U32 R2, RZ, RZ, R3 ;  /* 0x000000ffff027224 */ /* 0x000fe200078e0003 */
[----:B------:R-:W-:Y:S02]  /*22b0*/  @!P0 SHF.R.U32.HI R14, RZ, 0x10, R39 ;  /* 0x00000010ff0e8819 */ /* 0x000fe40000011627 */
[----:B------:R-:W-:Y:S02]  /*22c0*/  @!P0 SHF.R.U32.HI R0, RZ, 0x10, R3 ;  /* 0x00000010ff008819 */ /* 0x000fe40000011603 */
[----:B------:R-:W-:Y:S02]  /*22d0*/  @!P0 PRMT R38, R32, 0x5410, R38 ;  /* 0x0000541020268816 */ /* 0x000fe40000000026 */
[----:B------:R-:W-:Y:S02]  /*22e0*/  @!P0 PRMT R4, R4, 0x5410, R5 ;  /* 0x0000541004048816 */ /* 0x000fe40000000005 */
[----:B------:R-:W-:Y:S01]  /*22f0*/  @!P0 PRMT R41, R40, 0x5410, R14 ;  /* 0x0000541028298816 */ /* 0x000fe2000000000e */
[----:B------:R-:W-:Y:S01]  /*2300*/  @!P0 IMAD.U32 R5, R38, 0x10000, RZ ;  /* 0x0001000026058824 */ /* 0x000fe200078e00ff */
[----:B------:R-:W-:Y:S02]  /*2310*/  @!P0 PRMT R14, R2, 0x5410, R0 ;  /* 0x00005410020e8816 */ /* 0x000fe40000000000 */
[----:B------:R-:W-:Y:S02]  /*2320*/  @!P0 SHF.L.U32 R3, R4, 0x10, RZ ;  /* 0x0000001004038819 */ /* 0x000fe400000006ff */
[----:B------:R-:W-:Y:S02]  /*2330*/  @!P0 LOP3.LUT R38, R38, 0xffff0000, RZ, 0xc0, !PT ;  /* 0xffff000026268812 */ /* 0x000fe400078ec0ff */
[----:B------:R-:W-:Y:S01]  /*2340*/  @!P0 LOP3.LUT R4, R4, 0xffff0000, RZ, 0xc0, !PT ;  /* 0xffff000004048812 */ /* 0x000fe200078ec0ff */
[C---:B-1----:R-:W-:Y:S01]  /*2350*/  @!P0 IMAD.U32 R32, R8.reuse, 0x10000, RZ ;  /* 0x0001000008208824 */ /* 0x042fe200078e00ff */
[----:B------:R-:W-:Y:S02]  /*2360*/  @!P0 LOP3.LUT R0, R8, 0xffff0000, RZ, 0xc0, !PT ;  /* 0xffff000008008812 */ /* 0x000fe400078ec0ff */
[C---:B------:R-:W-:Y:S02]  /*2370*/  @!P0 LOP3.LUT R2, R9.reuse, 0xffff0000, RZ, 0xc0, !PT ;  /* 0xffff000009028812 */ /* 0x040fe400078ec0ff */
[----:B------:R-:W-:Y:S01]  /*2380*/  @!P0 SHF.L.U32 R39, R9, 0x10, RZ ;  /* 0x0000001009278819 */ /* 0x000fe200000006ff */
[C---:B------:R-:W-:Y:S02]  /*2390*/  @!P0 FMUL.FTZ R40, R0.reuse, R5 ;  /* 0x0000000500288220 */ /* 0x040fe40000410000 */
[-C--:B------:R-:W-:Y:S02]  /*23a0*/  @!P0 FMUL.FTZ R0, R0, R3.reuse ;  /* 0x0000000300008220 */ /* 0x080fe40000410000 */
[----:B------:R-:W-:Y:S02]  /*23b0*/  @!P0 FMUL.FTZ R42, R2, R38 ;  /* 0x00000026022a8220 */ /* 0x000fe40000410000 */
[----:B------:R-:W-:Y:S01]  /*23c0*/  @!P0 FFMA.FTZ R63, R32, R3, -R40 ;  /* 0x00000003203f8223 */ /* 0x000fe20000010828 */
[C---:B------:R-:W-:Y:S01]  /*23d0*/  @!P0 LOP3.LUT R3, R10.reuse, 0xffff0000, RZ, 0xc0, !PT ;  /* 0xffff00000a038812 */ /* 0x040fe200078ec0ff */
[----:B------:R-:W-:Y:S01]  /*23e0*/  @!P0 FFMA.FTZ R0, R5, R32, R0 ;  /* 0x0000002005008223 */ /* 0x000fe20000010000 */
[----:B------:R-:W-:Y:S01]  /*23f0*/  @!P0 SHF.L.U32 R40, R10, 0x10, RZ ;  /* 0x000000100a288819 */ /* 0x000fe200000006ff */
[C---:B------:R-:W-:Y:S01]  /*2400*/  @!P0 IMAD.U32 R32, R41.reuse, 0x10000, RZ ;  /* 0x0001000029208824 */ /* 0x040fe200078e00ff */
[----:B------:R-:W-:Y:S01]  /*2410*/  @!P0 LOP3.LUT R41, R41, 0xffff0000, RZ, 0xc0, !PT ;  /* 0xffff000029298812 */ /* 0x000fe200078ec0ff */
[----:B------:R-:W-:Y:S01]  /*2420*/  @!P0 IMAD.U32 R5, R14, 0x10000, RZ ;  /* 0x000100000e058824 */ /* 0x000fe200078e00ff */
[----:B------:R-:W-:Y:S01]  /*2430*/  @!P0 F2FP.BF16.PACK_AB R0, R0, R63 ;  /* 0x0000003f0000823e */ /* 0x000fe200000010ff */
[-C--:B------:R-:W-:Y:S01]  /*2440*/  @!P0 FMUL.FTZ R2, R2, R4.reuse ;  /* 0x0000000402028220 */ /* 0x080fe20000410000 */
[----:B------:R-:W-:Y:S01]  /*2450*/  @!P0 LOP3.LUT R14, R14, 0xffff0000, RZ, 0xc0, !PT ;  /* 0xffff00000e0e8812 */ /* 0x000fe200078ec0ff */
[----:B------:R-:W-:Y:S01]  /*2460*/  @!P0 FFMA.FTZ R62, R39, R4, -R42 ;  /* 0x00000004273e8223 */ /* 0x000fe2000001082a */
[----:B------:R-:W-:Y:S01]  /*2470*/  @!P0 LOP3.LUT R4, R11, 0xffff0000, RZ, 0xc0, !PT ;  /* 0xffff00000b048812 */ /* 0x000fe200078ec0ff */
[----:B------:R-:W-:Y:S01]  /*2480*/  @!P0 FMUL.FTZ R60, R3, R32 ;  /* 0x00000020033c8220 */ /* 0x000fe20000410000 */
[----:B------:R-:W-:Y:S01]  /*2490*/  @!P0 SHF.L.U32 R42, R11, 0x10, RZ ;  /* 0x000000100b2a8819 */ /* 0x000fe200000006ff */
[----:B------:R-:W-:Y:S02]  /*24a0*/  @!P0 FMUL.FTZ R3, R3, R5 ;  /* 0x0000000503038220 */ /* 0x000fe40000410000 */
[C---:B------:R-:W-:Y:S02]  /*24b0*/  @!P0 FMUL.FTZ R61, R4.reuse, R41 ;  /* 0x00000029043d8220 */ /* 0x040fe40000410000 */
[----:B------:R-:W-:Y:S02]  /*24c0*/  @!P0 FMUL.FTZ R4, R4, R14 ;  /* 0x0000000e04048220 */ /* 0x000fe40000410000 */
[----:B------:R-:W-:Y:S02]  /*24d0*/  @!P0 FFMA.FTZ R2, R38, R39, R2 ;  /* 0x0000002726028223 */ /* 0x000fe40000010002 */
[----:B------:R-:W-:Y:S02]  /*24e0*/  @!P0 FFMA.FTZ R3, R32, R40, R3 ;  /* 0x0000002820038223 */ /* 0x000fe40000010003 */
[----:B------:R-:W-:Y:S01]  /*24f0*/  @!P0 FFMA.FTZ R60, R40, R5, -R60 ;  /* 0x00000005283c8223 */ /* 0x000fe2000001083c */
[----:B------:R-:W-:Y:S01]  /*2500*/  @!P0 F2FP.BF16.PACK_AB R2, R2, R62 ;  /* 0x0000003e0202823e */ /* 0x000fe200000010ff */
[----:B------:R-:W-:Y:S02]  /*2510*/  @!P0 FFMA.FTZ R61, R42, R14, -R61 ;  /* 0x0000000e2a3d8223 */ /* 0x000fe4000001083d */
[----:B------:R-:W-:Y:S01]  /*2520*/  @!P0 FFMA.FTZ R4, R41, R42, R4 ;  /* 0x0000002a29048223 */ /* 0x000fe20000010004 */
[----:B------:R-:W-:Y:S01]  /*2530*/  @!P0 F2FP.BF16.PACK_AB R3, R3, R60 ;  /* 0x0000003c0303823e */ /* 0x000fe200000010ff */
[----:B------:R-:W-:Y:S01]  /*2540*/  @!P0 IMAD.MOV.U32 R8, RZ, RZ, R0 ;  /* 0x000000ffff088224 */ /* 0x000fe200078e0000 */
[----:B------:R-:W-:Y:S02]  /*2550*/  @!P0 MOV R9, R2 ;  /* 0x0000000200098202 */ /* 0x000fe40000000f00 */
[----:B------:R-:W-:Y:S01]  /*2560*/  @!P0 F2FP.BF16.PACK_AB R4, R4, R61 ;  /* 0x0000003d0404823e */ /* 0x000fe200000010ff */
[----:B------:R-:W-:Y:S03]  /*2570*/  @!P0 IMAD.MOV.U32 R10, RZ, RZ, R3 ;  /* 0x000000ffff0a8224 */ /* 0x000fe600078e0003 */
[----:B------:R-:W-:Y:S05]  /*2580*/  @!P0 MOV R11, R4 ;  /* 0x00000004000b8202 */ /* 0x000fea0000000f00 */
[----:B------:R1:W-:Y:S02]  /*2590*/  STG.E.128 [R58.64], R8 ;  /* 0x000000083a007986 */ /* 0x0003e4000c101d06 */
.L_x_67:
[----:B------:R-:W-:Y:S05]  /*25a0*/  BSYNC B0 ;  /* 0x0000000000007941 */ /* 0x000fea0003800000 */
.L_x_66:
[----:B------:R-:W-:Y:S01]  /*25b0*/  ISETP.GE.AND P0, PT, R27, c[0x0][0x1d4], PT ;  /* 0x000075001b007a0c */ /* 0x000fe20003f06270 */
[----:B------:R-:W-:Y:S01]  /*25c0*/  @!UPT UIADD3 URZ, URZ, URZ, URZ ;  /* 0x0000003f3f3ff290 */ /* 0x000fe2000fffe03f */
[----:B------:R-:W-:Y:S11]  /*25d0*/  BSSY B0, `(.L_x_68) ;  /* 0x0000036000007945 */ /* 0x000ff60003800000 */
[----:B------:R-:W-:-:S05]  /*25e0*/  @P0 BRA `(.L_x_69) ;  /* 0x0000034000000947 */ /* 0x000fca0003800000 */
[----:B------:R-:W-:Y:S01]  /*25f0*/  ISETP.GE.AND P0, PT, R36, c[0x0][0x27c], PT ;  /* 0x00009f0024007a0c */ /* 0x000fe20003f06270 */
[----:B-1----:R-:W1:Y:S11]  /*2600*/  LDS.128 R8, [R85+0x3000] ;  /* 0x0030000055087984 */ /* 0x002e760000000c00 */
[----:B------:R-:W-:Y:S01]  /*2610*/  @!UPT UIADD3 URZ, URZ, URZ, URZ ;  /* 0x0000003f3f3ff290 */ /* 0x000fe2000fffe03f */
[----:B------:R-:W-:Y:S02]  /*2620*/  @!P0 SHF.R.U64 R4, R44, 0x10, R45 ;  /* 0x000000102c048819 */ /* 0x000fe4000000122d */
[--C-:B------:R-:W-:Y:S02]  /*2630*/  @!P0 SHF.R.U64 R0, R6, 0x10, R7.reuse ;  /* 0x0000001006008819 */ /* 0x100fe40000001207 */
[----:B------:R-:W-:Y:S02]  /*2640*/  @!P0 PRMT R4, R43, 0x5410, R4 ;  /* 0x000054102b048816 */ /* 0x000fe40000000004 */
[C---:B------:R-:W-:Y:S02]  /*2650*/  @!P0 PRMT R0, R15.reuse, 0x5432, R0 ;  /* 0x000054320f008816 */ /* 0x040fe40000000000 */
[----:B------:R-:W-:Y:S01]  /*2660*/  @!P0 SHF.R.U32.HI R6, RZ, 0x10, R7 ;  /* 0x00000010ff068819 */ /* 0x000fe20000011607 */
[----:B------:R-:W-:Y:S01]  /*2670*/  @!P0 IMAD.U32 R7, R4, 0x10000, RZ ;  /* 0x0001000004078824 */ /* 0x000fe200078e00ff */
[----:B------:R-:W-:Y:S01]  /*2680*/  @!P0 SHF.R.U32.HI R38, RZ, 0x10, R45 ;  /* 0x00000010ff268819 */ /* 0x000fe2000001162d */
[----:B------:R-:W-:Y:S01]  /*2690*/  @!P0 IMAD.U32 R5, R0, 0x10000, RZ ;  /* 0x0001000000058824 */ /* 0x000fe200078e00ff */
[----:B------:R-:W-:Y:S02]  /*26a0*/  @!P0 PRMT R6, R15, 0x5410, R6 ;  /* 0x000054100f068816 */ /* 0x000fe40000000006 */
[----:B------:R-:W-:Y:S02]  /*26b0*/  @!P0 LOP3.LUT R15, R4, 0xffff0000, RZ, 0xc0, !PT ;  /* 0xffff0000040f8812 */ /* 0x000fe400078ec0ff */
[----:B------:R-:W-:Y:S02]  /*26c0*/  @!P0 LOP3.LUT R4, R0, 0xffff0000, RZ, 0xc0, !PT ;  /* 0xffff000000048812 */ /* 0x000fe400078ec0ff */
[----:B------:R-:W-:Y:S01]  /*26d0*/  @!P0 PRMT R38, R43, 0x5432, R38 ;  /* 0x000054322b268816 */ /* 0x000fe20000000026 */
[C---:B-1----:R-:W-:Y:S01]  /*26e0*/  @!P0 IMAD.U32 R32, R9.reuse, 0x10000, RZ ;  /* 0x0001000009208824 */ /* 0x042fe200078e00ff */
[C---:B------:R-:W-:Y:S02]  /*26f0*/  @!P0 LOP3.LUT R2, R8.reuse, 0xffff0000, RZ, 0xc0, !PT ;  /* 0xffff000008028812 */ /* 0x040fe400078ec0ff */
[----:B------:R-:W-:Y:S02]  /*2700*/  @!P0 LOP3.LUT R3, R9, 0xffff0000, RZ, 0xc0, !PT ;  /* 0xffff000009038812 */ /* 0x000fe400078ec0ff */
[----:B------:R-:W-:Y:S01]  /*2710*/  @!P0 SHF.L.U32 R14, R8, 0x10, RZ ;  /* 0x00000010080e8819 */ /* 0x000fe200000006ff */
[C---:B------:R-:W-:Y:S02]  /*2720*/  @!P0 FMUL.FTZ R39, R2.reuse, R7 ;  /* 0x0000000702278220 */ /* 0x040fe40000410000 */
[----:B------:R-:W-:Y:S02]  /*2730*/  @!P0 FMUL.FTZ R0, R2, R5 ;  /* 0x0000000502008220 */ /* 0x000fe40000410000 */
[C---:B------:R-:W-:Y:S02]  /*2740*/  @!P0 FMUL.FTZ R40, R3.reuse, R15 ;  /* 0x0000000f03288220 */ /* 0x040fe40000410000 */
[----:B------:R-:W-:Y:S01]  /*2750*/  @!P0 FMUL.FTZ R2, R3, R4 ;  /* 0x0000000403028220 */ /* 0x000fe20000410000 */
[----:B------:R-:W-:Y:S01]  /*2760*/  @!P0 LOP3.LUT R3, R10, 0xffff0000, RZ, 0xc0, !PT ;  /* 0xffff00000a038812 */ /* 0x000fe200078ec0ff */
[----:B------:R-:W-:Y:S01]  /*2770*/  @!P0 FFMA.FTZ R43, R14, R5, -R39 ;  /* 0x000000050e2b8223 */ /* 0x000fe20000010827 */
[----:B------:R-:W-:Y:S01]  /*2780*/  @!P0 SHF.L.U32 R39, R11, 0x10, RZ ;  /* 0x000000100b278819 */ /* 0x000fe200000006ff */
[----:B------:R-:W-:Y:S01]  /*2790*/  @!P0 FFMA.FTZ R0, R7, R14, R0 ;  /* 0x0000000e07008223 */ /* 0x000fe20000010000 */
[----:B------:R-:W-:Y:S01]  /*27a0*/  @!P0 SHF.L.U32 R14, R10, 0x10, RZ ;  /* 0x000000100a0e8819 */ /* 0x000fe200000006ff */
[C---:B------:R-:W-:Y:S01]  /*27b0*/  @!P0 IMAD.U32 R7, R38.reuse, 0x10000, RZ ;  /* 0x0001000026078824 */ /* 0x040fe200078e00ff */
[----:B------:R-:W-:Y:S01]  /*27c0*/  @!P0 LOP3.LUT R38, R38, 0xffff0000, RZ, 0xc0, !PT ;  /* 0xffff000026268812 */ /* 0x000fe200078ec0ff */
[----:B------:R-:W-:Y:S01]  /*27d0*/  @!P0 IMAD.U32 R5, R6, 0x10000, RZ ;  /* 0x0001000006058824 */ /* 0x000fe200078e00ff */
[----:B------:R-:W-:Y:S01]  /*27e0*/  @!P0 F2FP.BF16.PACK_AB R0, R0, R43 ;  /* 0x0000002b0000823e */ /* 0x000fe200000010ff */
[----:B------:R-:W-:Y:S01]  /*27f0*/  @!P0 FFMA.FTZ R42, R32, R4, -R40 ;  /* 0x00000004202a8223 */ /* 0x000fe20000010828 */
[----:B------:R-:W-:Y:S01]  /*2800*/  @!P0 LOP3.LUT R4, R11, 0xffff0000, RZ, 0xc0, !PT ;  /* 0xffff00000b048812 */ /* 0x000fe200078ec0ff */
[C---:B------:R-:W-:Y:S01]  /*2810*/  @!P0 FMUL.FTZ R40, R3.reuse, R7 ;  /* 0x0000000703288220 */ /* 0x040fe20000410000 */
[----:B------:R-:W-:Y:S01]  /*2820*/  @!P0 LOP3.LUT R6, R6, 0xffff0000, RZ, 0xc0, !PT ;  /* 0xffff000006068812 */ /* 0x000fe200078ec0ff */
[-C--:B------:R-:W-:Y:S02]  /*2830*/  @!P0 FMUL.FTZ R3, R3, R5.reuse ;  /* 0x0000000503038220 */ /* 0x080fe40000410000 */
        /* <DEDUP_REMOVED lines=14> */
[----:B------:R1:W-:Y:S02]  /*2920*/  STG.E.128 [R58.64+0x20], R8 ;  /* 0x000020083a007986 */ /* 0x0003e4000c101d06 */
.L_x_69:
[----:B------:R-:W-:Y:S05]  /*2930*/  BSYNC B0 ;  /* 0x0000000000007941 */ /* 0x000fea0003800000 */
.L_x_68:
        /* <DEDUP_REMOVED lines=9> */
[----:B------:R-:W-:Y:S02]  /*29d0*/  @!P0 SHF.R.U32.HI R2, RZ, 0x10, R13 ;  /* 0x00000010ff028819 */ /* 0x000fe4000001160d */
[----:B------:R-:W-:Y:S02]  /*29e0*/  @!P0 PRMT R13, R54, 0x5410, R3 ;  /* 0x00005410360d8816 */ /* 0x000fe40000000003 */
[C---:B------:R-:W-:Y:S02]  /*29f0*/  @!P0 PRMT R0, R22.reuse, 0x5432, R0 ;  /* 0x0000543216008816 */ /* 0x040fe40000000000 */
[----:B------:R-:W-:Y:S01]  /*2a00*/  @!P0 PRMT R5, R22, 0x5410, R2 ;  /* 0x0000541016058816 */ /* 0x000fe20000000002 */
[C---:B------:R-:W-:Y:S01]  /*2a10*/  @!P0 IMAD.U32 R7, R13.reuse, 0x10000, RZ ;  /* 0x000100000d078824 */ /* 0x040fe200078e00ff */
[----:B------:R-:W-:Y:S01]  /*2a20*/  @!P0 SHF.R.U32.HI R15, RZ, 0x10, R47 ;  /* 0x00000010ff0f8819 */ /* 0x000fe2000001162f */
[C---:B------:R-:W-:Y:S01]  /*2a30*/  @!P0 IMAD.U32 R6, R0.reuse, 0x10000, RZ ;  /* 0x0001000000068824 */ /* 0x040fe200078e00ff */
        /* <DEDUP_REMOVED lines=22> */
[----:B------:R-:W-:Y:S01]  /*2ba0*/  @!P0 FMUL.FTZ R32, R3, R7 ;  /* 0x0000000703208220 */ /* 0x000fe20000410000 */
[----:B------:R-:W-:Y:S01]  /*2bb0*/  @!P0 LOP3.LUT R5, R5, 0xffff0000, RZ, 0xc0, !PT ;  /* 0xffff000005058812 */ /* 0x000fe200078ec0ff */
        /* <DEDUP_REMOVED lines=16> */
.L_x_71:
[----:B------:R-:W-:Y:S05]  /*2cc0*/  BSYNC B0 ;  /* 0x0000000000007941 */ /* 0x000fea0003800000 */
.L_x_70:
        /* <DEDUP_REMOVED lines=11> */
[----:B------:R-:W-:Y:S02]  /*2d80*/  @!P0 PRMT R13, R55, 0x5410, R13 ;  /* 0x00005410370d8816 */ /* 0x000fe4000000000d */
        /* <DEDUP_REMOVED lines=44> */
.L_x_73:
[----:B------:R-:W-:Y:S05]  /*3050*/  BSYNC B0 ;  /* 0x0000000000007941 */ /* 0x000fea0003800000 */
.L_x_72:
        /* <DEDUP_REMOVED lines=56> */
.L_x_75:
[----:B------:R-:W-:Y:S05]  /*33e0*/  BSYNC B0 ;  /* 0x0000000000007941 */ /* 0x000fea0003800000 */
.L_x_74:
[----:B------:R-:W-:Y:S11]  /*33f0*/  ISETP.GE.AND P0, PT, R91, c[0x0][0x1d4], PT ;  /* 0x000075005b007a0c */ /* 0x000ff60003f06270 */
[----:B------:R-:W-:Y:S02]  /*3400*/  @!UPT UIADD3 URZ, URZ, URZ, URZ ;  /* 0x0000003f3f3ff290 */ /* 0x000fe4000fffe03f */
        /* <DEDUP_REMOVED lines=52> */
[----:B------:R1:W-:Y:S01]  /*3750*/  STG.E.128 [R58.64+0xa0], R8 ;  /* 0x0000a0083a007986 */ /* 0x0003e2000c101d06 */
[----:B------:R-:W-:-:S05]  /*3760*/  BRA `(.L_x_65) ;  /* 0x00001c4000007947 */ /* 0x000fca0003800000 */
.L_x_62:
        /* <DEDUP_REMOVED lines=37> */
[----:B------:R1:W5:Y:S04]  /*39c0*/  @!P0 LDG.E.128 R4, [R8.64] ;  /* 0x0000000608048981 */ /* 0x000368000c1e1d00 */
[----:B------:R1:W5:Y:S01]  /*39d0*/  @!P0 LDG.E.128 R40, [R2.64] ;  /* 0x0000000602288981 */ /* 0x000362000c1e1d00 */
[----:B------:R-:W-:Y:S11]  /*39e0*/  ISETP.GE.AND P0, PT, R27, c[0x0][0x27c], PT ;  /* 0x00009f001b007a0c */ /* 0x000ff60003f06270 */
[----:B------:R-:W-:Y:S02]  /*39f0*/  @!UPT UIADD3 URZ, URZ, URZ, URZ ;  /* 0x0000003f3f3ff290 */ /* 0x000fe4000fffe03f */
[----:B------:R1:W5:Y:S04]  /*3a00*/  @!P0 LDG.E.128 R16, [R8.64+0x20] ;  /* 0x0000200608108981 */ /* 0x000368000c1e1d00 */
[----:B------:R1:W5:Y:S01]  /*3a10*/  @!P0 LDG.E.128 R56, [R2.64+0x20] ;  /* 0x0000200602388981 */ /* 0x000362000c1e1d00 */
[----:B------:R-:W-:Y:S11]  /*3a20*/  ISETP.GE.AND P0, PT, R26, c[0x0][0x27c], PT ;  /* 0x00009f001a007a0c */ /* 0x000ff60003f06270 */
[----:B------:R-:W-:Y:S02]  /*3a30*/  @!UPT UIADD3 URZ, URZ, URZ, URZ ;  /* 0x0000003f3f3ff290 */ /* 0x000fe4000fffe03f */
[----:B------:R1:W5:Y:S04]  /*3a40*/  @!P0 LDG.E.128 R20, [R8.64+0x40] ;  /* 0x0000400608148981 */ /* 0x000368000c1e1d00 */
[----:B------:R1:W5:Y:S02]  /*3a50*/  @!P0 LDG.E.128 R60, [R2.64+0x40] ;  /* 0x00004006023c8981 */ /* 0x000364000c1e1d00 */
.L_x_77:
[----:B------:R-:W-:Y:S05]  /*3a60*/  BSYNC B0 ;  /* 0x0000000000007941 */ /* 0x000fea0003800000 */
.L_x_76:
[----:B------:R-:W-:Y:S04]  /*3a70*/  IADD3 R80, P0, R146, R10, RZ ;  /* 0x0000000a92507210 */ /* 0x000fe80007f1e0ff */
[----:B------:R-:W-:Y:S01]  /*3a80*/  IADD3.X R79, R118, R12, RZ, P0, !PT ;  /* 0x0000000c764f7210 */ /* 0x000fe200007fe4ff */
        /* <DEDUP_REMOVED lines=25> */
[----:B------:R-:W-:Y:S02]  /*3c20*/  PRMT R65, R3, 0x5410, R8 ;  /* 0x0000541003417816 */ /* 0x000fe40000000008 */
[----:B------:R-:W-:Y:S01]  /*3c30*/  PRMT R64, R2, 0x5410, R0 ;  /* 0x0000541002407816 */ /* 0x000fe20000000000 */
[----:B------:R-:W-:-:S05]  /*3c40*/  @P0 BRA `(.L_x_79) ;  /* 0x0000077000000947 */ /* 0x000fca0003800000 */
[----:B------:R-:W-:Y:S01]  /*3c50*/  ISETP.GE.AND P2, PT, R98, c[0x0][0x1d4], PT ;  /* 0x0000750062007a0c */ /* 0x000fe20003f46270 */
[----:B------:R-:W-:Y:S01]  /*3c60*/  LDS.128 R12, [R121+0x3100] ;  /* 0x00310000790c7984 */ /* 0x000fe20000000c00 */
[----:B------:R-:W-:Y:S01]  /*3c70*/  IADD3 R0, P1, P0, R86, R80, R117 ;  /* 0x0000005056007210 */ /* 0x000fe2000783e075 */
[----:B------:R-:W-:Y:S01]  /*3c80*/  IMAD.MOV.U32 R9, RZ, RZ, R4 ;  /* 0x000000ffff097224 */ /* 0x000fe200078e0004 */
[----:B------:R-:W-:Y:S01]  /*3c90*/  MOV R39, R42 ;  /* 0x0000002a00277202 */ /* 0x000fe20000000f00 */
[----:B------:R-:W-:Y:S01]  /*3ca0*/  IMAD.MOV.U32 R47, RZ, RZ, R41 ;  /* 0x000000ffff2f7224 */ /* 0x000fe200078e0029 */
[-C--:B------:R-:W-:Y:S01]  /*3cb0*/  IADD3.X R3, R88, R79.reuse, R132, P1, P0 ;  /* 0x0000004f58037210 */ /* 0x080fe20000fe0484 */
[----:B------:R-:W-:Y:S02]  /*3cc0*/  IMAD.MOV.U32 R45, RZ, RZ, R40 ;  /* 0x000000ffff2d7224 */ /* 0x000fe400078e0028 */
[----:B------:R-:W1:Y:S04]  /*3cd0*/  LDS.128 R52, [R129+0x3100] ;  /* 0x0031000081347984 */ /* 0x000e680000000c00 */
[----:B------:R-:W-:Y:S04]  /*3ce0*/  @!P2 IADD3 R2, P1, P0, R86, R80, R98 ;  /* 0x000000505602a210 */ /* 0x000fe8000783e062 */
[----:B------:R-:W-:Y:S02]  /*3cf0*/  @!P2 IADD3.X R8, R88, R79, R124, P1, P0 ;  /* 0x0000004f5808a210 */ /* 0x000fe40000fe047c */
[C---:B------:R-:W-:Y:S04]  /*3d00*/  LEA R74, P0, R0.reuse, c[0x0][0x1c8], 0x1 ;  /* 0x00007200004a7a11 */ /* 0x040fe800078008ff */
[----:B------:R-:W-:Y:S01]  /*3d10*/  LEA.HI.X R75, R0, c[0x0][0x1cc], R3, 0x1, P0 ;  /* 0x00007300004b7a11 */ /* 0x000fe200000f0c03 */
[----:B------:R-:W-:Y:S01]  /*3d20*/  IMAD.MOV.U32 R3, RZ, RZ, R6 ;  /* 0x000000ffff037224 */ /* 0x000fe200078e0006 */
[C---:B------:R-:W-:Y:S04]  /*3d30*/  @!P2 LEA R72, P0, R2.reuse, c[0x0][0x1c8], 0x1 ;  /* 0x000072000248aa11 */ /* 0x040fe800078008ff */
[----:B------:R-:W-:Y:S01]  /*3d40*/  @!P2 LEA.HI.X R73, R2, c[0x0][0x1cc], R8, 0x1, P0 ;  /* 0x000073000249aa11 */ /* 0x000fe200000f0c08 */
[----:B------:R-:W-:Y:S01]  /*3d50*/  IMAD.MOV.U32 R8, RZ, RZ, R5 ;  /* 0x000000ffff087224 */ /* 0x000fe200078e0005 */
[----:B------:R-:W-:Y:S01]  /*3d60*/  ISETP.GE.AND P0, PT, R24, c[0x0][0x27c], PT ;  /* 0x00009f0018007a0c */ /* 0x000fe20003f06270 */
[--C-:B------:R-:W-:Y:S11]  /*3d70*/  IMAD.MOV.U32 R2, RZ, RZ, R7.reuse ;  /* 0x000000ffff027224 */ /* 0x100ff600078e0007 */
[----:B------:R-:W-:Y:S01]  /*3d80*/  @!UPT UIADD3 URZ, URZ, URZ, URZ ;  /* 0x0000003f3f3ff290 */ /* 0x000fe2000fffe03f */
[----:B------:R-:W-:Y:S02]  /*3d90*/  @!P0 SHF.R.U32.HI R0, RZ, 0x10, R7 ;  /* 0x00000010ff008819 */ /* 0x000fe40000011607 */
[----:B------:R-:W-:Y:S02]  /*3da0*/  @!P0 SHF.R.U32.HI R38, RZ, 0x10, R43 ;  /* 0x00000010ff268819 */ /* 0x000fe4000001162b */
[----:B------:R-:W-:Y:S02]  /*3db0*/  @!P0 SHF.R.U64 R46, R40, 0x10, R41 ;  /* 0x00000010282e8819 */ /* 0x000fe40000001229 */
[C---:B-1----:R-:W-:Y:S02]  /*3dc0*/  @!P0 SHF.L.U32 R49, R55.reuse, 0x10, RZ ;  /* 0x0000001037318819 */ /* 0x042fe400000006ff */
[----:B------:R-:W-:Y:S02]  /*3dd0*/  @!P0 LOP3.LUT R51, R55, 0xffff0000, RZ, 0xc0, !PT ;  /* 0xffff000037338812 */ /* 0x000fe400078ec0ff */
[----:B------:R-:W-:Y:S02]  /*3de0*/  @!P0 PRMT R45, R45, 0x5410, R46 ;  /* 0x000054102d2d8816 */ /* 0x000fe4000000002e */
[----:B------:R-:W-:Y:S02]  /*3df0*/  @!P0 SHF.R.U64 R40, R42, 0x10, R43 ;  /* 0x000000102a288819 */ /* 0x000fe4000000122b */
[----:B------:R-:W-:Y:S02]  /*3e00*/  @!P0 SHF.R.U64 R10, R4, 0x10, R5 ;  /* 0x00000010040a8819 */ /* 0x000fe40000001205 */
[----:B------:R-:W-:Y:S01]  /*3e10*/  @!P0 SHF.R.U32.HI R44, RZ, 0x10, R41 ;  /* 0x00000010ff2c8819 */ /* 0x000fe20000011629 */
[----:B------:R-:W-:Y:S01]  /*3e20*/  IMAD.MOV.U32 R41, RZ, RZ, R43 ;  /* 0x000000ffff297224 */ /* 0x000fe200078e002b */
[----:B------:R-:W-:Y:S02]  /*3e30*/  @!P0 LOP3.LUT R43, R53, 0xffff0000, RZ, 0xc0, !PT ;  /* 0xffff0000352b8812 */ /* 0x000fe400078ec0ff */
[----:B------:R-:W-:Y:S02]  /*3e40*/  @!P0 PRMT R44, R47, 0x5410, R44 ;  /* 0x000054102f2c8816 */ /* 0x000fe4000000002c */
[----:B------:R-:W-:Y:S02]  /*3e50*/  @!P0 LOP3.LUT R47, R54, 0xffff0000, RZ, 0xc0, !PT ;  /* 0xffff0000362f8812 */ /* 0x000fe400078ec0ff */
[----:B------:R-:W-:Y:S01]  /*3e60*/  @!P0 PRMT R50, R41, 0x5410, R38 ;  /* 0x0000541029328816 */ /* 0x000fe20000000026 */
[----:B------:R-:W-:Y:S01]  /*3e70*/  @!P0 IMAD.U32 R41, R53, 0x10000, RZ ;  /* 0x0001000035298824 */ /* 0x000fe200078e00ff */
[----:B------:R-:W-:Y:S01]  /*3e80*/  @!P0 PRMT R46, R39, 0x5410, R40 ;  /* 0x00005410272e8816 */ /* 0x000fe20000000028 */
[C---:B------:R-:W-:Y:S01]  /*3e90*/  @!P0 IMAD.U32 R40, R44.reuse, 0x10000, RZ ;  /* 0x000100002c288824 */ /* 0x040fe200078e00ff */
[----:B------:R-:W-:Y:S02]  /*3ea0*/  @!P0 LOP3.LUT R42, R44, 0xffff0000, RZ, 0xc0, !PT ;  /* 0xffff00002c2a8812 */ /* 0x000fe400078ec0ff */
[----:B------:R-:W-:Y:S02]  /*3eb0*/  @!P0 SHF.R.U32.HI R4, RZ, 0x10, R5 ;  /* 0x00000010ff048819 */ /* 0x000fe40000011605 */
[----:B------:R-:W-:Y:S02]  /*3ec0*/  @!P0 SHF.R.U64 R5, R6, 0x10, R7 ;  /* 0x0000001006058819 */ /* 0x000fe40000001207 */
[----:B------:R-:W-:Y:S02]  /*3ed0*/  @!P0 PRMT R7, R9, 0x5410, R10 ;  /* 0x0000541009078816 */ /* 0x000fe4000000000a */
[----:B------:R-:W-:Y:S02]  /*3ee0*/  @!P0 SHF.L.U32 R9, R52, 0x10, RZ ;  /* 0x0000001034098819 */ /* 0x000fe400000006ff */
[----:B------:R-:W-:Y:S01]  /*3ef0*/  @!P0 PRMT R10, R2, 0x5410, R0 ;  /* 0x00005410020a8816 */ /* 0x000fe20000000000 */
[----:B------:R-:W-:Y:S01]  /*3f00*/  @!P0 IMAD.U32 R0, R12, 0x10000, RZ ;  /* 0x000100000c008824 */ /* 0x000fe200078e00ff */
[----:B------:R-:W-:Y:S01]  /*3f10*/  @!P0 PRMT R6, R8, 0x5410, R4 ;  /* 0x0000541008068816 */ /* 0x000fe20000000004 */
[----:B------:R-:W-:Y:S01]  /*3f20*/  @!P0 IMAD.U32 R2, R7, 0x10000, RZ ;  /* 0x0001000007028824 */ /* 0x000fe200078e00ff */
[----:B------:R-:W-:Y:S01]  /*3f30*/  @!P0 PRMT R8, R3, 0x5410, R5 ;  /* 0x0000541003088816 */ /* 0x000fe20000000005 */
[----:B------:R-:W-:Y:S01]  /*3f40*/  @!P0 IMAD.U32 R5, R45, 0x10000, RZ ;  /* 0x000100002d058824 */ /* 0x000fe200078e00ff */
[----:B------:R-:W-:Y:S01]  /*3f50*/  @!P0 SHF.L.U32 R3, R13, 0x10, RZ ;  /* 0x000000100d038819 */ /* 0x000fe200000006ff */
[C---:B------:R-:W-:Y:S01]  /*3f60*/  @!P0 IMAD.U32 R4, R6.reuse, 0x10000, RZ ;  /* 0x0001000006048824 */ /* 0x040fe200078e00ff */
[----:B------:R-:W-:Y:S01]  /*3f70*/  @!P0 LOP3.LUT R6, R6, 0xffff0000, RZ, 0xc0, !PT ;  /* 0xffff000006068812 */ /* 0x000fe200078ec0ff */
[C---:B------:R-:W-:Y:S01]  /*3f80*/  @!P0 FMUL.FTZ R38, R0.reuse, R5 ;  /* 0x0000000500268220 */ /* 0x040fe20000410000 */
[----:B------:R-:W-:Y:S01]  /*3f90*/  @!P0 LOP3.LUT R7, R7, 0xffff0000, RZ, 0xc0, !PT ;  /* 0xffff000007078812 */ /* 0x000fe200078ec0ff */
[----:B------:R-:W-:Y:S02]  /*3fa0*/  @!P0 FMUL.FTZ R0, R0, R2 ;  /* 0x0000000200008220 */ /* 0x000fe40000410000 */
[----:B------:R-:W-:Y:S02]  /*3fb0*/  @!P0 FMUL.FTZ R39, R3, R40 ;  /* 0x0000002803278220 */ /* 0x000fe40000410000 */
[----:B------:R-:W-:Y:S01]  /*3fc0*/  @!P0 FFMA.FTZ R82, R9, R2, -R38 ;  /* 0x0000000209528223 */ /* 0x000fe20000010826 */
[----:B------:R-:W-:Y:S01]  /*3fd0*/  @!P0 LOP3.LUT R2, R13, 0xffff0000, RZ, 0xc0, !PT ;  /* 0xffff00000d028812 */ /* 0x000fe200078ec0ff */
[----:B------:R-:W-:Y:S01]  /*3fe0*/  @!P0 FFMA.FTZ R0, R5, R9, R0 ;  /* 0x0000000905008223 */ /* 0x000fe20000010000 */
[----:B------:R-:W-:Y:S01]  /*3ff0*/  @!P0 LOP3.LUT R5, R12, 0xffff0000, RZ, 0xc0, !PT ;  /* 0xffff00000c058812 */ /* 0x000fe200078ec0ff */
[----:B------:R-:W-:Y:S01]  /*4000*/  @!P0 FFMA.FTZ R81, R41, R4, -R39 ;  /* 0x0000000429518223 */ /* 0x000fe20000010827 */
[----:B------:R-:W-:Y:S01]  /*4010*/  @!P0 LOP3.LUT R39, R52, 0xffff0000, RZ, 0xc0, !PT ;  /* 0xffff000034278812 */ /* 0x000fe200078ec0ff */
[----:B------:R-:W-:Y:S01]  /*4020*/  @!P0 FMUL.FTZ R9, R2, R42 ;  /* 0x0000002a02098220 */ /* 0x000fe20000410000 */
[----:B------:R-:W-:Y:S01]  /*4030*/  @!P0 LOP3.LUT R38, R45, 0xffff0000, RZ, 0xc0, !PT ;  /* 0xffff00002d268812 */ /* 0x000fe200078ec0ff */
[----:B------:R-:W-:Y:S01]  /*4040*/  @!P0 FMUL.FTZ R3, R3, R4 ;  /* 0x0000000403038220 */ /* 0x000fe20000410000 */
[----:B------:R-:W-:Y:S01]  /*4050*/  @!P0 SHF.L.U32 R45, R54, 0x10, RZ ;  /* 0x00000010362d8819 */ /* 0x000fe200000006ff */
[----:B------:R-:W-:Y:S02]  /*4060*/  @!P0 FMUL.FTZ R4, R2, R6 ;  /* 0x0000000602048220 */ /* 0x000fe40000410000 */
[----:B------:R-:W-:Y:S02]  /*4070*/  @!P0 FMUL.FTZ R44, R5, R38 ;  /* 0x00000026052c8220 */ /* 0x000fe40000410000 */
[----:B------:R-:W-:Y:S01]  /*4080*/  @!P0 FFMA.FTZ R78, R43, R6, -R9 ;  /* 0x000000062b4e8223 */ /* 0x000fe20000010809 */
[----:B------:R-:W-:Y:S01]  /*4090*/  @!P0 LOP3.LUT R6, R14, 0xffff0000, RZ, 0xc0, !PT ;  /* 0xffff00000e068812 */ /* 0x000fe200078ec0ff */
[-C--:B------:R-:W-:Y:S02]  /*40a0*/  @!P0 FFMA.FTZ R76, R39, R7.reuse, -R44 ;  /* 0x00000007274c8223 */ /* 0x080fe4000001082c */
[C---:B------:R-:W-:Y:S01]  /*40b0*/  @!P0 IMAD.U32 R44, R46.reuse, 0x10000, RZ ;  /* 0x000100002e2c8824 */ /* 0x040fe200078e00ff */
[----:B------:R-:W-:Y:S01]  /*40c0*/  @!P0 LOP3.LUT R46, R46, 0xffff0000, RZ, 0xc0, !PT ;  /* 0xffff00002e2e8812 */ /* 0x000fe200078ec0ff */
[----:B------:R-:W-:Y:S02]  /*40d0*/  @!P0 FMUL.FTZ R2, R5, R7 ;  /* 0x0000000705028220 */ /* 0x000fe40000410000 */
[----:B------:R-:W-:Y:S02]  /*40e0*/  @!P0 IMAD.U32 R5, R14, 0x10000, RZ ;  /* 0x000100000e058824 */ /* 0x000fe400078e00ff */
[C---:B------:R-:W-:Y:S01]  /*40f0*/  @!P0 IMAD.U32 R7, R8.reuse, 0x10000, RZ ;  /* 0x0001000008078824 */ /* 0x040fe200078e00ff */
[----:B------:R-:W-:Y:S01]  /*4100*/  @!P0 LOP3.LUT R8, R8, 0xffff0000, RZ, 0xc0, !PT ;  /* 0xffff000008088812 */ /* 0x000fe200078ec0ff */
[C---:B------:R-:W-:Y:S02]  /*4110*/  @!P0 FMUL.FTZ R48, R6.reuse, R46 ;  /* 0x0000002e06308220 */ /* 0x040fe40000410000 */
[----:B------:R-:W-:Y:S02]  /*4120*/  @!P0 FMUL.FTZ R9, R5, R44 ;  /* 0x0000002c05098220 */ /* 0x000fe40000410000 */
[-C--:B------:R-:W-:Y:S02]  /*4130*/  @!P0 FMUL.FTZ R6, R6, R8.reuse ;  /* 0x0000000806068220 */ /* 0x080fe40000410000 */
[----:B------:R-:W-:Y:S01]  /*4140*/  @!P0 FFMA.FTZ R70, R47, R8, -R48 ;  /* 0x000000082f468223 */ /* 0x000fe20000010830 */
[----:B------:R-:W-:Y:S01]  /*4150*/  @!P0 LOP3.LUT R8, R15, 0xffff0000, RZ, 0xc0, !PT ;  /* 0xffff00000f088812 */ /* 0x000fe200078ec0ff */
[C---:B------:R-:W-:Y:S01]  /*4160*/  @!P0 IMAD.U32 R48, R50.reuse, 0x10000, RZ ;  /* 0x0001000032308824 */ /* 0x040fe200078e00ff */
[----:B------:R-:W-:Y:S01]  /*4170*/  @!P0 LOP3.LUT R50, R50, 0xffff0000, RZ, 0xc0, !PT ;  /* 0xffff000032328812 */ /* 0x000fe200078ec0ff */
[-C--:B------:R-:W-:Y:S02]  /*4180*/  @!P0 FMUL.FTZ R5, R5, R7.reuse ;  /* 0x0000000705058220 */ /* 0x080fe40000410000 */
[----:B------:R-:W-:Y:S02]  /*4190*/  @!P0 FFMA.FTZ R71, R45, R7, -R9 ;  /* 0x000000072d478223 */ /* 0x000fe40000010809 */
[----:B------:R-:W-:Y:S02]  /*41a0*/  @!P0 IMAD.U32 R7, R15, 0x10000, RZ ;  /* 0x000100000f078824 */ /* 0x000fe400078e00ff */
[C---:B------:R-:W-:Y:S01]  /*41b0*/  @!P0 IMAD.U32 R9, R10.reuse, 0x10000, RZ ;  /* 0x000100000a098824 */ /* 0x040fe200078e00ff */
[----:B------:R-:W-:Y:S01]  /*41c0*/  @!P0 LOP3.LUT R10, R10, 0xffff0000, RZ, 0xc0, !PT ;  /* 0xffff00000a0a8812 */ /* 0x000fe200078ec0ff */
[----:B------:R-:W-:Y:S01]  /*41d0*/  @!P0 FFMA.FTZ R2, R38, R39, R2 ;  /* 0x0000002726028223 */ /* 0x000fe20000010002 */
[----:B------:R-:W-:Y:S01]  /*41e0*/  @!P0 F2FP.BF16.PACK_AB R38, R70, R71 ;  /* 0x000000474626823e */ /* 0x000fe200000010ff */
[----:B------:R-:W-:Y:S02]  /*41f0*/  @!P0 FMUL.FTZ R68, R7, R48 ;  /* 0x0000003007448220 */ /* 0x000fe40000410000 */
[----:B------:R-:W-:Y:S01]  /*4200*/  @!P0 FMUL.FTZ R69, R8, R50 ;  /* 0x0000003208458220 */ /* 0x000fe20000410000 */
[----:B------:R-:W-:Y:S01]  /*4210*/  @!P0 F2FP.BF16.PACK_AB R0, R2, R0 ;  /* 0x000000000200823e */ /* 0x000fe200000010ff */
[----:B------:R-:W-:Y:S02]  /*4220*/  @!P0 FFMA.FTZ R3, R40, R41, R3 ;  /* 0x0000002928038223 */ /* 0x000fe40000010003 */
[----:B------:R-:W-:Y:S02]  /*4230*/  @!P0 FFMA.FTZ R4, R42, R43, R4 ;  /* 0x0000002b2a048223 */ /* 0x000fe40000010004 */
[----:B------:R-:W-:Y:S02]  /*4240*/  @!P0 FFMA.FTZ R68, R49, R9, -R68 ;  /* 0x0000000931448223 */ /* 0x000fe40000010844 */
[----:B------:R-:W-:Y:S01]  /*4250*/  @!P0 FFMA.FTZ R69, R51, R10, -R69 ;  /* 0x0000000a33458223 */ /* 0x000fe20000010845 */
[----:B------:R-:W-:Y:S01]  /*4260*/  @!P0 F2FP.BF16.PACK_AB R3, R4, R3 ;  /* 0x000000030403823e */ /* 0x000fe200000010ff */
[----:B------:R-:W-:Y:S01]  /*4270*/  @!P0 FMUL.FTZ R7, R7, R9 ;  /* 0x0000000907078220 */ /* 0x000fe20000410000 */
[----:B------:R-:W-:Y:S01]  /*4280*/  @!P0 F2FP.BF16.PACK_AB R9, R76, R82 ;  /* 0x000000524c09823e */ /* 0x000fe200000010ff */
[----:B------:R-:W-:Y:S01]  /*4290*/  @!P0 FFMA.FTZ R5, R44, R45, R5 ;  /* 0x0000002d2c058223 */ /* 0x000fe20000010005 */
[----:B------:R-:W-:Y:S01]  /*42a0*/  @!P0 F2FP.BF16.PACK_AB R39, R69, R68 ;  /* 0x000000444527823e */ /* 0x000fe200000010ff */
[----:B------:R-:W-:Y:S01]  /*42b0*/  @!P0 FMUL.FTZ R8, R8, R10 ;  /* 0x0000000a08088220 */ /* 0x000fe20000410000 */
[----:B------:R-:W-:Y:S01]  /*42c0*/  @!P0 F2FP.BF16.PACK_AB R10, R78, R81 ;  /* 0x000000514e0a823e */ /* 0x000fe200000010ff */
[----:B------:R-:W-:Y:S01]  /*42d0*/  @!P0 FFMA.FTZ R6, R46, R47, R6 ;  /* 0x0000002f2e068223 */ /* 0x000fe20000010006 */
[----:B------:R-:W-:Y:S01]  /*42e0*/  @!P0 MOV R52, R9 ;  /* 0x0000000900348202 */ /* 0x000fe20000000f00 */
[----:B------:R-:W-:Y:S01]  /*42f0*/  @!P0 FFMA.FTZ R7, R48, R49, R7 ;  /* 0x0000003130078223 */ /* 0x000fe20000010007 */
[----:B------:R-:W-:Y:S01]  /*4300*/  @!P0 MOV R55, R39 ;  /* 0x0000002700378202 */ /* 0x000fe20000000f00 */
[----:B------:R-:W-:Y:S01]  /*4310*/  @!P0 FFMA.FTZ R8, R50, R51, R8 ;  /* 0x0000003332088223 */ /* 0x000fe20000010008 */
[----:B------:R-:W-:Y:S01]  /*4320*/  @!P0 F2FP.BF16.PACK_AB R5, R6, R5 ;  /* 0x000000050605823e */ /* 0x000fe200000010ff */
[----:B------:R-:W-:Y:S02]  /*4330*/  @!P0 IMAD.MOV.U32 R53, RZ, RZ, R10 ;  /* 0x000000ffff358224 */ /* 0x000fe400078e000a */
[----:B------:R-:W-:Y:S01]  /*4340*/  @!P0 IMAD.MOV.U32 R54, RZ, RZ, R38 ;  /* 0x000000ffff368224 */ /* 0x000fe200078e0026 */
[----:B------:R-:W-:Y:S01]  /*4350*/  @!P0 F2FP.BF16.PACK_AB R7, R8, R7 ;  /* 0x000000070807823e */ /* 0x000fe200000010ff */
[----:B------:R-:W-:Y:S01]  /*4360*/  @!P0 IMAD.MOV.U32 R12, RZ, RZ, R0 ;  /* 0x000000ffff0c8224 */ /* 0x000fe200078e0000 */
[----:B------:R-:W-:Y:S01]  /*4370*/  @!P0 MOV R14, R5 ;  /* 0x00000005000e8202 */ /* 0x000fe20000000f00 */
[----:B------:R-:W-:Y:S01]  /*4380*/  @!P0 IMAD.MOV.U32 R13, RZ, RZ, R3 ;  /* 0x000000ffff0d8224 */ /* 0x000fe200078e0003 */
[----:B------:R1:W-:Y:S01]  /*4390*/  STG.E.128 [R74.64], R52 ;  /* 0x000000344a007986 */ /* 0x0003e2000c101d06 */
[----:B------:R-:W-:Y:S07]  /*43a0*/  @!P0 IMAD.MOV.U32 R15, RZ, RZ, R7 ;  /* 0x000000ffff0f8224 */ /* 0x000fee00078e0007 */
[----:B------:R1:W-:Y:S02]  /*43b0*/  @!P2 STG.E.128 [R72.64], R12 ;  /* 0x0000000c4800a986 */ /* 0x0003e4000c101d06 */
.L_x_79:
[----:B------:R-:W-:Y:S05]  /*43c0*/  BSYNC B0 ;  /* 0x0000000000007941 */ /* 0x000fea0003800000 */
.L_x_78:
[----:B------:R-:W-:Y:S01]  /*43d0*/  ISETP.GE.AND P0, PT, R27, c[0x0][0x1d4], PT ;  /* 0x000075001b007a0c */ /* 0x000fe20003f06270 */
[----:B------:R-:W-:Y:S01]  /*43e0*/  @!UPT UIADD3 URZ, URZ, URZ, URZ ;  /* 0x0000003f3f3ff290 */ /* 0x000fe2000fffe03f */
[----:B------:R-:W-:Y:S11]  /*43f0*/  BSSY B0, `(.L_x_80) ;  /* 0x0000071000007945 */ /* 0x000ff60003800000 */
[----:B------:R-:W-:-:S05]  /*4400*/  @P0 BRA `(.L_x_81) ;  /* 0x000006f000000947 */ /* 0x000fca0003800000 */
[----:B------:R-:W-:Y:S01]  /*4410*/  ISETP.GE.AND P2, PT, R95, c[0x0][0x1d4], PT ;  /* 0x000075005f007a0c */ /* 0x000fe20003f46270 */
[----:B-1----:R-:W-:Y:S01]  /*4420*/  LDS.128 R12, [R120+0x3100] ;  /* 0x00310000780c7984 */ /* 0x002fe20000000c00 */
[-C--:B------:R-:W-:Y:S04]  /*4430*/  IADD3 R0, P1, P0, R86, R80.reuse, R116 ;  /* 0x0000005056007210 */ /* 0x080fe8000783e074 */
[-C--:B------:R-:W-:Y:S03]  /*4440*/  IADD3.X R3, R88, R79.reuse, R126, P1, P0 ;  /* 0x0000004f58037210 */ /* 0x080fe60000fe047e */
[----:B------:R-:W1:Y:S04]  /*4450*/  LDS.128 R48, [R128+0x3100] ;  /* 0x0031000080307984 */ /* 0x000e680000000c00 */
[----:B------:R-:W-:Y:S04]  /*4460*/  @!P2 IADD3 R2, P1, P0, R86, R80, R95 ;  /* 0x000000505602a210 */ /* 0x000fe8000783e05f */
[----:B------:R-:W-:Y:S02]  /*4470*/  @!P2 IADD3.X R4, R88, R79, R123, P1, P0 ;  /* 0x0000004f5804a210 */ /* 0x000fe40000fe047b */
[C---:B------:R-:W-:Y:S04]  /*4480*/  LEA R70, P0, R0.reuse, c[0x0][0x1c8], 0x1 ;  /* 0x0000720000467a11 */ /* 0x040fe800078008ff */
[----:B------:R-:W-:Y:S02]  /*4490*/  LEA.HI.X R71, R0, c[0x0][0x1cc], R3, 0x1, P0 ;  /* 0x0000730000477a11 */ /* 0x000fe400000f0c03 */
[C---:B------:R-:W-:Y:S04]  /*44a0*/  @!P2 LEA R68, P0, R2.reuse, c[0x0][0x1c8], 0x1 ;  /* 0x000072000244aa11 */ /* 0x040fe800078008ff */
[----:B------:R-:W-:Y:S02]  /*44b0*/  @!P2 LEA.HI.X R69, R2, c[0x0][0x1cc], R4, 0x1, P0 ;  /* 0x000073000245aa11 */ /* 0x000fe400000f0c04 */
[----:B------:R-:W-:Y:S11]  /*44c0*/  ISETP.GE.AND P0, PT, R27, c[0x0][0x27c], PT ;  /* 0x00009f001b007a0c */ /* 0x000ff60003f06270 */
[----:B------:R-:W-:Y:S02]  /*44d0*/  @!UPT UIADD3 URZ, URZ, URZ, URZ ;  /* 0x0000003f3f3ff290 */ /* 0x000fe4000fffe03f */
[----:B------:R-:W-:Y:S02]  /*44e0*/  @!P0 SHF.R.U32.HI R3, RZ, 0x10, R17 ;  /* 0x00000010ff038819 */ /* 0x000fe40000011611 */
[----:B------:R-:W-:Y:S02]  /*44f0*/  @!P0 SHF.R.U64 R2, R18, 0x10, R19 ;  /* 0x0000001012028819 */ /* 0x000fe40000001213 */
[----:B------:R-:W-:Y:S01]  /*4500*/  @!P0 SHF.R.U64 R5, R56, 0x10, R57 ;  /* 0x0000001038058819 */ /* 0x000fe20000001239 */
[----:B-1----:R-:W-:Y:S01]  /*4510*/  @!P0 IMAD.U32 R10, R48, 0x10000, RZ ;  /* 0x00010000300a8824 */ /* 0x002fe200078e00ff */
[C---:B------:R-:W-:Y:S01]  /*4520*/  @!P0 LOP3.LUT R45, R51.reuse, 0xffff0000, RZ, 0xc0, !PT ;  /* 0xffff0000332d8812 */ /* 0x040fe200078ec0ff */
[----:B------:R-:W-:Y:S01]  /*4530*/  @!P0 IMAD.U32 R43, R51, 0x10000, RZ ;  /* 0x00010000332b8824 */ /* 0x000fe200078e00ff */
[C---:B------:R-:W-:Y:S01]  /*4540*/  @!P0 LOP3.LUT R41, R50.reuse, 0xffff0000, RZ, 0xc0, !PT ;  /* 0xffff000032298812 */ /* 0x040fe200078ec0ff */
[----:B------:R-:W-:Y:S01]  /*4550*/  @!P0 IMAD.U32 R39, R50, 0x10000, RZ ;  /* 0x0001000032278824 */ /* 0x000fe200078e00ff */
[----:B------:R-:W-:Y:S01]  /*4560*/  @!P0 PRMT R9, R28, 0x5432, R2 ;  /* 0x000054321c098816 */ /* 0x000fe20000000002 */
[----:B------:R-:W-:Y:S01]  /*4570*/  @!P0 IMAD.U32 R2, R12, 0x10000, RZ ;  /* 0x000100000c028824 */ /* 0x000fe200078e00ff */
[----:B------:R-:W-:Y:S02]  /*4580*/  @!P0 SHF.R.U64 R0, R16, 0x10, R17 ;  /* 0x0000001010008819 */ /* 0x000fe40000001211 */
[----:B------:R-:W-:Y:S02]  /*4590*/  @!P0 PRMT R16, R64, 0x5410, R5 ;  /* 0x0000541040108816 */ /* 0x000fe40000000005 */
[C---:B------:R-:W-:Y:S02]  /*45a0*/  @!P0 PRMT R5, R11.reuse, 0x5410, R3 ;  /* 0x000054100b058816 */ /* 0x040fe40000000003 */
[----:B------:R-:W-:Y:S02]  /*45b0*/  @!P0 LOP3.LUT R3, R12, 0xffff0000, RZ, 0xc0, !PT ;  /* 0xffff00000c038812 */ /* 0x000fe400078ec0ff */
[----:B------:R-:W-:Y:S02]  /*45c0*/  @!P0 SHF.R.U32.HI R8, RZ, 0x10, R59 ;  /* 0x00000010ff088819 */ /* 0x000fe4000001163b */
[----:B------:R-:W-:Y:S02]  /*45d0*/  @!P0 SHF.R.U32.HI R6, RZ, 0x10, R57 ;  /* 0x00000010ff068819 */ /* 0x000fe40000011639 */
[----:B------:R-:W-:Y:S02]  /*45e0*/  @!P0 SHF.R.U32.HI R4, RZ, 0x10, R19 ;  /* 0x00000010ff048819 */ /* 0x000fe40000011613 */
[----:B------:R-:W-:Y:S02]  /*45f0*/  @!P0 PRMT R0, R11, 0x5432, R0 ;  /* 0x000054320b008816 */ /* 0x000fe40000000000 */
[C---:B------:R-:W-:Y:S02]  /*4600*/  @!P0 LOP3.LUT R11, R16.reuse, 0xffff0000, RZ, 0xc0, !PT ;  /* 0xffff0000100b8812 */ /* 0x040fe400078ec0ff */
[----:B------:R-:W-:Y:S01]  /*4610*/  @!P0 PRMT R38, R65, 0x5410, R8 ;  /* 0x0000541041268816 */ /* 0x000fe20000000008 */
[----:B------:R-:W-:Y:S01]  /*4620*/  @!P0 IMAD.U32 R8, R16, 0x10000, RZ ;  /* 0x0001000010088824 */ /* 0x000fe200078e00ff */
[----:B------:R-:W-:Y:S01]  /*4630*/  @!P0 LOP3.LUT R16, R48, 0xffff0000, RZ, 0xc0, !PT ;  /* 0xffff000030108812 */ /* 0x000fe200078ec0ff */
[----:B------:R-:W-:Y:S01]  /*4640*/  @!P0 FMUL.FTZ R18, R3, R11 ;  /* 0x0000000b03128220 */ /* 0x000fe20000410000 */
[----:B------:R-:W-:Y:S01]  /*4650*/  @!P0 PRMT R19, R64, 0x5432, R6 ;  /* 0x0000543240138816 */ /* 0x000fe20000000006 */
[----:B------:R-:W-:Y:S01]  /*4660*/  @!P0 FMUL.FTZ R17, R2, R8 ;  /* 0x0000000802118220 */ /* 0x000fe20000410000 */
[----:B------:R-:W-:Y:S01]  /*4670*/  @!P0 PRMT R6, R28, 0x5410, R4 ;  /* 0x000054101c068816 */ /* 0x000fe20000000004 */
[----:B------:R-:W-:Y:S01]  /*4680*/  @!P0 IMAD.U32 R42, R38, 0x10000, RZ ;  /* 0x00010000262a8824 */ /* 0x000fe200078e00ff */
[C---:B------:R-:W-:Y:S02]  /*4690*/  @!P0 LOP3.LUT R28, R49.reuse, 0xffff0000, RZ, 0xc0, !PT ;  /* 0xffff0000311c8812 */ /* 0x040fe400078ec0ff */
[----:B------:R-:W-:Y:S02]  /*46a0*/  @!P0 LOP3.LUT R4, R0, 0xffff0000, RZ, 0xc0, !PT ;  /* 0xffff000000048812 */ /* 0x000fe400078ec0ff */
[----:B------:R-:W-:Y:S02]  /*46b0*/  @!P0 LOP3.LUT R44, R38, 0xffff0000, RZ, 0xc0, !PT ;  /* 0xffff0000262c8812 */ /* 0x000fe400078ec0ff */
[----:B------:R-:W-:Y:S01]  /*46c0*/  @!P0 SHF.R.U64 R7, R58, 0x10, R59 ;  /* 0x000000103a078819 */ /* 0x000fe2000000123b */
[-C--:B------:R-:W-:Y:S02]  /*46d0*/  @!P0 FFMA.FTZ R56, R16, R4.reuse, -R18 ;  /* 0x0000000410388223 */ /* 0x080fe40000010812 */
[----:B------:R-:W-:Y:S01]  /*46e0*/  @!P0 IMAD.U32 R18, R49, 0x10000, RZ ;  /* 0x0001000031128824 */ /* 0x000fe200078e00ff */
[----:B------:R-:W-:Y:S01]  /*46f0*/  @!P0 PRMT R40, R65, 0x5432, R7 ;  /* 0x0000543241288816 */ /* 0x000fe20000000007 */
[----:B------:R-:W-:Y:S04]  /*4700*/  @!P0 IMAD.U32 R7, R0, 0x10000, RZ ;  /* 0x0001000000078824 */ /* 0x000fe800078e00ff */
[-C--:B------:R-:W-:Y:S02]  /*4710*/  @!P0 FMUL.FTZ R0, R2, R7.reuse ;  /* 0x0000000702008220 */ /* 0x080fe40000410000 */
[----:B------:R-:W-:Y:S01]  /*4720*/  @!P0 FFMA.FTZ R57, R10, R7, -R17 ;  /* 0x000000070a398223 */ /* 0x000fe20000010811 */
[----:B------:R-:W-:Y:S01]  /*4730*/  @!P0 SHF.L.U32 R17, R19, 0x10, RZ ;  /* 0x0000001013118819 */ /* 0x000fe200000006ff */
[----:B------:R-:W-:Y:S01]  /*4740*/  @!P0 FMUL.FTZ R2, R3, R4 ;  /* 0x0000000403028220 */ /* 0x000fe20000410000 */
[C---:B------:R-:W-:Y:S01]  /*4750*/  @!P0 LOP3.LUT R4, R13.reuse, 0xffff0000, RZ, 0xc0, !PT ;  /* 0xffff00000d048812 */ /* 0x040fe200078ec0ff */
[----:B------:R-:W-:Y:S01]  /*4760*/  @!P0 IMAD.U32 R3, R13, 0x10000, RZ ;  /* 0x000100000d038824 */ /* 0x000fe200078e00ff */
[----:B------:R-:W-:Y:S01]  /*4770*/  @!P0 LOP3.LUT R19, R19, 0xffff0000, RZ, 0xc0, !PT ;  /* 0xffff000013138812 */ /* 0x000fe200078ec0ff */
[C---:B------:R-:W-:Y:S01]  /*4780*/  @!P0 IMAD.U32 R7, R5.reuse, 0x10000, RZ ;  /* 0x0001000005078824 */ /* 0x040fe200078e00ff */
[----:B------:R-:W-:Y:S01]  /*4790*/  @!P0 LOP3.LUT R5, R5, 0xffff0000, RZ, 0xc0, !PT ;  /* 0xffff000005058812 */ /* 0x000fe200078ec0ff */
[----:B------:R-:W-:Y:S02]  /*47a0*/  @!P0 FFMA.FTZ R0, R8, R10, R0 ;  /* 0x0000000a08008223 */ /* 0x000fe40000010000 */
[C---:B------:R-:W-:Y:S02]  /*47b0*/  @!P0 FMUL.FTZ R10, R4.reuse, R19 ;  /* 0x00000013040a8220 */ /* 0x040fe40000410000 */
[----:B------:R-:W-:Y:S02]  /*47c0*/  @!P0 FMUL.FTZ R8, R3, R17 ;  /* 0x0000001103088220 */ /* 0x000fe40000410000 */
[-C--:B------:R-:W-:Y:S02]  /*47d0*/  @!P0 FMUL.FTZ R4, R4, R5.reuse ;  /* 0x0000000504048220 */ /* 0x080fe40000410000 */
[----:B------:R-:W-:Y:S01]  /*47e0*/  @!P0 FFMA.FTZ R54, R28, R5, -R10 ;  /* 0x000000051c368223 */ /* 0x000fe2000001080a */
[----:B------:R-:W-:Y:S01]  /*47f0*/  @!P0 LOP3.LUT R5, R15, 0xffff0000, RZ, 0xc0, !PT ;  /* 0xffff00000f058812 */ /* 0x000fe200078ec0ff */
[-C--:B------:R-:W-:Y:S02]  /*4800*/  @!P0 FMUL.FTZ R3, R3, R7.reuse ;  /* 0x0000000703038220 */ /* 0x080fe40000410000 */
[----:B------:R-:W-:Y:S01]  /*4810*/  @!P0 FFMA.FTZ R55, R18, R7, -R8 ;  /* 0x0000000712378223 */ /* 0x000fe20000010808 */
[C---:B------:R-:W-:Y:S01]  /*4820*/  @!P0 SHF.L.U32 R8, R6.reuse, 0x10, RZ ;  /* 0x0000001006088819 */ /* 0x040fe200000006ff */
[----:B------:R-:W-:Y:S01]  /*4830*/  @!P0 IMAD.U32 R7, R15, 0x10000, RZ ;  /* 0x000100000f078824 */ /* 0x000fe200078e00ff */
[----:B------:R-:W-:Y:S01]  /*4840*/  @!P0 LOP3.LUT R6, R6, 0xffff0000, RZ, 0xc0, !PT ;  /* 0xffff000006068812 */ /* 0x000fe200078ec0ff */
[----:B------:R-:W-:Y:S02]  /*4850*/  @!P0 FMUL.FTZ R38, R5, R44 ;  /* 0x0000002c05268220 */ /* 0x000fe40000410000 */
[C---:B------:R-:W-:Y:S02]  /*4860*/  @!P0 FMUL.FTZ R10, R7.reuse, R42 ;  /* 0x0000002a070a8220 */ /* 0x040fe40000410000 */
[-C--:B------:R-:W-:Y:S02]  /*4870*/  @!P0 FMUL.FTZ R7, R7, R8.reuse ;  /* 0x0000000807078220 */ /* 0x080fe40000410000 */
[----:B------:R-:W-:Y:S02]  /*4880*/  @!P0 FFMA.FTZ R53, R43, R8, -R10 ;  /* 0x000000082b358223 */ /* 0x000fe4000001080a */
[-C--:B------:R-:W-:Y:S02]  /*4890*/  @!P0 FMUL.FTZ R8, R5, R6.reuse ;  /* 0x0000000605088220 */ /* 0x080fe40000410000 */
[----:B------:R-:W-:Y:S01]  /*48a0*/  @!P0 FFMA.FTZ R52, R45, R6, -R38 ;  /* 0x000000062d348223 */ /* 0x000fe20000010826 */
[----:B------:R-:W-:Y:S01]  /*48b0*/  @!P0 LOP3.LUT R6, R14, 0xffff0000, RZ, 0xc0, !PT ;  /* 0xffff00000e068812 */ /* 0x000fe200078ec0ff */
[C---:B------:R-:W-:Y:S01]  /*48c0*/  @!P0 IMAD.U32 R38, R40.reuse, 0x10000, RZ ;  /* 0x0001000028268824 */ /* 0x040fe200078e00ff */
[----:B------:R-:W-:Y:S01]  /*48d0*/  @!P0 LOP3.LUT R40, R40, 0xffff0000, RZ, 0xc0, !PT ;  /* 0xffff000028288812 */ /* 0x000fe200078ec0ff */
[----:B------:R-:W-:Y:S02]  /*48e0*/  @!P0 IMAD.U32 R5, R14, 0x10000, RZ ;  /* 0x000100000e058824 */ /* 0x000fe400078e00ff */
[C---:B------:R-:W-:Y:S01]  /*48f0*/  @!P0 IMAD.U32 R10, R9.reuse, 0x10000, RZ ;  /* 0x00010000090a8824 */ /* 0x040fe200078e00ff */
[----:B------:R-:W-:Y:S01]  /*4900*/  @!P0 LOP3.LUT R9, R9, 0xffff0000, RZ, 0xc0, !PT ;  /* 0xffff000009098812 */ /* 0x000fe200078ec0ff */
[----:B------:R-:W-:Y:S02]  /*4910*/  @!P0 FMUL.FTZ R46, R5, R38 ;  /* 0x00000026052e8220 */ /* 0x000fe40000410000 */
[----:B------:R-:W-:Y:S02]  /*4920*/  @!P0 FMUL.FTZ R47, R6, R40 ;  /* 0x00000028062f8220 */ /* 0x000fe40000410000 */
[----:B------:R-:W-:Y:S01]  /*4930*/  @!P0 FFMA.FTZ R2, R11, R16, R2 ;  /* 0x000000100b028223 */ /* 0x000fe20000010002 */
[----:B------:R-:W-:Y:S01]  /*4940*/  @!P0 F2FP.BF16.PACK_AB R16, R52, R53 ;  /* 0x000000353410823e */ /* 0x000fe200000010ff */
[----:B------:R-:W-:Y:S02]  /*4950*/  @!P0 FMUL.FTZ R5, R5, R10 ;  /* 0x0000000a05058220 */ /* 0x000fe40000410000 */
[----:B------:R-:W-:Y:S01]  /*4960*/  @!P0 FFMA.FTZ R3, R17, R18, R3 ;  /* 0x0000001211038223 */ /* 0x000fe20000010003 */
[----:B------:R-:W-:Y:S01]  /*4970*/  @!P0 F2FP.BF16.PACK_AB R0, R2, R0 ;  /* 0x000000000200823e */ /* 0x000fe200000010ff */
[----:B------:R-:W-:Y:S01]  /*4980*/  @!P0 FFMA.FTZ R46, R39, R10, -R46 ;  /* 0x0000000a272e8223 */ /* 0x000fe2000001082e */
[----:B------:R-:W-:Y:S01]  /*4990*/  @!P0 F2FP.BF16.PACK_AB R10, R54, R55 ;  /* 0x00000037360a823e */ /* 0x000fe200000010ff */
[-C--:B------:R-:W-:Y:S02]  /*49a0*/  @!P0 FMUL.FTZ R6, R6, R9.reuse ;  /* 0x0000000906068220 */ /* 0x080fe40000410000 */
[----:B------:R-:W-:Y:S01]  /*49b0*/  @!P0 FFMA.FTZ R47, R41, R9, -R47 ;  /* 0x00000009292f8223 */ /* 0x000fe2000001082f */
[----:B------:R-:W-:Y:S01]  /*49c0*/  @!P0 F2FP.BF16.PACK_AB R9, R56, R57 ;  /* 0x000000393809823e */ /* 0x000fe200000010ff */
[----:B------:R-:W-:Y:S02]  /*49d0*/  @!P0 FFMA.FTZ R4, R19, R28, R4 ;  /* 0x0000001c13048223 */ /* 0x000fe40000010004 */
[----:B------:R-:W-:Y:S01]  /*49e0*/  @!P0 FFMA.FTZ R5, R38, R39, R5 ;  /* 0x0000002726058223 */ /* 0x000fe20000010005 */
[----:B------:R-:W-:Y:S01]  /*49f0*/  @!P0 MOV R48, R9 ;  /* 0x0000000900308202 */ /* 0x000fe20000000f00 */
[----:B------:R-:W-:Y:S01]  /*4a00*/  @!P0 FFMA.FTZ R6, R40, R41, R6 ;  /* 0x0000002928068223 */ /* 0x000fe20000010006 */
[----:B------:R-:W-:Y:S01]  /*4a10*/  @!P0 F2FP.BF16.PACK_AB R11, R47, R46 ;  /* 0x0000002e2f0b823e */ /* 0x000fe200000010ff */
[----:B------:R-:W-:Y:S01]  /*4a20*/  @!P0 FFMA.FTZ R7, R42, R43, R7 ;  /* 0x0000002b2a078223 */ /* 0x000fe20000010007 */
[----:B------:R-:W-:Y:S01]  /*4a30*/  @!P0 F2FP.BF16.PACK_AB R3, R4, R3 ;  /* 0x000000030403823e */ /* 0x000fe200000010ff */
[----:B------:R-:W-:Y:S01]  /*4a40*/  @!P0 FFMA.FTZ R8, R44, R45, R8 ;  /* 0x0000002d2c088223 */ /* 0x000fe20000010008 */
[----:B------:R-:W-:Y:S01]  /*4a50*/  @!P0 F2FP.BF16.PACK_AB R5, R6, R5 ;  /* 0x000000050605823e */ /* 0x000fe200000010ff */
[----:B------:R-:W-:Y:S01]  /*4a60*/  @!P0 IMAD.MOV.U32 R49, RZ, RZ, R10 ;  /* 0x000000ffff318224 */ /* 0x000fe200078e000a */
[----:B------:R-:W-:Y:S01]  /*4a70*/  @!P0 MOV R13, R3 ;  /* 0x00000003000d8202 */ /* 0x000fe20000000f00 */
[----:B------:R-:W-:Y:S01]  /*4a80*/  @!P0 IMAD.MOV.U32 R50, RZ, RZ, R11 ;  /* 0x000000ffff328224 */ /* 0x000fe200078e000b */
[----:B------:R-:W-:Y:S01]  /*4a90*/  @!P0 F2FP.BF16.PACK_AB R7, R8, R7 ;  /* 0x000000070807823e */ /* 0x000fe200000010ff */
[----:B------:R-:W-:Y:S02]  /*4aa0*/  @!P0 IMAD.MOV.U32 R51, RZ, RZ, R16 ;  /* 0x000000ffff338224 */ /* 0x000fe400078e0010 */
[----:B------:R-:W-:Y:S02]  /*4ab0*/  @!P0 IMAD.MOV.U32 R12, RZ, RZ, R0 ;  /* 0x000000ffff0c8224 */ /* 0x000fe400078e0000 */
[----:B------:R-:W-:Y:S01]  /*4ac0*/  @!P0 IMAD.MOV.U32 R14, RZ, RZ, R5 ;  /* 0x000000ffff0e8224 */ /* 0x000fe200078e0005 */
[----:B------:R1:W-:Y:S01]  /*4ad0*/  STG.E.128 [R70.64], R48 ;  /* 0x0000003046007986 */ /* 0x0003e2000c101d06 */
[----:B------:R-:W-:Y:S07]  /*4ae0*/  @!P0 IMAD.MOV.U32 R15, RZ, RZ, R7 ;  /* 0x000000ffff0f8224 */ /* 0x000fee00078e0007 */
[----:B------:R1:W-:Y:S02]  /*4af0*/  @!P2 STG.E.128 [R68.64], R12 ;  /* 0x0000000c4400a986 */ /* 0x0003e4000c101d06 */
.L_x_81:
[----:B------:R-:W-:Y:S05]  /*4b00*/  BSYNC B0 ;  /* 0x0000000000007941 */ /* 0x000fea0003800000 */
.L_x_80:
[----:B------:R-:W-:Y:S11]  /*4b10*/  ISETP.GE.AND P0, PT, R26, c[0x0][0x1d4], PT ;  /* 0x000075001a007a0c */ /* 0x000ff60003f06270 */
[----:B------:R-:W-:Y:S02]  /*4b20*/  @!UPT UIADD3 URZ, URZ, URZ, URZ ;  /* 0x0000003f3f3ff290 */ /* 0x000fe4000fffe03f */
[----:B------:R-:W-:-:S05]  /*4b30*/  @P0 BRA `(.L_x_65) ;  /* 0x0000087000000947 */ /* 0x000fca0003800000 */
[----:B------:R-:W-:Y:S01]  /*4b40*/  IADD3 R9, P1, P0, R86, R80, R101 ;  /* 0x0000005056097210 */ /* 0x000fe2000783e065 */
[----:B-1----:R-:W-:Y:S03]  /*4b50*/  LDS.128 R12, [R119+0x3100] ;  /* 0x00310000770c7984 */ /* 0x002fe60000000c00 */
[----:B------:R-:W-:Y:S02]  /*4b60*/  IADD3.X R10, R88, R79, R125, P1, P0 ;  /* 0x0000004f580a7210 */ /* 0x000fe40000fe047d */
[----:B------:R-:W-:Y:S02]  /*4b70*/  ISETP.GE.AND P0, PT, R26, c[0x0][0x27c], PT ;  /* 0x00009f001a007a0c */ /* 0x000fe40003f06270 */
[C---:B------:R-:W-:Y:S01]  /*4b80*/  LEA R56, P1, R9.reuse, c[0x0][0x1c8], 0x1 ;  /* 0x0000720009387a11 */ /* 0x040fe200078208ff */
[----:B------:R-:W1:Y:S03]  /*4b90*/  LDS.128 R48, [R127+0x3100] ;  /* 0x003100007f307984 */ /* 0x000e660000000c00 */
[----:B------:R-:W-:Y:S02]  /*4ba0*/  LEA.HI.X R57, R9, c[0x0][0x1cc], R10, 0x1, P1 ;  /* 0x0000730009397a11 */ /* 0x000fe400008f0c0a */
[----:B------:R-:W-:Y:S05]  /*4bb0*/  ISETP.GE.AND P1, PT, R100, c[0x0][0x1d4], PT ;  /* 0x0000750064007a0c */ /* 0x000fea0003f26270 */
[--C-:B------:R-:W-:Y:S02]  /*4bc0*/  @!P0 SHF.R.U32.HI R2, RZ, 0x10, R21.reuse ;  /* 0x00000010ff028819 */ /* 0x100fe40000011615 */
[----:B------:R-:W-:Y:S02]  /*4bd0*/  @!P0 SHF.R.U64 R0, R20, 0x10, R21 ;  /* 0x0000001014008819 */ /* 0x000fe40000001215 */
[C---:B------:R-:W-:Y:S02]  /*4be0*/  @!P0 PRMT R11, R29.reuse, 0x5410, R2 ;  /* 0x000054101d0b8816 */ /* 0x040fe40000000002 */
[--C-:B------:R-:W-:Y:S02]  /*4bf0*/  @!P0 SHF.R.U64 R4, R22, 0x10, R23.reuse ;  /* 0x0000001016048819 */ /* 0x100fe40000001217 */
[----:B------:R-:W-:Y:S02]  /*4c00*/  @!P0 SHF.R.U32.HI R5, RZ, 0x10, R23 ;  /* 0x00000010ff058819 */ /* 0x000fe40000011617 */
[----:B------:R-:W-:Y:S01]  /*4c10*/  @!P0 PRMT R2, R29, 0x5432, R0 ;  /* 0x000054321d028816 */ /* 0x000fe20000000000 */
[C---:B------:R-:W-:Y:S01]  /*4c20*/  @!P0 IMAD.U32 R0, R11.reuse, 0x10000, RZ ;  /* 0x000100000b008824 */ /* 0x040fe200078e00ff */
[----:B------:R-:W-:Y:S02]  /*4c30*/  @!P0 LOP3.LUT R11, R11, 0xffff0000, RZ, 0xc0, !PT ;  /* 0xffff00000b0b8812 */ /* 0x000fe400078ec0ff */
[----:B------:R-:W-:Y:S02]  /*4c40*/  @!P0 SHF.R.U64 R6, R60, 0x10, R61 ;  /* 0x000000103c068819 */ /* 0x000fe4000000123d */
[----:B------:R-:W-:Y:S02]  /*4c50*/  @!P0 SHF.R.U32.HI R7, RZ, 0x10, R63 ;  /* 0x00000010ff078819 */ /* 0x000fe4000001163f */
[----:B------:R-:W-:Y:S02]  /*4c60*/  @!P0 PRMT R20, R66, 0x5432, R6 ;  /* 0x0000543242148816 */ /* 0x000fe40000000006 */
[----:B------:R-:W-:Y:S02]  /*4c70*/  @!P0 PRMT R10, R32, 0x5410, R5 ;  /* 0x00005410200a8816 */ /* 0x000fe40000000005 */
[----:B------:R-:W-:Y:S01]  /*4c80*/  @!P0 LOP3.LUT R5, R2, 0xffff0000, RZ, 0xc0, !PT ;  /* 0xffff000002058812 */ /* 0x000fe200078ec0ff */
[----:B------:R-:W-:Y:S01]  /*4c90*/  @!P0 IMAD.U32 R18, R20, 0x10000, RZ ;  /* 0x0001000014128824 */ /* 0x000fe200078e00ff */
[C---:B------:R-:W-:Y:S01]  /*4ca0*/  @!P0 LOP3.LUT R16, R10.reuse, 0xffff0000, RZ, 0xc0, !PT ;  /* 0xffff00000a108812 */ /* 0x040fe200078ec0ff */
[----:B------:R-:W-:Y:S01]  /*4cb0*/  @!P0 IMAD.U32 R17, R10, 0x10000, RZ ;  /* 0x000100000a118824 */ /* 0x000fe200078e00ff */
[----:B------:R-:W-:Y:S02]  /*4cc0*/  @!P0 LOP3.LUT R20, R20, 0xffff0000, RZ, 0xc0, !PT ;  /* 0xffff000014148812 */ /* 0x000fe400078ec0ff */
[----:B------:R-:W-:Y:S01]  /*4cd0*/  @!P0 PRMT R43, R67, 0x5410, R7 ;  /* 0x00005410432b8816 */ /* 0x000fe20000000007 */
[C---:B-1----:R-:W-:Y:S01]  /*4ce0*/  @!P0 IMAD.U32 R23, R49.reuse, 0x10000, RZ ;  /* 0x0001000031178824 */ /* 0x042fe200078e00ff */
[----:B------:R-:W-:Y:S01]  /*4cf0*/  @!P0 SHF.L.U32 R19, R48, 0x10, RZ ;  /* 0x0000001030138819 */ /* 0x000fe200000006ff */
[----:B------:R-:W-:Y:S01]  /*4d00*/  @!P0 IMAD.U32 R38, R50, 0x10000, RZ ;  /* 0x0001000032268824 */ /* 0x000fe200078e00ff */
[----:B------:R-:W-:Y:S02]  /*4d10*/  @!P0 LOP3.LUT R21, R48, 0xffff0000, RZ, 0xc0, !PT ;  /* 0xffff000030158812 */ /* 0x000fe400078ec0ff */
[----:B------:R-:W-:Y:S02]  /*4d20*/  @!P0 LOP3.LUT R29, R49, 0xffff0000, RZ, 0xc0, !PT ;  /* 0xffff0000311d8812 */ /* 0x000fe400078ec0ff */
[----:B------:R-:W-:Y:S02]  /*4d30*/  @!P0 LOP3.LUT R40, R50, 0xffff0000, RZ, 0xc0, !PT ;  /* 0xffff000032288812 */ /* 0x000fe400078ec0ff */
[C---:B------:R-:W-:Y:S02]  /*4d40*/  @!P0 SHF.L.U32 R42, R51.reuse, 0x10, RZ ;  /* 0x00000010332a8819 */ /* 0x040fe400000006ff */
[----:B------:R-:W-:Y:S02]  /*4d50*/  @!P0 LOP3.LUT R44, R51, 0xffff0000, RZ, 0xc0, !PT ;  /* 0xffff0000332c8812 */ /* 0x000fe400078ec0ff */
[----:B------:R-:W-:Y:S02]  /*4d60*/  @!P0 SHF.L.U32 R41, R43, 0x10, RZ ;  /* 0x000000102b298819 */ /* 0x000fe400000006ff */
[----:B------:R-:W-:Y:S02]  /*4d70*/  @!P0 LOP3.LUT R9, R15, 0xffff0000, RZ, 0xc0, !PT ;  /* 0xffff00000f098812 */ /* 0x000fe400078ec0ff */
[----:B------:R-:W-:Y:S02]  /*4d80*/  @!P0 LOP3.LUT R43, R43, 0xffff0000, RZ, 0xc0, !PT ;  /* 0xffff00002b2b8812 */ /* 0x000fe400078ec0ff */
[----:B------:R-:W-:Y:S02]  /*4d90*/  @!P0 SHF.R.U32.HI R3, RZ, 0x10, R61 ;  /* 0x00000010ff038819 */ /* 0x000fe4000001163d */
[----:B------:R-:W-:Y:S01]  /*4da0*/  @!P0 SHF.R.U64 R8, R62, 0x10, R63 ;  /* 0x000000103e088819 */ /* 0x000fe2000000123f */
[----:B------:R-:W-:Y:S01]  /*4db0*/  @!P0 FMUL.FTZ R45, R9, R43 ;  /* 0x0000002b092d8220 */ /* 0x000fe20000410000 */
[----:B------:R-:W-:Y:S01]  /*4dc0*/  @!P0 PRMT R28, R66, 0x5410, R3 ;  /* 0x00005410421c8816 */ /* 0x000fe20000000003 */
[----:B------:R-:W-:Y:S01]  /*4dd0*/  @!P0 IMAD.U32 R3, R13, 0x10000, RZ ;  /* 0x000100000d038824 */ /* 0x000fe200078e00ff */
[----:B------:R-:W-:Y:S01]  /*4de0*/  @!P0 PRMT R39, R67, 0x5432, R8 ;  /* 0x0000543243278816 */ /* 0x000fe20000000008 */
[----:B------:R-:W-:Y:S01]  /*4df0*/  @!P0 FFMA.FTZ R45, R44, R16, -R45 ;  /* 0x000000102c2d8223 */ /* 0x000fe2000001082d */
[----:B------:R-:W-:Y:S01]  /*4e00*/  @!P0 PRMT R8, R32, 0x5432, R4 ;  /* 0x0000543220088816 */ /* 0x000fe20000000004 */
[----:B------:R-:W-:Y:S01]  /*4e10*/  @!P0 IMAD.U32 R22, R28, 0x10000, RZ ;  /* 0x000100001c168824 */ /* 0x000fe200078e00ff */
[----:B------:R-:W-:Y:S01]  /*4e20*/  @!P0 LOP3.LUT R4, R12, 0xffff0000, RZ, 0xc0, !PT ;  /* 0xffff00000c048812 */ /* 0x000fe200078ec0ff */
[C---:B------:R-:W-:Y:S01]  /*4e30*/  @!P0 IMAD.U32 R32, R39.reuse, 0x10000, RZ ;  /* 0x0001000027208824 */ /* 0x040fe200078e00ff */
[----:B------:R-:W-:Y:S01]  /*4e40*/  @!P0 LOP3.LUT R39, R39, 0xffff0000, RZ, 0xc0, !PT ;  /* 0xffff000027278812 */ /* 0x000fe200078ec0ff */
[C---:B------:R-:W-:Y:S01]  /*4e50*/  @!P0 FMUL.FTZ R6, R3.reuse, R22 ;  /* 0x0000001603068220 */ /* 0x040fe20000410000 */
[----:B------:R-:W-:Y:S01]  /*4e60*/  @!P0 LOP3.LUT R28, R28, 0xffff0000, RZ, 0xc0, !PT ;  /* 0xffff00001c1c8812 */ /* 0x000fe200078ec0ff */
[-C--:B------:R-:W-:Y:S02]  /*4e70*/  @!P0 FMUL.FTZ R3, R3, R0.reuse ;  /* 0x0000000003038220 */ /* 0x080fe40000410000 */
[----:B------:R-:W-:Y:S02]  /*4e80*/  @!P0 FFMA.FTZ R60, R23, R0, -R6 ;  /* 0x00000000173c8223 */ /* 0x000fe40000010806 */
[----:B------:R-:W-:Y:S02]  /*4e90*/  @!P0 IMAD.U32 R0, R12, 0x10000, RZ ;  /* 0x000100000c008824 */ /* 0x000fe400078e00ff */
[----:B------:R-:W-:Y:S02]  /*4ea0*/  @!P0 IMAD.U32 R6, R2, 0x10000, RZ ;  /* 0x0001000002068824 */ /* 0x000fe400078e00ff */
[----:B------:R-:W-:Y:S02]  /*4eb0*/  @!P0 FMUL.FTZ R2, R0, R18 ;  /* 0x0000001200028220 */ /* 0x000fe40000410000 */
[----:B------:R-:W-:Y:S02]  /*4ec0*/  @!P0 FMUL.FTZ R7, R4, R20 ;  /* 0x0000001404078220 */ /* 0x000fe40000410000 */
[-C--:B------:R-:W-:Y:S02]  /*4ed0*/  @!P0 FMUL.FTZ R0, R0, R6.reuse ;  /* 0x0000000600008220 */ /* 0x080fe40000410000 */
[----:B------:R-:W-:Y:S01]  /*4ee0*/  @!P0 FFMA.FTZ R59, R19, R6, -R2 ;  /* 0x00000006133b8223 */ /* 0x000fe20000010802 */
[----:B------:R-:W-:Y:S01]  /*4ef0*/  @!P0 LOP3.LUT R6, R14, 0xffff0000, RZ, 0xc0, !PT ;  /* 0xffff00000e068812 */ /* 0x000fe200078ec0ff */
[-C--:B------:R-:W-:Y:S01]  /*4f00*/  @!P0 FMUL.FTZ R2, R4, R5.reuse ;  /* 0x0000000504028220 */ /* 0x080fe20000410000 */
[----:B------:R-:W-:Y:S01]  /*4f10*/  @!P0 LOP3.LUT R4, R13, 0xffff0000, RZ, 0xc0, !PT ;  /* 0xffff00000d048812 */ /* 0x000fe200078ec0ff */
[----:B------:R-:W-:Y:S02]  /*4f20*/  @!P0 FFMA.FTZ R58, R21, R5, -R7 ;  /* 0x00000005153a8223 */ /* 0x000fe40000010807 */
[----:B------:R-:W-:Y:S02]  /*4f30*/  @!P0 IMAD.U32 R5, R14, 0x10000, RZ ;  /* 0x000100000e058824 */ /* 0x000fe400078e00ff */
[----:B------:R-:W-:Y:S02]  /*4f40*/  @!P0 IMAD.U32 R7, R15, 0x10000, RZ ;  /* 0x000100000f078824 */ /* 0x000fe400078e00ff */
[C---:B------:R-:W-:Y:S01]  /*4f50*/  @!P0 IMAD.U32 R10, R8.reuse, 0x10000, RZ ;  /* 0x00010000080a8824 */ /* 0x040fe200078e00ff */
[----:B------:R-:W-:Y:S01]  /*4f60*/  @!P0 LOP3.LUT R8, R8, 0xffff0000, RZ, 0xc0, !PT ;  /* 0xffff000008088812 */ /* 0x000fe200078ec0ff */
[----:B------:R-:W-:Y:S02]  /*4f70*/  @!P0 FMUL.FTZ R53, R4, R28 ;  /* 0x0000001c04358220 */ /* 0x000fe40000410000 */
[----:B------:R-:W-:Y:S02]  /*4f80*/  @!P0 FMUL.FTZ R52, R5, R32 ;  /* 0x0000002005348220 */ /* 0x000fe40000410000 */
[----:B------:R-:W-:Y:S02]  /*4f90*/  @!P0 FMUL.FTZ R47, R6, R39 ;  /* 0x00000027062f8220 */ /* 0x000fe40000410000 */
[----:B------:R-:W-:Y:S02]  /*4fa0*/  @!P0 FMUL.FTZ R46, R7, R41 ;  /* 0x00000029072e8220 */ /* 0x000fe40000410000 */
[----:B------:R-:W-:Y:S02]  /*4fb0*/  @!P0 FFMA.FTZ R54, R29, R11, -R53 ;  /* 0x0000000b1d368223 */ /* 0x000fe40000010835 */
[----:B------:R-:W-:Y:S02]  /*4fc0*/  @!P0 FFMA.FTZ R52, R38, R10, -R52 ;  /* 0x0000000a26348223 */ /* 0x000fe40000010834 */
[----:B------:R-:W-:Y:S01]  /*4fd0*/  @!P0 FFMA.FTZ R53, R40, R8, -R47 ;  /* 0x0000000828358223 */ /* 0x000fe2000001082f */
[----:B------:R-:W-:Y:S01]  /*4fe0*/  @!P0 F2FP.BF16.PACK_AB R47, R54, R60 ;  /* 0x0000003c362f823e */ /* 0x000fe200000010ff */
[----:B------:R-:W-:Y:S01]  /*4ff0*/  @!P0 FFMA.FTZ R55, R42, R17, -R46 ;  /* 0x000000112a378223 */ /* 0x000fe2000001082e */
[----:B------:R-:W-:Y:S01]  /*5000*/  @!P0 F2FP.BF16.PACK_AB R46, R58, R59 ;  /* 0x0000003b3a2e823e */ /* 0x000fe200000010ff */
[----:B------:R-:W-:Y:S01]  /*5010*/  @!P0 FMUL.FTZ R4, R4, R11 ;  /* 0x0000000b04048220 */ /* 0x000fe20000410000 */
[----:B------:R-:W-:Y:S01]  /*5020*/  @!P0 F2FP.BF16.PACK_AB R11, R53, R52 ;  /* 0x00000034350b823e */ /* 0x000fe200000010ff */
[----:B------:R-:W-:Y:S01]  /*5030*/  @!P0 IMAD.MOV.U32 R49, RZ, RZ, R47 ;  /* 0x000000ffff318224 */ /* 0x000fe200078e002f */
[----:B------:R-:W-:Y:S01]  /*5040*/  @!P0 F2FP.BF16.PACK_AB R45, R45, R55 ;  /* 0x000000372d2d823e */ /* 0x000fe200000010ff */
[----:B------:R-:W-:Y:S01]  /*5050*/  @!P0 FFMA.FTZ R0, R18, R19, R0 ;  /* 0x0000001312008223 */ /* 0x000fe20000010000 */
[----:B------:R-:W-:Y:S01]  /*5060*/  @!P0 MOV R48, R46 ;  /* 0x0000002e00308202 */ /* 0x000fe20000000f00 */
[----:B------:R-:W-:Y:S01]  /*5070*/  @!P0 IMAD.MOV.U32 R50, RZ, RZ, R11 ;  /* 0x000000ffff328224 */ /* 0x000fe200078e000b */
[----:B------:R-:W-:Y:S01]  /*5080*/  @!P0 MOV R51, R45 ;  /* 0x0000002d00338202 */ /* 0x000fe20000000f00 */
[----:B------:R-:W-:Y:S02]  /*5090*/  @!P0 FFMA.FTZ R2, R20, R21, R2 ;  /* 0x0000001514028223 */ /* 0x000fe40000010002 */
[----:B------:R-:W-:Y:S02]  /*50a0*/  @!P0 FMUL.FTZ R5, R5, R10 ;  /* 0x0000000a05058220 */ /* 0x000fe40000410000 */
[----:B------:R-:W-:Y:S01]  /*50b0*/  @!P0 FFMA.FTZ R3, R22, R23, R3 ;  /* 0x0000001716038223 */ /* 0x000fe20000010003 */
[----:B------:R1:W-:Y:S01]  /*50c0*/  STG.E.128 [R56.64], R48 ;  /* 0x0000003038007986 */ /* 0x0003e2000c101d06 */
[----:B------:R-:W-:Y:S01]  /*50d0*/  @!P0 FMUL.FTZ R6, R6, R8 ;  /* 0x0000000806068220 */ /* 0x000fe20000410000 */
[----:B------:R-:W-:Y:S01]  /*50e0*/  @!P0 F2FP.BF16.PACK_AB R0, R2, R0 ;  /* 0x000000000200823e */ /* 0x000fe200000010ff */
[----:B------:R-:W-:Y:S02]  /*50f0*/  @!P0 FFMA.FTZ R4, R28, R29, R4 ;  /* 0x0000001d1c048223 */ /* 0x000fe40000010004 */
[----:B------:R-:W-:Y:S02]  /*5100*/  @!P0 FMUL.FTZ R7, R7, R17 ;  /* 0x0000001107078220 */ /* 0x000fe40000410000 */
[----:B------:R-:W-:Y:S01]  /*5110*/  @!P0 FFMA.FTZ R5, R32, R38, R5 ;  /* 0x0000002620058223 */ /* 0x000fe20000010005 */
[----:B------:R-:W-:Y:S01]  /*5120*/  @!P0 F2FP.BF16.PACK_AB R3, R4, R3 ;  /* 0x000000030403823e */ /* 0x000fe200000010ff */
[----:B------:R-:W-:Y:S02]  /*5130*/  @!P0 FMUL.FTZ R8, R9, R16 ;  /* 0x0000001009088220 */ /* 0x000fe40000410000 */
[----:B------:R-:W-:Y:S02]  /*5140*/  @!P0 FFMA.FTZ R6, R39, R40, R6 ;  /* 0x0000002827068223 */ /* 0x000fe40000010006 */
[----:B------:R-:W-:Y:S02]  /*5150*/  @!P0 FFMA.FTZ R7, R41, R42, R7 ;  /* 0x0000002a29078223 */ /* 0x000fe40000010007 */
[----:B------:R-:W-:Y:S01]  /*5160*/  @!P0 FFMA.FTZ R8, R43, R44, R8 ;  /* 0x0000002c2b088223 */ /* 0x000fe20000010008 */
[----:B------:R-:W-:Y:S01]  /*5170*/  @!P0 F2FP.BF16.PACK_AB R5, R6, R5 ;  /* 0x000000050605823e */ /* 0x000fe200000010ff */
[----:B------:R-:W-:Y:S02]  /*5180*/  @!P0 IMAD.MOV.U32 R12, RZ, RZ, R0 ;  /* 0x000000ffff0c8224 */ /* 0x000fe400078e0000 */
[----:B------:R-:W-:Y:S01]  /*5190*/  @!P0 IMAD.MOV.U32 R13, RZ, RZ, R3 ;  /* 0x000000ffff0d8224 */ /* 0x000fe200078e0003 */
[----:B------:R-:W-:Y:S02]  /*51a0*/  @!P0 F2FP.BF16.PACK_AB R7, R8, R7 ;  /* 0x000000070807823e */ /* 0x000fe400000010ff */
[----:B------:R-:W-:Y:S03]  /*51b0*/  @!P0 MOV R14, R5 ;  /* 0x00000005000e8202 */ /* 0x000fe60000000f00 */
[----:B------:R-:W-:Y:S01]  /*51c0*/  @!P0 IMAD.MOV.U32 R15, RZ, RZ, R7 ;  /* 0x000000ffff0f8224 */ /* 0x000fe200078e0007 */
[----:B------:R-:W-:-:S05]  /*51d0*/  @P1 BRA `(.L_x_65) ;  /* 0x000001d000001947 */ /* 0x000fca0003800000 */
[----:B------:R-:W-:Y:S04]  /*51e0*/  IADD3 R0, P1, P0, R86, R80, R100 ;  /* 0x0000005056007210 */ /* 0x000fe8000783e064 */
[----:B------:R-:W-:Y:S02]  /*51f0*/  IADD3.X R3, R88, R79, R122, P1, P0 ;  /* 0x0000004f58037210 */ /* 0x000fe40000fe047a */
[C---:B------:R-:W-:Y:S04]  /*5200*/  LEA R2, P0, R0.reuse, c[0x0][0x1c8], 0x1 ;  /* 0x0000720000027a11 */ /* 0x040fe800078008ff */
[----:B------:R-:W-:Y:S05]  /*5210*/  LEA.HI.X R3, R0, c[0x0][0x1cc], R3, 0x1, P0 ;  /* 0x0000730000037a11 */ /* 0x000fea00000f0c03 */
[----:B------:R2:W-:Y:S01]  /*5220*/  STG.E.128 [R2.64], R12 ;  /* 0x0000000c02007986 */ /* 0x0005e2000c101d06 */
[----:B------:R-:W-:-:S05]  /*5230*/  BRA `(.L_x_65) ;  /* 0x0000017000007947 */ /* 0x000fca0003800000 */
.L_x_61:
[----:B------:R-:W-:Y:S05]  /*5240*/  IMAD R0, R77, -0x40, R94 ;  /* 0xffffffc04d007824 */ /* 0x000fea00078e025e */
[----:B------:R-:W-:Y:S04]  /*5250*/  IMNMX R0, R0, 0x40, PT ;  /* 0x0000004000007817 */ /* 0x000fe80003800200 */
[----:B------:R-:W-:Y:S11]  /*5260*/  ISETP.GE.AND P0, PT, R90, R0, PT ;  /* 0x000000005a00720c */ /* 0x000ff60003f06270 */
[----:B------:R-:W-:Y:S02]  /*5270*/  @!UPT UIADD3 URZ, URZ, URZ, URZ ;  /* 0x0000003f3f3ff290 */ /* 0x000fe4000fffe03f */
[----:B------:R-:W-:-:S05]  /*5280*/  @P0 BRA `(.L_x_65) ;  /* 0x0000012000000947 */ /* 0x000fca0003800000 */
[----:B------:R-:W-:Y:S02]  /*5290*/  ISETP.GE.AND P0, PT, R24, c[0x0][0x1d4], PT ;  /* 0x0000750018007a0c */ /* 0x000fe40003f06270 */
[----:B------:R-:W-:Y:S02]  /*52a0*/  ISETP.GE.AND P2, PT, R27, c[0x0][0x1d4], PT ;  /* 0x000075001b007a0c */ /* 0x000fe40003f46270 */
[----:B------:R-:W-:Y:S09]  /*52b0*/  ISETP.GE.AND P1, PT, R26, c[0x0][0x1d4], PT ;  /* 0x000075001a007a0c */ /* 0x000ff20003f26270 */
[----:B------:R-:W1:Y:S04]  /*52c0*/  @!P0 LDS.128 R8, [R84+0x3000] ;  /* 0x0030000054088984 */ /* 0x000e680000000c00 */
[----:B------:R-:W2:Y:S04]  /*52d0*/  @!P2 LDS.128 R4, [R85+0x3000] ;  /* 0x003000005504a984 */ /* 0x000ea80000000c00 */
[----:B-1----:R-:W-:Y:S01]  /*52e0*/  @!P0 STG.E.128 [R58.64], R8 ;  /* 0x000000083a008986 */ /* 0x002fe2000c101d06 */
[----:B------:R-:W-:Y:S03]  /*52f0*/  ISETP.GE.AND P0, PT, R93, c[0x0][0x1d4], PT ;  /* 0x000075005d007a0c */ /* 0x000fe60003f06270 */
[----:B------:R-:W1:Y:S04]  /*5300*/  @!P1 LDS.128 R8, [R84+0x4000] ;  /* 0x0040000054089984 */ /* 0x000e680000000c00 */
[----:B--2---:R-:W-:Y:S06]  /*5310*/  @!P2 STG.E.128 [R58.64+0x20], R4 ;  /* 0x000020043a00a986 */ /* 0x004fec000c101d06 */
[----:B------:R-:W2:Y:S04]  /*5320*/  @!P0 LDS.128 R4, [R85+0x4000] ;  /* 0x0040000055048984 */ /* 0x000ea80000000c00 */
[----:B-1----:R-:W-:Y:S01]  /*5330*/  @!P1 STG.E.128 [R58.64+0x40], R8 ;  /* 0x000040083a009986 */ /* 0x002fe2000c101d06 */
[----:B------:R-:W-:Y:S03]  /*5340*/  ISETP.GE.AND P1, PT, R92, c[0x0][0x1d4], PT ;  /* 0x000075005c007a0c */ /* 0x000fe60003f26270 */
[----:B--2---:R-:W-:Y:S01]  /*5350*/  @!P0 STG.E.128 [R58.64+0x60], R4 ;  /* 0x000060043a008986 */ /* 0x004fe2000c101d06 */
[----:B------:R-:W-:Y:S09]  /*5360*/  ISETP.GE.AND P0, PT, R91, c[0x0][0x1d4], PT ;  /* 0x000075005b007a0c */ /* 0x000ff20003f06270 */
[----:B------:R-:W1:Y:S04]  /*5370*/  @!P1 LDS.128 R8, [R84+0x5000] ;  /* 0x0050000054089984 */ /* 0x000e680000000c00 */
[----:B------:R-:W2:Y:S04]  /*5380*/  @!P0 LDS.128 R4, [R85+0x5000] ;  /* 0x0050000055048984 */ /* 0x000ea80000000c00 */
[----:B-1----:R1:W-:Y:S04]  /*5390*/  @!P1 STG.E.128 [R58.64+0x80], R8 ;  /* 0x000080083a009986 */ /* 0x0023e8000c101d06 */
[----:B--2---:R1:W-:Y:S02]  /*53a0*/  @!P0 STG.E.128 [R58.64+0xa0], R4 ;  /* 0x0000a0043a008986 */ /* 0x0043e4000c101d06 */
.L_x_65:
[----:B------:R-:W-:Y:S05]  /*53b0*/  BSYNC B1 ;  /* 0x0000000000017941 */ /* 0x000fea0003800000 */
.L_x_60:
[C---:B-1----:R-:W-:Y:S01]  /*53c0*/  IMAD.SHL.U32 R10, R77.reuse, 0x40, RZ ;  /* 0x000000404d0a7824 */ /* 0x042fe200078e00ff */
[----:B------:R-:W-:Y:S01]  /*53d0*/  SHF.L.U64.HI R9, R77, 0x6, R89 ;  /* 0x000000064d097819 */ /* 0x000fe20000010259 */
[----:B------:R-:W-:Y:S02]  /*53e0*/  BSSY B0, `(.L_x_82) ;  /* 0x000004a000007945 */ /* 0x000fe40003800000 */
[----:B--2--5:R-:W-:Y:S01]  /*53f0*/  IMAD.IADD R3, R140, 0x1, -R10 ;  /* 0x000000018c037824 */ /* 0x024fe200078e0a0a */
[----:B------:R-:W-:Y:S04]  /*5400*/  IADD3 R0, P1, R10, R141, RZ ;  /* 0x0000008d0a007210 */ /* 0x000fe80007f3e0ff */
[----:B------:R-:W-:Y:S02]  /*5410*/  ISETP.GE.AND P0, PT, R3, 0x21, PT ;  /* 0x000000210300780c */ /* 0x000fe40003f06270 */
[----:B------:R-:W-:Y:S11]  /*5420*/  IADD3.X R2, R9, R143, RZ, P1, !PT ;  /* 0x0000008f09027210 */ /* 0x000ff60000ffe4ff */
[----:B------:R-:W-:Y:S05]  /*5430*/  @P0 IADD3 R8, P1, R0, 0x20, RZ ;  /* 0x0000002000080810 */ /* 0x000fea0007f3e0ff */
[----:B------:R-:W-:Y:S01]  /*5440*/  @P0 IMAD.X R5, RZ, RZ, R2, P1 ;  /* 0x000000ffff050224 */ /* 0x000fe200008e0602 */
[----:B------:R-:W-:Y:S11]  /*5450*/  ISETP.GE.AND P1, PT, R3, 0x1, PT ;  /* 0x000000010300780c */ /* 0x000ff60003f26270 */
[----:B------:R-:W-:Y:S02]  /*5460*/  @!UPT UIADD3 URZ, URZ, URZ, URZ ;  /* 0x0000003f3f3ff290 */ /* 0x000fe4000fffe03f */
[-C--:B------:R-:W-:Y:S01]  /*5470*/  @P1 MOV R3, R99.reuse ;  /* 0x0000006300031202 */ /* 0x080fe20000000f00 */
[----:B------:R-:W-:Y:S02]  /*5480*/  @P1 IMAD R4, R2, c[0x0][0x258], RZ ;  /* 0x0000960002041a24 */ /* 0x000fe400078e02ff */
[----:B------:R-:W-:Y:S04]  /*5490*/  @P1 IMAD.MOV.U32 R2, RZ, RZ, R96 ;  /* 0x000000ffff021224 */ /* 0x000fe800078e0060 */
[C---:B------:R-:W-:Y:S04]  /*54a0*/  @P1 IMAD.WIDE.U32 R2, R0.reuse, c[0x0][0x258], R2 ;  /* 0x0000960000021a25 */ /* 0x040fe800078e0002 */
[----:B------:R-:W-:Y:S01]  /*54b0*/  @P1 IMAD R0, R0, c[0x0][0x25c], R4 ;  /* 0x0000970000001a24 */ /* 0x000fe200078e0204 */
[C---:B------:R-:W-:Y:S01]  /*54c0*/  @P1 LEA R6, P2, R2.reuse, c[0x0][0x250], 0x1 ;  /* 0x0000940002061a11 */ /* 0x040fe200078408ff */
[----:B------:R-:W-:Y:S02]  /*54d0*/  @P0 IMAD.MOV.U32 R4, RZ, RZ, R96 ;  /* 0x000000ffff040224 */ /* 0x000fe400078e0060 */
[----:B------:R-:W-:Y:S05]  /*54e0*/  @P1 IMAD.IADD R0, R3, 0x1, R0 ;  /* 0x0000000103001824 */ /* 0x000fea00078e0200 */
[----:B------:R-:W-:Y:S01]  /*54f0*/  @P1 LEA.HI.X R7, R2, c[0x0][0x254], R0, 0x1, P2 ;  /* 0x0000950002071a11 */ /* 0x000fe200010f0c00 */
[----:B------:R-:W-:Y:S01]  /*5500*/  @P0 IMAD R0, R5, c[0x0][0x258], RZ ;  /* 0x0000960005000a24 */ /* 0x000fe200078e02ff */
[----:B------:R-:W-:Y:S03]  /*5510*/  @P0 MOV R5, R99 ;  /* 0x0000006300050202 */ /* 0x000fe60000000f00 */
[----:B------:R-:W-:Y:S01]  /*5520*/  @!PT LDS RZ, [RZ] ;  /* 0x00000000fffff984 */ /* 0x000fe20000000800 */
[----:B------:R-:W-:Y:S01]  /*5530*/  @!PT LDS RZ, [RZ] ;  /* 0x00000000fffff984 */ /* 0x000fe20000000800 */
[----:B------:R-:W-:Y:S01]  /*5540*/  @!PT LDS RZ, [RZ] ;  /* 0x00000000fffff984 */ /* 0x000fe20000000800 */
[----:B------:R1:W-:Y:S01]  /*5550*/  @P1 LDGSTS.E.BYPASS.LTC128B.128 [R83+0x100], [R6.64], !P5 ;  /* 0x0010000006531fae */ /* 0x0003e2000e901d46 */
[C---:B------:R-:W-:Y:S02]  /*5560*/  @P0 IMAD R0, R8.reuse, c[0x0][0x25c], R0 ;  /* 0x0000970008000a24 */ /* 0x040fe400078e0200 */
[----:B------:R-:W-:Y:S01]  /*5570*/  @P0 IMAD.WIDE.U32 R4, R8, c[0x0][0x258], R4 ;  /* 0x0000960008040a25 */ /* 0x000fe200078e0004 */
[----:B------:R1:W-:Y:S03]  /*5580*/  @P1 LDGSTS.E.BYPASS.LTC128B.128 [R83+0x1100], [R6.64+0x40], !P4 ;  /* 0x0110004006531fae */ /* 0x0003e6000e101d46 */
[----:B------:R-:W-:Y:S01]  /*5590*/  @P0 IMAD.IADD R0, R5, 0x1, R0 ;  /* 0x0000000105000824 */ /* 0x000fe200078e0200 */
[----:B------:R1:W-:Y:S01]  /*55a0*/  @P1 LDGSTS.E.BYPASS.LTC128B.128 [R83+0x2100], [R6.64+0x80], !P3 ;  /* 0x0210008006531fae */ /* 0x0003e2000d901d46 */
[C---:B------:R-:W-:Y:S04]  /*55b0*/  @P0 LEA R2, P2, R4.reuse, c[0x0][0x250], 0x1 ;  /* 0x0000940004020a11 */ /* 0x040fe800078408ff */
[----:B------:R-:W-:Y:S02]  /*55c0*/  @P0 LEA.HI.X R3, R4, c[0x0][0x254], R0, 0x1, P2 ;  /* 0x0000950004030a11 */ /* 0x000fe400010f0c00 */
[----:B------:R-:W-:Y:S03]  /*55d0*/  IADD3 R0, -R10, R94, RZ ;  /* 0x0000005e0a007210 */ /* 0x000fe60007ffe1ff */
[----:B------:R1:W-:Y:S01]  /*55e0*/  @P0 LDGSTS.E.BYPASS.LTC128B.128 [R83+0x900], [R2.64], !P5 ;  /* 0x0090000002530fae */ /* 0x0003e2000e901d46 */
[----:B------:R-:W-:Y:S03]  /*55f0*/  IMNMX R0, R0, 0x40, PT ;  /* 0x0000004000007817 */ /* 0x000fe60003800200 */
[----:B------:R1:W-:Y:S04]  /*5600*/  @P0 LDGSTS.E.BYPASS.LTC128B.128 [R83+0x1900], [R2.64+0x40], !P4 ;  /* 0x0190004002530fae */ /* 0x0003e8000e101d46 */
[----:B------:R1:W-:Y:S01]  /*5610*/  @P0 LDGSTS.E.BYPASS.LTC128B.128 [R83+0x2900], [R2.64+0x80], !P3 ;  /* 0x0290008002530fae */ /* 0x0003e2000d901d46 */
[----:B------:R-:W-:Y:S03]  /*5620*/  ISETP.GE.AND P0, PT, R90, R0, PT ;  /* 0x000000005a00720c */ /* 0x000fe60003f06270 */
[----:B------:R-:W0:Y:S01]  /*5630*/  LDGDEPBAR ;  /* 0x00000000000079af */ /* 0x000e220000000000 */
[----:B------:R-:W-:Y:S04]  /*5640*/  DEPBAR.LE SB0, 0x0 ;  /* 0x000080000000791a */ /* 0x000fe80000000000 */
[----:B------:R-:W-:Y:S06]  /*5650*/  BAR.SYNC.DEFER_BLOCKING 0x0 ;  /* 0x0000000000007b1d */ /* 0x000fec0000010000 */
[----:B------:R-:W-:-:S05]  /*5660*/  @P0 BRA `(.L_x_83) ;  /* 0x0000021000000947 */ /* 0x000fca0003800000 */
[----:B-1----:R-:W-:Y:S01]  /*5670*/  IADD3 R0, P0, R10, R139, RZ ;  /* 0x0000008b0a007210 */ /* 0x002fe20007f1e0ff */
[----:B------:R-:W-:Y:S01]  /*5680*/  IMAD.MOV.U32 R4, RZ, RZ, R112 ;  /* 0x000000ffff047224 */ /* 0x000fe200078e0070 */
[----:B------:R-:W-:Y:S01]  /*5690*/  ISETP.GE.AND P1, PT, R24, c[0x0][0x1d4], PT ;  /* 0x0000750018007a0c */ /* 0x000fe20003f26270 */
[----:B------:R-:W-:Y:S02]  /*56a0*/  IMAD.MOV.U32 R5, RZ, RZ, R130 ;  /* 0x000000ffff057224 */ /* 0x000fe400078e0082 */
[----:B------:R-:W-:Y:S02]  /*56b0*/  IMAD.X R2, R9, 0x1, R138, P0 ;  /* 0x0000000109027824 */ /* 0x000fe400000e068a */
[----:B------:R-:W-:Y:S04]  /*56c0*/  IMAD.WIDE.U32 R4, R0, c[0x0][0x208], R4 ;  /* 0x0000820000047a25 */ /* 0x000fe800078e0004 */
[----:B------:R-:W-:Y:S04]  /*56d0*/  IMAD R2, R2, c[0x0][0x208], RZ ;  /* 0x0000820002027a24 */ /* 0x000fe800078e02ff */
[----:B------:R-:W1:Y:S01]  /*56e0*/  @!P1 LDS.128 R8, [R84] ;  /* 0x0000000054089984 */ /* 0x000e620000000c00 */
[----:B------:R-:W-:Y:S01]  /*56f0*/  IMAD R0, R0, c[0x0][0x20c], R2 ;  /* 0x0000830000007a24 */ /* 0x000fe200078e0202 */
[C---:B------:R-:W-:Y:S03]  /*5700*/  LEA R2, P0, R4.reuse, c[0x0][0x1f8], 0x1 ;  /* 0x00007e0004027a11 */ /* 0x040fe600078008ff */
[----:B------:R-:W-:Y:S05]  /*5710*/  IMAD.IADD R0, R5, 0x1, R0 ;  /* 0x0000000105007824 */ /* 0x000fea00078e0200 */
[----:B------:R-:W-:Y:S02]  /*5720*/  LEA.HI.X R3, R4, c[0x0][0x1fc], R0, 0x1, P0 ;  /* 0x00007f0004037a11 */ /* 0x000fe400000f0c00 */
[----:B------:R-:W-:Y:S11]  /*5730*/  ISETP.GE.AND P0, PT, R27, c[0x0][0x1d4], PT ;  /* 0x000075001b007a0c */ /* 0x000ff60003f06270 */
[----:B------:R-:W-:Y:S02]  /*5740*/  @!UPT UIADD3 URZ, URZ, URZ, URZ ;  /* 0x0000003f3f3ff290 */ /* 0x000fe4000fffe03f */
[----:B------:R-:W2:Y:S04]  /*5750*/  @!P0 LDS.128 R4, [R85] ;  /* 0x0000000055048984 */ /* 0x000ea80000000c00 */
[----:B-1----:R-:W-:Y:S01]  /*5760*/  @!P1 STG.E.128 [R2.64], R8 ;  /* 0x0000000802009986 */ /* 0x002fe2000c101d06 */
[----:B------:R-:W-:Y:S11]  /*5770*/  ISETP.GE.AND P1, PT, R26, c[0x0][0x1d4], PT ;  /* 0x000075001a007a0c */ /* 0x000ff60003f26270 */
[----:B------:R-:W-:Y:S02]  /*5780*/  @!UPT UIADD3 URZ, URZ, URZ, URZ ;  /* 0x0000003f3f3ff290 */ /* 0x000fe4000fffe03f */
[----:B------:R-:W1:Y:S04]  /*5790*/  @!P1 LDS.128 R8, [R84+0x1000] ;  /* 0x0010000054089984 */ /* 0x000e680000000c00 */
[----:B--2---:R-:W-:Y:S01]  /*57a0*/  @!P0 STG.E.128 [R2.64+0x20], R4 ;  /* 0x0000200402008986 */ /* 0x004fe2000c101d06 */
[----:B------:R-:W-:Y:S11]  /*57b0*/  ISETP.GE.AND P0, PT, R93, c[0x0][0x1d4], PT ;  /* 0x000075005d007a0c */ /* 0x000ff60003f06270 */
[----:B------:R-:W-:Y:S02]  /*57c0*/  @!UPT UIADD3 URZ, URZ, URZ, URZ ;  /* 0x0000003f3f3ff290 */ /* 0x000fe4000fffe03f */
[----:B------:R-:W2:Y:S04]  /*57d0*/  @!P0 LDS.128 R4, [R85+0x1000] ;  /* 0x0010000055048984 */ /* 0x000ea80000000c00 */
[----:B-1----:R-:W-:Y:S01]  /*57e0*/  @!P1 STG.E.128 [R2.64+0x40], R8 ;  /* 0x0000400802009986 */ /* 0x002fe2000c101d06 */
[----:B------:R-:W-:Y:S11]  /*57f0*/  ISETP.GE.AND P1, PT, R92, c[0x0][0x1d4], PT ;  /* 0x000075005c007a0c */ /* 0x000ff60003f26270 */
[----:B------:R-:W-:Y:S02]  /*5800*/  @!UPT UIADD3 URZ, URZ, URZ, URZ ;  /* 0x0000003f3f3ff290 */ /* 0x000fe4000fffe03f */
[----:B------:R-:W1:Y:S04]  /*5810*/  @!P1 LDS.128 R8, [R84+0x2000] ;  /* 0x0020000054089984 */ /* 0x000e680000000c00 */
[----:B--2---:R-:W-:Y:S01]  /*5820*/  @!P0 STG.E.128 [R2.64+0x60], R4 ;  /* 0x0000600402008986 */ /* 0x004fe2000c101d06 */
[----:B------:R-:W-:Y:S11]  /*5830*/  ISETP.GE.AND P0, PT, R91, c[0x0][0x1d4], PT ;  /* 0x000075005b007a0c */ /* 0x000ff60003f06270 */
[----:B------:R-:W-:Y:S02]  /*5840*/  @!UPT UIADD3 URZ, URZ, URZ, URZ ;  /* 0x0000003f3f3ff290 */ /* 0x000fe4000fffe03f */
[----:B------:R-:W2:Y:S04]  /*5850*/  @!P0 LDS.128 R4, [R85+0x2000] ;  /* 0x0020000055048984 */ /* 0x000ea80000000c00 */
[----:B-1----:R1:W-:Y:S04]  /*5860*/  @!P1 STG.E.128 [R2.64+0x80], R8 ;  /* 0x0000800802009986 */ /* 0x0023e8000c101d06 */
[----:B--2---:R1:W-:Y:S02]  /*5870*/  @!P0 STG.E.128 [R2.64+0xa0], R4 ;  /* 0x0000a00402008986 */ /* 0x0043e4000c101d06 */
.L_x_83:
[----:B-1----:R-:W-:Y:S05]  /*5880*/  BSYNC B0 ;  /* 0x0000000000007941 */ /* 0x002fea0003800000 */
.L_x_82:
[C---:B------:R-:W-:Y:S02]  /*5890*/  ISETP.GT.AND P0, PT, R77.reuse, R142, PT ;  /* 0x0000008e4d00720c */ /* 0x040fe40003f04270 */
[----:B------:R-:W-:Y:S11]  /*58a0*/  IADD3 R77, R77, -0x1, RZ ;  /* 0xffffffff4d4d7810 */ /* 0x000ff60007ffe0ff */
[----:B------:R-:W-:Y:S01]  /*58b0*/  @P0 SHF.R.S32.HI R2, RZ, 0x1f, R77 ;  /* 0x0000001fff020819 */ /* 0x000fe2000001144d */
[----:B------:R-:W-:Y:S02]  /*58c0*/  @P0 IMAD R0, R155, R77, RZ ;  /* 0x0000004d9b000224 */ /* 0x000fe400078e02ff */
[----:B------:R-:W-:Y:S02]  /*58d0*/  @P0 IMAD.MOV.U32 R4, RZ, RZ, R114 ;  /* 0x000000ffff040224 */ /* 0x000fe400078e0072 */
[----:B------:R-:W-:Y:S02]  /*58e0*/  @P0 IMAD.MOV.U32 R5, RZ, RZ, R103 ;  /* 0x000000ffff050224 */ /* 0x000fe400078e0067 */
[-C--:B------:R-:W-:Y:S02]  /*58f0*/  @P0 IMAD R0, R2, R160.reuse, R0 ;  /* 0x000000a002000224 */ /* 0x080fe400078e0200 */
[----:B------:R-:W-:Y:S04]  /*5900*/  @P0 IMAD.WIDE.U32 R4, R77, R160, R4 ;  /* 0x000000a04d040225 */ /* 0x000fe800078e0004 */
[----:B------:R-:W-:Y:S01]  /*5910*/  @P0 IMAD.IADD R0, R5, 0x1, R0 ;  /* 0x0000000105000824 */ /* 0x000fe200078e0200 */
[C---:B------:R-:W-:Y:S04]  /*5920*/  @P0 LEA R2, P1, R4.reuse, c[0x0][0x220], 0x1 ;  /* 0x0000880004020a11 */ /* 0x040fe800078208ff */
[----:B------:R-:W-:Y:S02]  /*5930*/  @P0 LEA.HI.X R3, R4, c[0x0][0x224], R0, 0x1, P1 ;  /* 0x0000890004030a11 */ /* 0x000fe400008f0c00 */
[C---:B------:R-:W-:Y:S03]  /*5940*/  @P0 LEA R4, P1, R159.reuse, R2, 0x1 ;  /* 0x000000029f040211 */ /* 0x040fe600078208ff */
[----:B------:R-:W-:Y:S01]  /*5950*/  @!PT LDS RZ, [RZ] ;  /* 0x00000000fffff984 */ /* 0x000fe20000000800 */
[----:B------:R-:W-:Y:S01]  /*5960*/  @!PT LDS RZ, [RZ] ;  /* 0x00000000fffff984 */ /* 0x000fe20000000800 */
[----:B------:R-:W-:Y:S01]  /*5970*/  @!PT LDS RZ, [RZ] ;  /* 0x00000000fffff984 */ /* 0x000fe20000000800 */
[----:B------:R1:W-:Y:S01]  /*5980*/  @P0 LDGSTS.E.BYPASS.LTC128B.128 [R83+0x3100], [R2.64], !P5 ;  /* 0x0310000002530fae */ /* 0x0003e2000e901d46 */
[----:B------:R-:W-:Y:S03]  /*5990*/  @P0 LEA.HI.X R5, R159, R3, R154, 0x1, P1 ;  /* 0x000000039f050211 */ /* 0x000fe600008f0c9a */
[----:B------:R1:W-:Y:S04]  /*59a0*/  @P0 LDGSTS.E.BYPASS.LTC128B.128 [R83+0x4100], [R2.64+0x40], !P4 ;  /* 0x0410004002530fae */ /* 0x0003e8000e101d46 */
[----:B------:R1:W-:Y:S04]  /*59b0*/  @P0 LDGSTS.E.BYPASS.LTC128B.128 [R83+0x5100], [R2.64+0x80], !P3 ;  /* 0x0510008002530fae */ /* 0x0003e8000d901d46 */
[----:B------:R1:W-:Y:S04]  /*59c0*/  @P0 LDGSTS.E.BYPASS.LTC128B.128 [R83+0x3900], [R4.64], !P5 ;  /* 0x0390000004530fae */ /* 0x0003e8000e901d46 */
[----:B------:R1:W-:Y:S04]  /*59d0*/  @P0 LDGSTS.E.BYPASS.LTC128B.128 [R83+0x4900], [R4.64+0x40], !P4 ;  /* 0x0490004004530fae */ /* 0x0003e8000e101d46 */
[----:B------:R1:W-:Y:S04]  /*59e0*/  @P0 LDGSTS.E.BYPASS.LTC128B.128 [R83+0x5900], [R4.64+0x80], !P3 ;  /* 0x0590008004530fae */ /* 0x0003e8000d901d46 */
[----:B------:R-:W0:Y:S01]  /*59f0*/  LDGDEPBAR ;  /* 0x00000000000079af */ /* 0x000e220000000000 */
[----:B------:R-:W-:-:S05]  /*5a00*/  @P0 BRA `(.L_x_84) ;  /* 0xffffc0b000000947 */ /* 0x000fca000383ffff */
[----:B------:R-:W-:Y:S06]  /*5a10*/  BAR.SYNC.DEFER_BLOCKING 0x0 ;  /* 0x0000000000007b1d */ /* 0x000fec0000010000 */
.L_x_59:
[----:B-1----:R-:W-:Y:S01]  /*5a20*/  ISETP.GE.AND P0, PT, R161, 0x1, PT ;  /* 0x00000001a100780c */ /* 0x002fe20003f06270 */
[----:B------:R-:W-:Y:S01]  /*5a30*/  IMAD.IADD R12, R148, 0x1, R144 ;  /* 0x00000001940c7824 */ /* 0x000fe200078e0290 */
[----:B------:R-:W-:Y:S01]  /*5a40*/  PLOP3.LUT P4, PT, PT, PT, PT, 0x80, 0x0 ;  /* 0x000000000000781c */ /* 0x000fe20003f8f070 */
        /* <DEDUP_REMOVED lines=9> */
[----:B------:R-:W-:Y:S01]  /*5ae0*/  MOV R118, RZ ;  /* 0x000000ff00767202 */ /* 0x000fe20000000f00 */
[----:B------:R-:W-:Y:S01]  /*5af0*/  IMAD.MOV.U32 R116, RZ, RZ, RZ ;  /* 0x000000ffff747224 */ /* 0x000fe200078e00ff */
        /* <DEDUP_REMOVED lines=16> */
[----:B------:R-:W-:Y:S01]  /*5c00*/  CS2R R26, SRZ ;  /* 0x00000000001a7805 */ /* 0x000fe2000001ff00 */
[----:B------:R-:W-:Y:S01]  /*5c10*/  MOV R100, RZ ;  /* 0x000000ff00647202 */ /* 0x000fe20000000f00 */
[----:B------:R-:W-:Y:S01]  /*5c20*/  IMAD.MOV.U32 R158, RZ, RZ, RZ ;  /* 0x000000ffff9e7224 */ /* 0x000fe200078e00ff */
[----:B------:R-:W-:Y:S01]  /*5c30*/  MOV R28, RZ ;  /* 0x000000ff001c7202 */ /* 0x000fe20000000f00 */
[----:B------:R-:W-:Y:S01]  /*5c40*/  IMAD.MOV.U32 R156, RZ, RZ, RZ ;  /* 0x000000ffff9c7224 */ /* 0x000fe200078e00ff */
[----:B------:R-:W-:Y:S01]  /*5c50*/  CS2R R94, SRZ ;  /* 0x00000000005e7805 */ /* 0x000fe2000001ff00 */
[----:B------:R-:W-:Y:S01]  /*5c60*/  CS2R R30, SRZ ;  /* 0x00000000001e7805 */ /* 0x000fe2000001ff00 */
[----:B------:R-:W-:Y:S01]  /*5c70*/  MOV R92, RZ ;  /* 0x000000ff005c7202 */ /* 0x000fe20000000f00 */
[----:B------:R-:W-:Y:S01]  /*5c80*/  IMAD.MOV.U32 R98, RZ, RZ, RZ ;  /* 0x000000ffff627224 */ /* 0x000fe200078e00ff */
[----:B------:R-:W-:Y:S01]  /*5c90*/  CS2R R32, SRZ ;  /* 0x0000000000207805 */ /* 0x000fe2000001ff00 */
[----:B------:R-:W-:Y:S01]  /*5ca0*/  MOV R96, RZ ;  /* 0x000000ff00607202 */ /* 0x000fe20000000f00 */
[----:B------:R-:W-:Y:S01]  /*5cb0*/  CS2R R90, SRZ ;  /* 0x00000000005a7805 */ /* 0x000fe2000001ff00 */
        /* <DEDUP_REMOVED lines=18> */
[----:B------:R-:W-:Y:S01]  /*5de0*/  CS2R R42, SRZ ;  /* 0x00000000002a7805 */ /* 0x000fe2000001ff00 */
[----:B------:R-:W-:Y:S01]  /*5df0*/  IMAD.MOV.U32 R154, RZ, RZ, RZ ;  /* 0x000000ffff9a7224 */ /* 0x000fe200078e00ff */
[----:B------:R-:W-:Y:S01]  /*5e00*/  MOV R152, RZ ;  /* 0x000000ff00987202 */ /* 0x000fe20000000f00 */
[----:B------:R-:W-:Y:S01]  /*5e10*/  CS2R R142, SRZ ;  /* 0x00000000008e7805 */ /* 0x000fe2000001ff00 */
[----:B------:R-:W-:Y:S01]  /*5e20*/  IMAD.MOV.U32 R140, RZ, RZ, RZ ;  /* 0x000000ffff8c7224 */ /* 0x000fe200078e00ff */
[----:B------:R-:W-:Y:S01]  /*5e30*/  CS2R R44, SRZ ;  /* 0x00000000002c7805 */ /* 0x000fe2000001ff00 */
[----:B------:R-:W-:Y:S01]  /*5e40*/  MOV R146, RZ ;  /* 0x000000ff00927202 */ /* 0x000fe20000000f00 */
[----:B------:R-:W-:Y:S01]  /*5e50*/  IMAD.MOV.U32 R144, RZ, RZ, RZ ;  /* 0x000000ffff907224 */ /* 0x000fe200078e00ff */
[----:B------:R-:W-:Y:S01]  /*5e60*/  MOV R54, RZ ;  /* 0x000000ff00367202 */ /* 0x000fe20000000f00 */
[----:B------:R-:W-:Y:S01]  /*5e70*/  IMAD.MOV.U32 R53, RZ, RZ, RZ ;  /* 0x000000ffff357224 */ /* 0x000fe200078e00ff */
[----:B------:R-:W-:Y:S01]  /*5e80*/  CS2R R50, SRZ ;  /* 0x0000000000327805 */ /* 0x000fe2000001ff00 */
[----:B------:R-:W-:Y:S05]  /*5e90*/  @!P0 BRA `(.L_x_85) ;  /* 0x0000dad000008947 */ /* 0x000fea0003800000 */
[----:B------:R-:W2:Y:S01]  /*5ea0*/  LDL R48, [R1+0x34] ;  /* 0x0000340001307983 */ /* 0x000ea20000100800 */
[----:B------:R-:W-:-:S04]  /*5eb0*/  ISETP.NE.U32.AND P0, PT, RZ, c[0x0][0x340], PT ;  /* 0x0000d000ff007a0c */ /* 0x000fc80003f05070 */
[----:B------:R-:W-:-:S13]  /*5ec0*/  ISETP.NE.AND.EX P2, PT, RZ, c[0x0][0x344], PT, P0 ;  /* 0x0000d100ff007a0c */ /* 0x000fda0003f45300 */
[----:B------:R-:W-:Y:S01]  /*5ed0*/  @P2 IMAD.MOV.U32 R2, RZ, RZ, 0x4 ;  /* 0x00000004ff022424 */ /* 0x000fe200078e00ff */
[----:B------:R-:W-:Y:S02]  /*5ee0*/  SHF.R.S32.HI R0, RZ, 0x1f, R149 ;  /* 0x0000001fff007819 */ /* 0x000fe40000011495 */
[----:B------:R-:W-:-:S03]  /*5ef0*/  SHF.R.S32.HI R14, RZ, 0x1f, R163 ;  /* 0x0000001fff0e7819 */ /* 0x000fc600000114a3 */
[----:B------:R-:W-:Y:S01]  /*5f00*/  IMAD R0, R0, c[0x0][0x178], RZ ;  /* 0x00005e0000007a24 */ /* 0x000fe200078e02ff */
[CC--:B------:R-:W-:Y:S01]  /*5f10*/  LEA.HI R27, R14.reuse, R163.reuse, RZ, 0x4 ;  /* 0x000000a30e1b7211 */ /* 0x0c0fe200078f20ff */
[----:B------:R-:W-:Y:S02]  /*5f20*/  IMAD.MOV.U32 R4, RZ, RZ, c[0x0][0x2c4] ;  /* 0x0000b100ff047624 */ /* 0x000fe400078e00ff */
[----:B------:R-:W-:Y:S01]  /*5f30*/  IMAD R0, R149, c[0x0][0x17c], R0 ;  /* 0x00005f0095007a24 */ /* 0x000fe200078e0200 */
[CC--:B------:R-:W-:Y:S02]  /*5f40*/  LEA.HI R28, R14.reuse, R163.reuse, RZ, 0x3 ;  /* 0x000000a30e1c7211 */ /* 0x0c0fe400078f18ff */
[----:B------:R-:W-:Y:S01]  /*5f50*/  LEA.HI R13, R14, R163, RZ, 0x2 ;  /* 0x000000a30e0d7211 */ /* 0x000fe200078f10ff */
[----:B------:R-:W1:Y:S01]  /*5f60*/  S2R R29, SR_CTAID.Y ;  /* 0x00000000001d7919 */ /* 0x000e620000002600 */
[----:B------:R-:W-:Y:S02]  /*5f70*/  ISETP.NE.AND P1, PT, R4, 0x1, PT ;  /* 0x000000010400780c */ /* 0x000fe40003f25270 */
[----:B------:R-:W-:-:S02]  /*5f80*/  SHF.R.S32.HI R4, RZ, 0x3, R28 ;  /* 0x00000003ff047819 */ /* 0x000fc4000001141c */
[----:B------:R-:W-:-:S03]  /*5f90*/  LOP3.LUT R7, R13, 0xfffffffc, RZ, 0xc0, !PT ;  /* 0xfffffffc0d077812 */ /* 0x000fc600078ec0ff */
[----:B------:R-:W-:Y:S02]  /*5fa0*/  IMAD.SHL.U32 R4, R4, 0x40, RZ ;  /* 0x0000004004047824 */ /* 0x000fe400078e00ff */
[----:B------:R-:W-:Y:S01]  /*5fb0*/  IMAD.IADD R7, R163, 0x1, -R7 ;  /* 0x00000001a3077824 */ /* 0x000fe200078e0a07 */
[----:B------:R-:W-:Y:S02]  /*5fc0*/  LOP3.LUT R5, R28, 0xfffffff8, RZ, 0xc0, !PT ;  /* 0xfffffff81c057812 */ /* 0x000fe400078ec0ff */
[----:B------:R-:W-:Y:S01]  /*5fd0*/  LOP3.LUT R4, R4, 0xc0, RZ, 0xc0, !PT ;  /* 0x000000c004047812 */ /* 0x000fe200078ec0ff */
[----:B------:R-:W-:Y:S01]  /*5fe0*/  IMAD.SHL.U32 R6, R7, 0x8, RZ ;  /* 0x0000000807067824 */ /* 0x000fe200078e00ff */
[----:B------:R-:W-:Y:S01]  /*5ff0*/  SHF.R.S32.HI R96, RZ, 0x2, R13 ;  /* 0x00000002ff607819 */ /* 0x000fe2000001140d */
[----:B------:R-:W-:-:S04]  /*6000*/  IMAD.IADD R5, R163, 0x1, -R5 ;  /* 0x00000001a3057824 */ /* 0x000fc800078e0a05 */
[----:B------:R-:W-:Y:S01]  /*6010*/  IMAD R7, R7, 0x20, R96 ;  /* 0x0000002007077824 */ /* 0x000fe200078e0260 */
[----:B------:R-:W-:Y:S02]  /*6020*/  LEA.HI R22, R5, R5, RZ, 0x1 ;  /* 0x0000000505167211 */ /* 0x000fe400078f08ff */
[----:B------:R-:W-:Y:S01]  /*6030*/  ISETP.NE.U32.AND P0, PT, RZ, c[0x0][0x348], PT ;  /* 0x0000d200ff007a0c */ /* 0x000fe20003f05070 */
[----:B------:R-:W-:Y:S02]  /*6040*/  IMAD R15, R172, 0x80, R7 ;  /* 0x00000080ac0f7824 */ /* 0x000fe400078e0207 */
[----:B--2---:R-:W-:-:S05]  /*6050*/  @P2 IMAD.WIDE R2, R48, R2, c[0x0][0x340] ;  /* 0x0000d00030022625 */ /* 0x004fca00078e0202 */
[----:B------:R2:W3:Y:S01]  /*6060*/  @P2 LDG.E R25, [R2.64] ;  /* 0x0000000602192981 */ /* 0x0004e2000c1e1900 */
[----:B------:R-:W-:Y:S01]  /*6070*/  SHF.R.S32.HI R24, RZ, 0x1f, R48 ;  /* 0x0000001fff187819 */ /* 0x000fe20000011430 */
[----:B------:R-:W-:Y:S01]  /*6080*/  IMAD.MOV.U32 R10, RZ, RZ, R15 ;  /* 0x000000ffff0a7224 */ /* 0x000fe200078e000f */
[----:B------:R-:W-:Y:S01]  /*6090*/  ISETP.NE.AND.EX P0, PT, RZ, c[0x0][0x34c], PT, P0 ;  /* 0x0000d300ff007a0c */ /* 0x000fe20003f05300 */
[----:B------:R-:W-:Y:S01]  /*60a0*/  IMAD R55, R153, c[0x0][0x2c4], RZ ;  /* 0x0000b10099377a24 */ /* 0x000fe200078e02ff */
[----:B------:R-:W-:Y:S01]  /*60b0*/  LEA.HI R137, R14, R163, RZ, 0x5 ;  /* 0x000000a30e897211 */ /* 0x000fe200078f28ff */
[----:B------:R-:W-:Y:S01]  /*60c0*/  BSSY B0, `(.L_x_86) ;  /* 0x00000a2000007945 */ /* 0x000fe20003800000 */
[----:B------:R-:W-:Y:S02]  /*60d0*/  SHF.R.S32.HI R72, RZ, 0x1, R22 ;  /* 0x00000001ff487819 */ /* 0x000fe40000011416 */
[----:B------:R-:W-:Y:S02]  /*60e0*/  SHF.R.S32.HI R16, RZ, 0x5, R137 ;  /* 0x00000005ff107819 */ /* 0x000fe40000011489 */
[----:B------:R-:W-:-:S02]  /*60f0*/  SHF.R.S32.HI R64, RZ, 0x4, R27 ;  /* 0x00000004ff407819 */ /* 0x000fc4000001141b */
[----:B------:R-:W-:Y:S01]  /*6100*/  ISETP.GE.AND P6, PT, R6, c[0x0][0x1d4], PT ;  /* 0x0000750006007a0c */ /* 0x000fe20003fc6270 */
[----:B--2---:R-:W-:-:S04]  /*6110*/  IMAD.WIDE.U32 R2, R149, c[0x0][0x178], RZ ;  /* 0x00005e0095027a25 */ /* 0x004fc800078e00ff */
[----:B------:R-:W-:Y:S01]  /*6120*/  IMAD.IADD R3, R3, 0x1, R0 ;  /* 0x0000000103037824 */ /* 0x000fe200078e0200 */
[----:B------:R-:W-:-:S03]  /*6130*/  LOP3.LUT R0, R27, 0xfffffff0, RZ, 0xc0, !PT ;  /* 0xfffffff01b007812 */ /* 0x000fc600078ec0ff */
[----:B-1----:R-:W-:-:S04]  /*6140*/  IMAD.WIDE.U32 R2, R29, c[0x0][0x1b8], R2 ;  /* 0x00006e001d027a25 */ /* 0x002fc800078e0002 */
[----:B------:R-:W-:-:S05]  /*6150*/  IMAD.IADD R0, R163, 0x1, -R0 ;  /* 0x00000001a3007824 */ /* 0x000fca00078e0a00 */
[----:B------:R-:W-:Y:S02]  /*6160*/  SHF.R.S32.HI R9, RZ, 0x1f, R0 ;  /* 0x0000001fff097819 */ /* 0x000fe40000011400 */
[-C--:B------:R-:W-:Y:S02]  /*6170*/  LEA.HI R11, R0, R0.reuse, RZ, 0x1 ;  /* 0x00000000000b7211 */ /* 0x080fe400078f08ff */
[----:B------:R-:W-:Y:S02]  /*6180*/  LEA.HI R23, R9, R0, RZ, 0x3 ;  /* 0x0000000009177211 */ /* 0x000fe400078f18ff */
[----:B------:R-:W-:Y:S02]  /*6190*/  LOP3.LUT R9, R4, 0x18, R6, 0xf8, !PT ;  /* 0x0000001804097812 */ /* 0x000fe400078ef806 */
[----:B------:R-:W-:Y:S02]  /*61a0*/  SHF.R.U32.HI R4, RZ, 0x3, R4 ;  /* 0x00000003ff047819 */ /* 0x000fe40000011604 */
[----:B------:R-:W-:-:S02]  /*61b0*/  LOP3.LUT R8, R11, 0x7fffffe, RZ, 0xc0, !PT ;  /* 0x07fffffe0b087812 */ /* 0x000fc400078ec0ff */
[----:B------:R-:W-:Y:S01]  /*61c0*/  LOP3.LUT R20, R9, R4, RZ, 0x3c, !PT ;  /* 0x0000000409147212 */ /* 0x000fe200078e3cff */
[----:B------:R-:W-:Y:S01]  /*61d0*/  IMAD R4, R173, c[0x0][0x1b8], RZ ;  /* 0x00006e00ad047a24 */ /* 0x000fe200078e02ff */
[----:B------:R-:W-:Y:S01]  /*61e0*/  LEA.HI R9, R13, R96, RZ, 0x1 ;  /* 0x000000600d097211 */ /* 0x000fe200078f08ff */
[----:B------:R-:W-:Y:S01]  /*61f0*/  IMAD.IADD R21, R0, 0x1, -R8 ;  /* 0x0000000100157824 */ /* 0x000fe200078e0a08 */
[----:B------:R-:W-:Y:S01]  /*6200*/  LOP3.LUT R0, R22, 0x7fffffe, RZ, 0xc0, !PT ;  /* 0x07fffffe16007812 */ /* 0x000fe200078ec0ff */
[----:B------:R-:W-:Y:S01]  /*6210*/  IMAD R4, R29, c[0x0][0x1bc], R4 ;  /* 0x00006f001d047a24 */ /* 0x000fe200078e0204 */
[----:B------:R-:W-:-:S03]  /*6220*/  SHF.R.S32.HI R8, RZ, 0x1f, R12 ;  /* 0x0000001fff087819 */ /* 0x000fc6000001140c */
[----:B------:R-:W-:Y:S01]  /*6230*/  IMAD.IADD R26, R5, 0x1, -R0 ;  /* 0x00000001051a7824 */ /* 0x000fe200078e0a00 */
[----:B------:R-:W-:Y:S01]  /*6240*/  IADD3 R3, R3, R4, RZ ;  /* 0x0000000403037210 */ /* 0x000fe20007ffe0ff */
[----:B------:R-:W-:Y:S01]  /*6250*/  @P1 IMAD.HI.U32 R4, R15, c[0x0][0x2c8], RZ ;  /* 0x0000b2000f041a27 */ /* 0x000fe200078e00ff */
[----:B------:R-:W-:Y:S02]  /*6260*/  IADD3 R0, R6, 0x40, RZ ;  /* 0x0000004006007810 */ /* 0x000fe40007ffe0ff */
[----:B------:R-:W-:Y:S02]  /*6270*/  SEL R5, R24, RZ, !P0 ;  /* 0x000000ff18057207 */ /* 0x000fe40004000000 */
[----:B------:R-:W-:Y:S02]  /*6280*/  @P1 SHF.R.U32.HI R10, RZ, c[0x0][0x2cc], R4 ;  /* 0x0000b300ff0a1a19 */ /* 0x000fe40000011604 */
[C---:B------:R-:W-:Y:S01]  /*6290*/  ISETP.GE.AND P3, PT, R0.reuse, c[0x0][0x1d4], PT ;  /* 0x0000750000007a0c */ /* 0x040fe20003f66270 */
[----:B------:R-:W-:Y:S01]  /*62a0*/  IMAD R7, R5, c[0x0][0x1c0], RZ ;  /* 0x0000700005077a24 */ /* 0x000fe200078e02ff */
[----:B------:R-:W-:-:S02]  /*62b0*/  ISETP.GE.AND P4, PT, R0, c[0x0][0x198], PT ;  /* 0x0000660000007a0c */ /* 0x000fc40003f86270 */
[----:B------:R-:W-:Y:S02]  /*62c0*/  SEL R4, R48, RZ, !P0 ;  /* 0x000000ff30047207 */ /* 0x000fe40004000000 */
[----:B------:R-:W-:Y:S02]  /*62d0*/  IADD3 R0, P0, R96, R12, RZ ;  /* 0x0000000c60007210 */ /* 0x000fe40007f1e0ff */
[----:B------:R-:W-:Y:S01]  /*62e0*/  SHF.R.S32.HI R12, RZ, 0x1, R11 ;  /* 0x00000001ff0c7819 */ /* 0x000fe2000001140b */
[----:B------:R-:W-:Y:S01]  /*62f0*/  IMAD R18, R4, c[0x0][0x1c4], R7 ;  /* 0x0000710004127a24 */ /* 0x000fe200078e0207 */
[----:B------:R-:W-:Y:S01]  /*6300*/  LEA.HI.X.SX32 R5, R96, R8, 0x1, P0 ;  /* 0x0000000860057211 */ /* 0x000fe200000f0eff */
[----:B------:R-:W-:Y:S01]  /*6310*/  IMAD.WIDE.U32 R2, R4, c[0x0][0x1c0], R2 ;  /* 0x0000700004027a25 */ /* 0x000fe200078e0002 */
[----:B------:R-:W-:Y:S02]  /*6320*/  LOP3.LUT R8, R9, 0x7fffffe, RZ, 0xc0, !PT ;  /* 0x07fffffe09087812 */ /* 0x000fe400078ec0ff */
[----:B------:R-:W-:Y:S01]  /*6330*/  SHF.R.S32.HI R7, RZ, 0x1f, R6 ;  /* 0x0000001fff077819 */ /* 0x000fe20000011406 */
[C---:B------:R-:W-:Y:S01]  /*6340*/  IMAD R9, R5.reuse, c[0x0][0x1e0], RZ ;  /* 0x0000780005097a24 */ /* 0x040fe200078e02ff */
[----:B------:R-:W-:Y:S01]  /*6350*/  LOP3.LUT P0, RZ, R72, 0x2, RZ, 0xc0, !PT ;  /* 0x0000000248ff7812 */ /* 0x000fe2000780c0ff */
[----:B------:R-:W-:Y:S01]  /*6360*/  IMAD R4, R5, c[0x0][0x208], RZ ;  /* 0x0000820005047a24 */ /* 0x000fe200078e02ff */
[----:B------:R-:W-:Y:S01]  /*6370*/  SHF.R.S32.HI R5, RZ, 0x1f, R11 ;  /* 0x0000001fff057819 */ /* 0x000fe2000001140b */
[----:B------:R-:W-:Y:S01]  /*6380*/  IMAD.IADD R13, R96, 0x1, -R8 ;  /* 0x00000001600d7824 */ /* 0x000fe200078e0a08 */
[----:B------:R-:W-:Y:S01]  /*6390*/  P2R R112, PR, RZ, 0x8 ;  /* 0x00000008ff707803 */ /* 0x000fe20000000000 */
[----:B------:R-:W-:Y:S01]  /*63a0*/  IMAD R17, R0, c[0x0][0x1e4], R9 ;  /* 0x0000790000117a24 */ /* 0x000fe200078e0209 */
[----:B------:R-:W-:Y:S01]  /*63b0*/  LEA.HI R11, R5, R12, RZ, 0x2 ;  /* 0x0000000c050b7211 */ /* 0x000fe200078f10ff */
[----:B------:R-:W-:Y:S01]  /*63c0*/  IMAD R14, R16, 0x8, R13 ;  /* 0x00000008100e7824 */ /* 0x000fe200078e020d */
[----:B------:R-:W-:Y:S01]  /*63d0*/  SHF.R.S32.HI R13, RZ, 0x1f, R10 ;  /* 0x0000001fff0d7819 */ /* 0x000fe2000001140a */
[----:B------:R-:W-:Y:S01]  /*63e0*/  IMAD R19, R0, c[0x0][0x20c], R4 ;  /* 0x0000830000137a24 */ /* 0x000fe200078e0204 */
[----:B------:R-:W-:Y:S01]  /*63f0*/  LOP3.LUT R11, R11, 0xfffffffc, RZ, 0xc0, !PT ;  /* 0xfffffffc0b0b7812 */ /* 0x000fe200078ec0ff */
[----:B------:R-:W-:Y:S01]  /*6400*/  IMAD.U32 R224, R14, 0x20, R20 ;  /* 0x000000200ee07824 */ /* 0x000fe200078e0014 */
[----:B------:R1:W-:Y:S01]  /*6410*/  STL [R1+0x30], R112 ;  /* 0x0000307001007387 */ /* 0x0003e20000100800 */
[----:B------:R-:W-:-:S04]  /*6420*/  IMAD.WIDE.U32 R8, R0, c[0x0][0x1e0], R6 ;  /* 0x0000780000087a25 */ /* 0x000fc800078e0006 */
[----:B------:R-:W-:-:S04]  /*6430*/  IMAD.WIDE.U32 R4, R0, c[0x0][0x208], R6 ;  /* 0x0000820000047a25 */ /* 0x000fc800078e0006 */
[----:B------:R-:W-:Y:S02]  /*6440*/  IMAD.IADD R20, R12, 0x1, -R11 ;  /* 0x000000010c147824 */ /* 0x000fe400078e0a0b */
[----:B------:R-:W-:Y:S02]  /*6450*/  IMAD.SHL.U32 R0, R23, 0x20, RZ ;  /* 0x0000002017007824 */ /* 0x000fe400078e00ff */
[----:B------:R-:W-:Y:S01]  /*6460*/  IMAD R12, R13, c[0x0][0x1b0], RZ ;  /* 0x00006c000d0c7a24 */ /* 0x000fe200078e02ff */
[----:B------:R-:W-:Y:S01]  /*6470*/  LOP3.LUT P1, RZ, R20, 0x2, RZ, 0xc0, !PT ;  /* 0x0000000214ff7812 */ /* 0x000fe2000782c0ff */
[----:B------:R-:W-:Y:S01]  /*6480*/  IMAD.MOV R13, RZ, RZ, -R10 ;  /* 0x000000ffff0d7224 */ /* 0x000fe200078e0a0a */
[----:B------:R-:W-:Y:S01]  /*6490*/  LOP3.LUT R0, R0, 0xffffff00, RZ, 0xc0, !PT ;  /* 0xffffff0000007812 */ /* 0x000fe200078ec0ff */
[----:B------:R-:W-:Y:S02]  /*64a0*/  IMAD.IADD R3, R3, 0x1, R18 ;  /* 0x0000000103037824 */ /* 0x000fe400078e0212 */
[----:B------:R-:W-:Y:S01]  /*64b0*/  IMAD.IADD R11, R9, 0x1, R17 ;  /* 0x00000001090b7824 */ /* 0x000fe200078e0211 */
[----:B------:R-:W-:Y:S01]  /*64c0*/  IADD3 R9, R5, R19, RZ ;  /* 0x0000001305097210 */ /* 0x000fe20007ffe0ff */
[----:B------:R-:W-:Y:S01]  /*64d0*/  IMAD R5, R13, c[0x0][0x2c4], R15 ;  /* 0x0000b1000d057a24 */ /* 0x000fe200078e020f */
[----:B------:R-:W-:Y:S01]  /*64e0*/  IADD3 R15, R6, 0x20, RZ ;  /* 0x00000020060f7810 */ /* 0x000fe20007ffe0ff */
[----:B------:R-:W-:-:S02]  /*64f0*/  IMAD R14, R10, c[0x0][0x1b4], R12 ;  /* 0x00006d000a0e7a24 */ /* 0x000fc400078e020c */
[----:B------:R-:W-:Y:S01]  /*6500*/  IMAD.WIDE.U32 R2, R10, c[0x0][0x1b0], R2 ;  /* 0x00006c000a027a25 */ /* 0x000fe200078e0002 */
[----:B------:R-:W-:-:S03]  /*6510*/  ISETP.GE.AND P5, PT, R15, c[0x0][0x1d4], PT ;  /* 0x000075000f007a0c */ /* 0x000fc60003fa6270 */
[----:B------:R-:W-:Y:S02]  /*6520*/  IMAD.MOV.U32 R10, RZ, RZ, R8 ;  /* 0x000000ffff0a7224 */ /* 0x000fe400078e0008 */
[----:B------:R-:W-:Y:S01]  /*6530*/  IMAD.MOV.U32 R8, RZ, RZ, R4 ;  /* 0x000000ffff087224 */ /* 0x000fe200078e0004 */
[----:B------:R-:W-:Y:S01]  /*6540*/  SHF.R.S32.HI R4, RZ, 0x1f, R5 ;  /* 0x0000001fff047819 */ /* 0x000fe20000011405 */
[--C-:B------:R-:W-:Y:S02]  /*6550*/  IMAD R12, R16, 0x200, R0.reuse ;  /* 0x00000200100c7824 */ /* 0x100fe400078e0200 */
[C---:B------:R-:W-:Y:S02]  /*6560*/  IMAD R23, R21.reuse, 0x20, R0 ;  /* 0x0000002015177824 */ /* 0x040fe400078e0200 */
[----:B------:R-:W-:Y:S02]  /*6570*/  IMAD.SHL.U32 R0, R72, 0x40, RZ ;  /* 0x0000004048007824 */ /* 0x000fe400078e00ff */
[----:B------:R-:W-:Y:S01]  /*6580*/  IMAD R21, R21, 0x20, R12 ;  /* 0x0000002015157824 */ /* 0x000fe200078e020c */
[----:B------:R-:W-:Y:S01]  /*6590*/  LEA.HI R12, R27, R64, RZ, 0x1 ;  /* 0x000000401b0c7211 */ /* 0x000fe200078f08ff */
[----:B------:R-:W-:Y:S01]  /*65a0*/  IMAD R4, R4, c[0x0][0x1a8], RZ ;  /* 0x00006a0004047a24 */ /* 0x000fe200078e02ff */
[----:B------:R-:W-:Y:S01]  /*65b0*/  LOP3.LUT R0, R0, 0xc0, RZ, 0xc0, !PT ;  /* 0x000000c000007812 */ /* 0x000fe200078ec0ff */
[----:B------:R-:W-:Y:S01]  /*65c0*/  IMAD.IADD R3, R3, 0x1, R14 ;  /* 0x0000000103037824 */ /* 0x000fe200078e020e */
[----:B------:R-:W-:Y:S01]  /*65d0*/  LOP3.LUT R12, R12, 0xfffffffe, RZ, 0xc0, !PT ;  /* 0xfffffffe0c0c7812 */ /* 0x000fe200078ec0ff */
[----:B------:R-:W-:-:S02]  /*65e0*/  IMAD R16, R5, c[0x0][0x1ac], R4 ;  /* 0x00006b0005107a24 */ /* 0x000fc400078e0204 */
[----:B------:R-:W-:Y:S01]  /*65f0*/  IMAD.WIDE.U32 R4, R5, c[0x0][0x1a8], R2 ;  /* 0x00006a0005047a25 */ /* 0x000fe200078e0002 */
[----:B------:R-:W-:Y:S02]  /*6600*/  LOP3.LUT R3, R0, 0x8, R28, 0xf8, !PT ;  /* 0x0000000800037812 */ /* 0x000fe400078ef81c */
[----:B------:R-:W-:Y:S01]  /*6610*/  SHF.R.U32.HI R2, RZ, 0x3, R0 ;  /* 0x00000003ff027819 */ /* 0x000fe20000011600 */
[----:B------:R-:W-:Y:S01]  /*6620*/  IMAD.IADD R13, R64, 0x1, -R12 ;  /* 0x00000001400d7824 */ /* 0x000fe200078e0a0c */
[----:B------:R-:W-:Y:S01]  /*6630*/  SEL R0, RZ, 0xffffffff, P5 ;  /* 0xffffffffff007807 */ /* 0x000fe20002800000 */
[----:B------:R-:W-:Y:S01]  /*6640*/  IMAD.IADD R12, R5, 0x1, R16 ;  /* 0x00000001050c7824 */ /* 0x000fe200078e0210 */
[----:B------:R-:W-:Y:S01]  /*6650*/  LEA R19, P0, R4, c[0x0][0x160], 0x1 ;  /* 0x0000580004137a11 */ /* 0x000fe200078008ff */
[----:B------:R-:W-:Y:S01]  /*6660*/  IMAD R16, R173, c[0x0][0x210], RZ ;  /* 0x00008400ad107a24 */ /* 0x000fe200078e02ff */
[----:B------:R-:W-:Y:S01]  /*6670*/  LOP3.LUT R14, R3, R2, RZ, 0x3c, !PT ;  /* 0x00000002030e7212 */ /* 0x000fe200078e3cff */
[----:B------:R-:W-:Y:S01]  /*6680*/  IMAD.SHL.U32 R0, R0, 0x2, RZ ;  /* 0x0000000200007824 */ /* 0x000fe200078e00ff */
[----:B------:R-:W-:Y:S01]  /*6690*/  SEL R2, RZ, 0x1, P6 ;  /* 0x00000001ff027807 */ /* 0x000fe20003000000 */
[----:B------:R-:W-:Y:S01]  /*66a0*/  IMAD.WIDE.U32 R10, R29, c[0x0][0x1e8], R10 ;  /* 0x00007a001d0a7a25 */ /* 0x000fe200078e000a */
[----:B------:R-:W-:-:S02]  /*66b0*/  LEA.HI.X R18, R4, c[0x0][0x164], R12, 0x1, P0 ;  /* 0x0000590004127a11 */ /* 0x000fc400000f0c0c */
[----:B------:R-:W-:Y:S01]  /*66c0*/  LEA R3, R13, R26, 0x3 ;  /* 0x0000001a0d037211 */ /* 0x000fe200078e18ff */
[----:B------:R-:W-:Y:S01]  /*66d0*/  IMAD R12, R173, c[0x0][0x1e8], RZ ;  /* 0x00007a00ad0c7a24 */ /* 0x000fe200078e02ff */
[----:B------:R-:W-:Y:S01]  /*66e0*/  ISETP.NE.U32.AND P0, PT, RZ, c[0x0][0x350], PT ;  /* 0x0000d400ff007a0c */ /* 0x000fe20003f05070 */
[----:B------:R-:W-:Y:S01]  /*66f0*/  IMAD R16, R29, c[0x0][0x214], R16 ;  /* 0x000085001d107a24 */ /* 0x000fe200078e0210 */
[----:B------:R-:W-:Y:S01]  /*6700*/  LOP3.LUT R17, R0, 0x2, R2, 0xe2, !PT ;  /* 0x0000000200117812 */ /* 0x000fe200078ee202 */
[----:B------:R-:W-:Y:S01]  /*6710*/  IMAD.SHL.U32 R0, R20, 0x40, RZ ;  /* 0x0000004014007824 */ /* 0x000fe200078e00ff */
[----:B------:R-:W-:Y:S01]  /*6720*/  ISETP.NE.AND.EX P0, PT, RZ, c[0x0][0x354], PT, P0 ;  /* 0x0000d500ff007a0c */ /* 0x000fe20003f05300 */
[----:B------:R-:W-:Y:S01]  /*6730*/  IMAD.U32 R2, R3, 0x20, R14 ;  /* 0x0000002003027824 */ /* 0x000fe200078e000e */
[----:B------:R-:W-:Y:S01]  /*6740*/  SEL R14, RZ, 0x4, P3 ;  /* 0x00000004ff0e7807 */ /* 0x000fe20001800000 */
[C---:B------:R-:W-:Y:S01]  /*6750*/  IMAD R12, R29.reuse, c[0x0][0x1ec], R12 ;  /* 0x00007b001d0c7a24 */ /* 0x040fe200078e020c */
[----:B------:R-:W-:Y:S01]  /*6760*/  LOP3.LUT R0, R0, 0xc0, RZ, 0xc0, !PT ;  /* 0x000000c000007812 */ /* 0x000fe200078ec0ff */
[----:B------:R-:W-:Y:S01]  /*6770*/  IMAD.WIDE.U32 R8, R29, c[0x0][0x210], R8 ;  /* 0x000084001d087a25 */ /* 0x000fe200078e0008 */
[----:B------:R-:W-:-:S02]  /*6780*/  LOP3.LUT R97, R17, R14, RZ, 0xfc, !PT ;  /* 0x0000000e11617212 */ /* 0x000fc400078efcff */
[----:B------:R-:W-:Y:S01]  /*6790*/  ISETP.GE.AND P3, PT, R6, c[0x0][0x198], PT ;  /* 0x0000660006007a0c */ /* 0x000fe20003f66270 */
[----:B------:R-:W-:Y:S02]  /*67a0*/  IMAD.SHL.U32 R3, R13, 0x8, RZ ;  /* 0x000000080d037824 */ /* 0x000fe400078e00ff */
[----:B------:R-:W-:Y:S01]  /*67b0*/  IMAD.IADD R13, R12, 0x1, R11 ;  /* 0x000000010c0d7824 */ /* 0x000fe200078e020b */
[----:B------:R-:W-:Y:S01]  /*67c0*/  MOV R12, R10 ;  /* 0x0000000a000c7202 */ /* 0x000fe20000000f00 */
[----:B------:R-:W-:Y:S01]  /*67d0*/  IMAD.IADD R11, R16, 0x1, R9 ;  /* 0x00000001100b7824 */ /* 0x000fe200078e0209 */
[----:B------:R-:W-:Y:S01]  /*67e0*/  LOP3.LUT R9, R0, 0x8, R3, 0xf8, !PT ;  /* 0x0000000800097812 */ /* 0x000fe200078ef803 */
[----:B------:R-:W-:Y:S01]  /*67f0*/  IMAD.MOV.U32 R10, RZ, RZ, R8 ;  /* 0x000000ffff0a7224 */ /* 0x000fe200078e0008 */
[----:B------:R-:W-:Y:S01]  /*6800*/  SHF.R.U32.HI R3, RZ, 0x3, R0 ;  /* 0x00000003ff037819 */ /* 0x000fe20000011600 */
[----:B------:R-:W-:Y:S01]  /*6810*/  IMAD R16, R172, 0x80, R96 ;  /* 0x00000080ac107824 */ /* 0x000fe200078e0260 */
[----:B------:R1:W2:Y:S01]  /*6820*/  SHFL.IDX PT, R8, R19, RZ, 0x1c1f ;  /* 0x001c1fff13087589 */ /* 0x0002a200000e0000 */
[----:B------:R-:W-:Y:S01]  /*6830*/  IMAD.MOV.U32 R17, RZ, RZ, 0x10 ;  /* 0x00000010ff117424 */ /* 0x000fe200078e00ff */
[----:B------:R-:W-:-:S02]  /*6840*/  LOP3.LUT R3, R9, R3, RZ, 0x3c, !PT ;  /* 0x0000000309037212 */ /* 0x000fc400078e3cff */
[----:B------:R1:W4:Y:S01]  /*6850*/  SHFL.IDX PT, R9, R18, RZ, 0x1c1f ;  /* 0x001c1fff12097589 */ /* 0x00032200000e0000 */
[--C-:B---3--:R-:W-:Y:S01]  /*6860*/  @P2 SHF.R.S32.HI R5, RZ, 0x1f, R25.reuse ;  /* 0x0000001fff052819 */ /* 0x108fe20000011419 */
[----:B------:R-:W-:Y:S02]  /*6870*/  @!P2 IMAD.MOV.U32 R5, RZ, RZ, R24 ;  /* 0x000000ffff05a224 */ /* 0x000fe400078e0018 */
[----:B------:R-:W-:Y:S02]  /*6880*/  @P2 IMAD.MOV.U32 R4, RZ, RZ, R25 ;  /* 0x000000ffff042224 */ /* 0x000fe400078e0019 */
[----:B------:R-:W-:Y:S01]  /*6890*/  @!P2 IMAD.MOV.U32 R4, RZ, RZ, R48 ;  /* 0x000000ffff04a224 */ /* 0x000fe200078e0030 */
[----:B------:R-:W-:Y:S02]  /*68a0*/  SEL R5, R5, RZ, !P0 ;  /* 0x000000ff05057207 */ /* 0x000fe40004000000 */
[----:B------:R-:W-:Y:S02]  /*68b0*/  ISETP.GE.AND P2, PT, R15, c[0x0][0x198], PT ;  /* 0x000066000f007a0c */ /* 0x000fe40003f46270 */
[----:B------:R-:W-:Y:S01]  /*68c0*/  SEL R0, R4, RZ, !P0 ;  /* 0x000000ff04007207 */ /* 0x000fe20004000000 */
[C---:B------:R-:W-:Y:S01]  /*68d0*/  IMAD R14, R5.reuse, c[0x0][0x1f0], RZ ;  /* 0x00007c00050e7a24 */ /* 0x040fe200078e02ff */
[----:B------:R-:W-:Y:S01]  /*68e0*/  ISETP.GE.AND P0, PT, R16, R55, PT ;  /* 0x000000371000720c */ /* 0x000fe20003f06270 */
[----:B------:R-:W-:-:S02]  /*68f0*/  IMAD R5, R5, c[0x0][0x218], RZ ;  /* 0x0000860005057a24 */ /* 0x000fc400078e02ff */
[----:B------:R-:W-:-:S04]  /*6900*/  IMAD.WIDE.U32 R110, R0, c[0x0][0x218], R10 ;  /* 0x00008600006e7a25 */ /* 0x000fc800078e000a */
[C---:B------:R-:W-:Y:S02]  /*6910*/  IMAD R5, R0.reuse, c[0x0][0x21c], R5 ;  /* 0x0000870000057a24 */ /* 0x040fe400078e0205 */
[C---:B------:R-:W-:Y:S02]  /*6920*/  IMAD R14, R0.reuse, c[0x0][0x1f4], R14 ;  /* 0x00007d00000e7a24 */ /* 0x040fe400078e020e */
[----:B------:R-:W-:Y:S01]  /*6930*/  IMAD.WIDE.U32 R24, R0, c[0x0][0x1f0], R12 ;  /* 0x00007c0000187a25 */ /* 0x000fe200078e000c */
[----:B------:R-:W-:-:S03]  /*6940*/  SEL R0, R17, 0xfffffff0, !P1 ;  /* 0xfffffff011007807 */ /* 0x000fc60004800000 */
[----:B------:R-:W-:Y:S01]  /*6950*/  IMAD.IADD R67, R111, 0x1, R5 ;  /* 0x000000016f437824 */ /* 0x000fe200078e0205 */
[----:B------:R1:W-:Y:S01]  /*6960*/  STL.64 [R1+0x28], R24 ;  /* 0x0000281801007387 */ /* 0x0003e20000100a00 */
[----:B------:R-:W-:Y:S02]  /*6970*/  IMAD.IADD R27, R25, 0x1, R14 ;  /* 0x00000001191b7824 */ /* 0x000fe400078e020e */
[C---:B------:R-:W-:Y:S01]  /*6980*/  IMAD.IADD R4, R3.reuse, 0x1, R23 ;  /* 0x0000000103047824 */ /* 0x040fe200078e0217 */
[----:B------:R1:W-:Y:S01]  /*6990*/  STL.64 [R1+0x18], R110 ;  /* 0x0000186e01007387 */ /* 0x0003e20000100a00 */
[----:B------:R-:W-:-:S03]  /*69a0*/  IMAD.IADD R3, R3, 0x1, R21 ;  /* 0x0000000103037824 */ /* 0x000fc600078e0215 */
[----:B------:R1:W-:Y:S04]  /*69b0*/  STL [R1+0x24], R67 ;  /* 0x0000244301007387 */ /* 0x0003e80000100800 */
[----:B------:R1:W-:Y:S01]  /*69c0*/  STL [R1+0x14], R27 ;  /* 0x0000141b01007387 */ /* 0x0003e20000100800 */
[----:B------:R-:W-:Y:S05]  /*69d0*/  @P0 BRA `(.L_x_87) ;  /* 0x0000010000000947 */ /* 0x000fea0003800000 */
[----:B--2-4-:R-:W-:Y:S02]  /*69e0*/  IADD3 R5, R6, 0x40, RZ ;  /* 0x0000004006057810 */ /* 0x014fe40007ffe0ff */
[----:B------:R-:W-:Y:S02]  /*69f0*/  SHF.R.S32.HI R13, RZ, 0x1f, R15 ;  /* 0x0000001fff0d7819 */ /* 0x000fe4000001140f */
[----:B------:R-:W-:Y:S02]  /*6a00*/  SHF.R.S32.HI R12, RZ, 0x1f, R5 ;  /* 0x0000001fff0c7819 */ /* 0x000fe40000011405 */
[----:B------:R-:W-:-:S02]  /*6a10*/  LEA.HI R13, R13, R15, RZ, 0x3 ;  /* 0x0000000f0d0d7211 */ /* 0x000fc400078f18ff */
[----:B------:R-:W-:Y:S02]  /*6a20*/  LEA.HI R5, R12, R5, RZ, 0x3 ;  /* 0x000000050c057211 */ /* 0x000fe400078f18ff */
[----:B------:R-:W-:Y:S02]  /*6a30*/  LEA R10, P0, R6, R8, 0x1 ;  /* 0x00000008060a7211 */ /* 0x000fe400078008ff */
[----:B------:R-:W-:Y:S02]  /*6a40*/  LOP3.LUT R12, R13, 0xfffffff8, RZ, 0xc0, !PT ;  /* 0xfffffff80d0c7812 */ /* 0x000fe400078ec0ff */
[----:B------:R-:W-:Y:S01]  /*6a50*/  LOP3.LUT R14, R5, 0xfffffff8, RZ, 0xc0, !PT ;  /* 0xfffffff8050e7812 */ /* 0x000fe200078ec0ff */
[----:B------:R-:W-:Y:S01]  /*6a60*/  IMAD.SHL.U32 R5, R224, 0x2, RZ ;  /* 0x00000002e0057824 */ /* 0x000fe200078e00ff */
[----:B------:R-:W-:Y:S01]  /*6a70*/  LEA.HI.X R11, R6, R9, R7, 0x1, P0 ;  /* 0x00000009060b7211 */ /* 0x000fe200000f0c07 */
[----:B------:R-:W-:-:S04]  /*6a80*/  IMAD.WIDE R12, R12, 0x2, R8 ;  /* 0x000000020c0c7825 */ /* 0x000fc800078e0208 */
[----:B------:R-:W-:Y:S01]  /*6a90*/  IMAD.WIDE R8, R14, 0x2, R8 ;  /* 0x000000020e087825 */ /* 0x000fe200078e0208 */
[----:B------:R-:W-:Y:S01]  /*6aa0*/  @!PT LDS RZ, [RZ] ;  /* 0x00000000fffff984 */ /* 0x000fe20000000800 */
[----:B------:R2:W-:Y:S04]  /*6ab0*/  LDGSTS.E.BYPASS.LTC128B.128 [R5+0x6100], [R10.64], !P3 ;  /* 0x061000000a057fae */ /* 0x0005e8000d901d46 */
[----:B------:R2:W-:Y:S04]  /*6ac0*/  LDGSTS.E.BYPASS.LTC128B.128 [R5+0x8100], [R12.64], !P2 ;  /* 0x081000000c057fae */ /* 0x0005e8000d101d46 */
[----:B------:R2:W-:Y:S02]  /*6ad0*/  LDGSTS.E.BYPASS.LTC128B.128 [R5+0xa100], [R8.64], !P4 ;  /* 0x0a10000008057fae */ /* 0x0005e4000e101d46 */
.L_x_87:
[----:B--2-4-:R-:W-:Y:S05]  /*6ae0*/  BSYNC B0 ;  /* 0x0000000000007941 */ /* 0x014fea0003800000 */
.L_x_86:
[----:B------:R-:W-:Y:S01]  /*6af0*/  IADD3 R5, R16, 0x20, RZ ;  /* 0x0000002010057810 */ /* 0x000fe20007ffe0ff */
[----:B------:R2:W3:Y:S01]  /*6b00*/  SHFL.IDX PT, R9, R18, 0x1, 0x1c1f ;  /* 0x003c1f0012097f89 */ /* 0x0004e200000e0000 */
        /* <DEDUP_REMOVED lines=20> */
.L_x_89:
[----:B------:R-:W-:Y:S05]  /*6c50*/  BSYNC B0 ;  /* 0x0000000000007941 */ /* 0x000fea0003800000 */
.L_x_88:
        /* <DEDUP_REMOVED lines=22> */
.L_x_91:
[----:B------:R-:W-:Y:S05]  /*6dc0*/  BSYNC B0 ;  /* 0x0000000000007941 */ /* 0x000fea0003800000 */
.L_x_90:
[----:B--2---:R-:W2:Y:S01]  /*6dd0*/  LDL R150, [R1+0x38] ;  /* 0x0000380001967983 */ /* 0x004ea20000100800 */
[----:B-1----:R-:W-:Y:S01]  /*6de0*/  IADD3 R5, R16, 0x60, RZ ;  /* 0x0000006010057810 */ /* 0x002fe20007ffe0ff */
[----:B------:R-:W-:-:S02]  /*6df0*/  IMAD.MOV.U32 R13, RZ, RZ, c[0x0][0x1e0] ;  /* 0x00007800ff0d7624 */ /* 0x000fc400078e00ff */
[----:B----4-:R-:W1:Y:S01]  /*6e00*/  SHFL.IDX PT, R8, R19, 0x3, 0x1c1f ;  /* 0x007c1f0013087f89 */ /* 0x010e6200000e0000 */
[----:B------:R-:W-:Y:S01]  /*6e10*/  ISETP.GE.AND P0, PT, R5, R55, PT ;  /* 0x000000370500720c */ /* 0x000fe20003f06270 */
[----:B------:R-:W-:Y:S02]  /*6e20*/  IMAD.MOV.U32 R14, RZ, RZ, 0x6 ;  /* 0x00000006ff0e7424 */ /* 0x000fe400078e00ff */
[----:B------:R-:W4:Y:S01]  /*6e30*/  SHFL.IDX PT, R9, R18, 0x3, 0x1c1f ;  /* 0x007c1f0012097f89 */ /* 0x000f2200000e0000 */
[----:B------:R-:W-:Y:S02]  /*6e40*/  IMAD.MOV.U32 R154, RZ, RZ, R26 ;  /* 0x000000ffff9a7224 */ /* 0x000fe400078e001a */
[C---:B------:R-:W-:Y:S01]  /*6e50*/  SHF.L.U64.HI R148, R13.reuse, R14, c[0x0][0x1e4] ;  /* 0x000079000d947619 */ /* 0x040fe2000001020e */
[----:B------:R-:W-:Y:S02]  /*6e60*/  IMAD.MOV.U32 R155, RZ, RZ, R27 ;  /* 0x000000ffff9b7224 */ /* 0x000fe400078e001b */
[----:B------:R-:W-:-:S02]  /*6e70*/  IMAD.SHL.U32 R149, R13, 0x40, RZ ;  /* 0x000000400d957824 */ /* 0x000fc400078e00ff */
[----:B------:R-:W-:Y:S02]  /*6e80*/  IMAD.MOV.U32 R154, RZ, RZ, R24 ;  /* 0x000000ffff9a7224 */ /* 0x000fe400078e0018 */
[----:B------:R-:W-:Y:S02]  /*6e90*/  @!P0 IMAD.SHL.U32 R12, R224, 0x2, RZ ;  /* 0x00000002e00c8824 */ /* 0x000fe400078e00ff */
[----:B------:R-:W-:Y:S01]  /*6ea0*/  IMAD.SHL.U32 R151, R13, 0x20, RZ ;  /* 0x000000200d977824 */ /* 0x000fe200078e00ff */
[----:B------:R3:W-:Y:S01]  /*6eb0*/  STL.64 [R1+0x10], R154 ;  /* 0x0000109a01007387 */ /* 0x0007e20000100a00 */
[----:B-1----:R-:W-:-:S04]  /*6ec0*/  @!P0 LEA R10, P1, R6, R8, 0x1 ;  /* 0x00000008060a8211 */ /* 0x002fc800078208ff */
[C---:B----4-:R-:W-:Y:S02]  /*6ed0*/  @!P0 LEA.HI.X R11, R6.reuse, R9, R7, 0x1, P1 ;  /* 0x00000009060b8211 */ /* 0x050fe400008f0c07 */
[----:B------:R-:W-:Y:S02]  /*6ee0*/  @!P0 IADD3 R6, R6, 0x40, RZ ;  /* 0x0000004006068810 */ /* 0x000fe40007ffe0ff */
[----:B------:R-:W-:Y:S01]  /*6ef0*/  @!P0 SHF.R.S32.HI R7, RZ, 0x1f, R15 ;  /* 0x0000001fff078819 */ /* 0x000fe2000001140f */
[----:B------:R-:W-:Y:S01]  /*6f00*/  @!PT LDS RZ, [RZ] ;  /* 0x00000000fffff984 */ /* 0x000fe20000000800 */
[----:B------:R1:W-:Y:S01]  /*6f10*/  @!P0 LDGSTS.E.BYPASS.LTC128B.128 [R12+0x7900], [R10.64], !P3 ;  /* 0x079000000a0c8fae */ /* 0x0003e2000d901d46 */
[----:B------:R-:W-:Y:S02]  /*6f20*/  @!P0 SHF.R.S32.HI R5, RZ, 0x1f, R6 ;  /* 0x0000001fff058819 */ /* 0x000fe40000011406 */
[----:B------:R-:W-:Y:S02]  /*6f30*/  @!P0 LEA.HI R7, R7, R15, RZ, 0x3 ;  /* 0x0000000f07078211 */ /* 0x000fe400078f18ff */
[----:B------:R-:W-:-:S02]  /*6f40*/  @!P0 LEA.HI R6, R5, R6, RZ, 0x3 ;  /* 0x0000000605068211 */ /* 0x000fc400078f18ff */
[----:B------:R-:W-:Y:S02]  /*6f50*/  @!P0 LOP3.LUT R5, R7, 0xfffffff8, RZ, 0xc0, !PT ;  /* 0xfffffff807058812 */ /* 0x000fe400078ec0ff */
[----:B------:R-:W-:Y:S01]  /*6f60*/  ISETP.NE.AND P3, PT, R112, RZ, PT ;  /* 0x000000ff7000720c */ /* 0x000fe20003f65270 */
[----:B-1----:R-:W-:Y:S01]  /*6f70*/  IMAD.IADD R11, R161, 0x1, -R96 ;  /* 0x00000001a10b7824 */ /* 0x002fe200078e0a60 */
[----:B------:R-:W-:Y:S01]  /*6f80*/  @!P0 LOP3.LUT R10, R6, 0xfffffff8, RZ, 0xc0, !PT ;  /* 0xfffffff8060a8812 */ /* 0x000fe200078ec0ff */
[----:B------:R-:W-:-:S04]  /*6f90*/  @!P0 IMAD.WIDE R6, R5, 0x2, R8 ;  /* 0x0000000205068825 */ /* 0x000fc800078e0208 */
[----:B------:R-:W-:Y:S01]  /*6fa0*/  @!P0 IMAD.WIDE R8, R10, 0x2, R8 ;  /* 0x000000020a088825 */ /* 0x000fe200078e0208 */
[----:B------:R1:W-:Y:S04]  /*6fb0*/  @!P0 LDGSTS.E.BYPASS.LTC128B.128 [R12+0x9900], [R6.64], !P2 ;  /* 0x09900000060c8fae */ /* 0x0003e8000d101d46 */
[----:B------:R4:W-:Y:S04]  /*6fc0*/  @!P0 LDGSTS.E.BYPASS.LTC128B.128 [R12+0xb900], [R8.64], !P4 ;  /* 0x0b900000080c8fae */ /* 0x0009e8000e101d46 */
[----:B------:R-:W0:Y:S01]  /*6fd0*/  LDGDEPBAR ;  /* 0x00000000000079af */ /* 0x000e220000000000 */
[----:B----4-:R-:W-:-:S05]  /*6fe0*/  IMAD.MOV.U32 R9, RZ, RZ, 0x5 ;  /* 0x00000005ff097424 */ /* 0x010fca00078e00ff */
[----:B------:R-:W-:Y:S02]  /*6ff0*/  SHF.L.U64.HI R152, R13, R9, c[0x0][0x1e4] ;  /* 0x000079000d987619 */ /* 0x000fe40000010209 */
[----:B--2---:R-:W-:-:S04]  /*7000*/  LEA.HI.SX32 R136, R150, 0xffffffff, 0x1a ;  /* 0xffffffff96887811 */ /* 0x004fc800078fd2ff */
[----:B------:R-:W-:Y:S01]  /*7010*/  SHF.R.S32.HI R98, RZ, 0x1f, R136 ;  /* 0x0000001fff627819 */ /* 0x000fe20000011488 */
[----:B------:R-:W-:Y:S02]  /*7020*/  IMAD R5, R136, -0x40, R11 ;  /* 0xffffffc088057824 */ /* 0x000fe400078e020b */
[----:B------:R-:W-:Y:S02]  /*7030*/  IMAD R8, R148, R136, RZ ;  /* 0x0000008894087224 */ /* 0x000fe400078e02ff */
[-C--:B-1----:R-:W-:Y:S01]  /*7040*/  IMAD.WIDE.U32 R6, R136, R149.reuse, R154 ;  /* 0x0000009588067225 */ /* 0x082fe200078e009a */
[----:B------:R-:W-:Y:S01]  /*7050*/  BAR.SYNC.DEFER_BLOCKING 0x0 ;  /* 0x0000000000007b1d */ /* 0x000fe20000010000 */
[C---:B------:R-:W-:Y:S02]  /*7060*/  ISETP.GE.AND P1, PT, R5.reuse, 0x1, PT ;  /* 0x000000010500780c */ /* 0x040fe40003f26270 */
[----:B------:R-:W-:Y:S01]  /*7070*/  ISETP.GE.AND P0, PT, R5, 0x21, PT ;  /* 0x000000210500780c */ /* 0x000fe20003f06270 */
[----:B------:R-:W-:-:S04]  /*7080*/  IMAD R5, R98, R149, R8 ;  /* 0x0000009562057224 */ /* 0x000fc800078e0208 */
[----:B------:R-:W-:-:S06]  /*7090*/  IMAD.IADD R5, R7, 0x1, R5 ;  /* 0x0000000107057824 */ /* 0x000fcc00078e0205 */
[----:B------:R-:W-:Y:S01]  /*70a0*/  @P1 LEA R8, P2, R6, c[0x0][0x1c8], 0x1 ;  /* 0x0000720006081a11 */ /* 0x000fe200078408ff */
[----:B------:R-:W-:-:S03]  /*70b0*/  @P1 IMAD.SHL.U32 R10, R224, 0x2, RZ ;  /* 0x00000002e00a1824 */ /* 0x000fc600078e00ff */
        /* <DEDUP_REMOVED lines=10> */
[----:B------:R-:W-:Y:S01]  /*7160*/  @P0 IMAD.SHL.U32 R5, R224, 0x2, RZ ;  /* 0x00000002e0050824 */ /* 0x000fe200078e00ff */
[----:B------:R3:W-:Y:S04]  /*7170*/  @P1 LDGSTS.E.BYPASS.LTC128B.128 [R10+0x5100], [R8.64+0x80], !P3 ;  /* 0x05100080080a1fae */ /* 0x0007e8000d901d46 */
[----:B------:R1:W-:Y:S04]  /*7180*/  @P0 LDGSTS.E.BYPASS.LTC128B.128 [R5+0x3900], [R6.64], !P6 ;  /* 0x0390000006050fae */ /* 0x0003e8000f101d46 */
[----:B------:R1:W-:Y:S04]  /*7190*/  @P0 LDGSTS.E.BYPASS.LTC128B.128 [R5+0x4900], [R6.64+0x40], !P5 ;  /* 0x0490004006050fae */ /* 0x0003e8000e901d46 */
[----:B------:R1:W-:Y:S01]  /*71a0*/  @P0 LDGSTS.E.BYPASS.LTC128B.128 [R5+0x5900], [R6.64+0x80], !P3 ;  /* 0x0590008006050fae */ /* 0x0003e2000d901d46 */
[----:B------:R-:W-:-:S03]  /*71b0*/  ISETP.LT.AND P0, PT, RZ, c[0x0][0x27c], PT ;  /* 0x00009f00ff007a0c */ /* 0x000fc60003f01270 */
[----:B------:R-:W0:Y:S01]  /*71c0*/  LDGDEPBAR ;  /* 0x00000000000079af */ /* 0x000e220000000000 */
[----:B-1----:R-:W-:-:S04]  /*71d0*/  IMAD.MOV.U32 R5, RZ, RZ, c[0x0][0x208] ;  /* 0x00008200ff057624 */ /* 0x002fc800078e00ff */
[C---:B------:R-:W-:Y:S01]  /*71e0*/  IMAD.SHL.U32 R108, R5.reuse, 0x40, RZ ;  /* 0x00000040056c7824 */ /* 0x040fe200078e00ff */
[----:B------:R-:W-:-:S04]  /*71f0*/  SHF.L.U64.HI R99, R5, R14, c[0x0][0x20c] ;  /* 0x0000830005637619 */ /* 0x000fc8000001020e */
[----:B------:R-:W-:Y:S05]  /*7200*/  @P0 BRA `(.L_x_92) ;  /* 0x0000002000000947 */ /* 0x000fea0003800000 */
[----:B---3--:R-:W-:-:S04]  /*7210*/  DEPBAR.LE SB0, 0x1 ;  /* 0x000080400000791a */ /* 0x008fc80000000000 */
[----:B------:R-:W-:Y:S05]  /*7220*/  BRA `(.L_x_93) ;  /* 0x00005dd000007947 */ /* 0x000fea0003800000 */
.L_x_92:
[----:B---3-5:R-:W-:Y:S01]  /*7230*/  SHF.R.S32.HI R5, RZ, 0x1f, R145 ;  /* 0x0000001fff057819 */ /* 0x028fe20000011491 */
[----:B------:R-:W-:Y:S01]  /*7240*/  ULDC.U8 UR4, c[0x0][0x298] ;  /* 0x0000a60000047ab9 */ /* 0x000fe20000000000 */
[----:B------:R-:W-:Y:S01]  /*7250*/  LEA.HI R12, R163, R163, RZ, 0x1 ;  /* 0x000000a3a30c7211 */ /* 0x000fe200078f08ff */
[----:B------:R-:W-:Y:S01]  /*7260*/  IMAD.WIDE.U32 R8, R145, c[0x0][0x280], RZ ;  /* 0x0000a00091087a25 */ /* 0x000fe200078e00ff */
[----:B------:R-:W-:Y:S01]  /*7270*/  ISETP.NE.AND P2, PT, RZ, UR4, PT ;  /* 0x00000004ff007c0c */ /* 0x000fe2000bf45270 */
[----:B------:R-:W-:Y:S01]  /*7280*/  BSSY B2, `(.L_x_93) ;  /* 0x00005d7000027945 */ /* 0x000fe20003800000 */
[----:B------:R-:W-:Y:S01]  /*7290*/  SHF.R.S32.HI R62, RZ, 0x1, R12 ;  /* 0x00000001ff3e7819 */ /* 0x000fe2000001140c */
[C---:B------:R-:W-:Y:S01]  /*72a0*/  IMAD R6, R5.reuse, c[0x0][0x280], RZ ;  /* 0x0000a00005067a24 */ /* 0x040fe200078e02ff */
[----:B------:R-:W-:Y:S01]  /*72b0*/  LEA R34, P1, R8, c[0x0][0x270], 0x1 ;  /* 0x00009c0008227a11 */ /* 0x000fe200078208ff */
[----:B------:R-:W-:Y:S02]  /*72c0*/  IMAD R5, R5, c[0x0][0x290], RZ ;  /* 0x0000a40005057a24 */ /* 0x000fe400078e02ff */
[----:B------:R-:W-:-:S02]  /*72d0*/  IMAD R11, R145, c[0x0][0x284], R6 ;  /* 0x0000a100910b7a24 */ /* 0x000fc400078e0206 */
[C---:B------:R-:W-:Y:S01]  /*72e0*/  IMAD R10, R145.reuse, c[0x0][0x294], R5 ;  /* 0x0000a500910a7a24 */ /* 0x040fe200078e0205 */
[----:B------:R-:W-:Y:S01]  /*72f0*/  LOP3.LUT R5, R12, 0xfffffffe, RZ, 0xc0, !PT ;  /* 0xfffffffe0c057812 */ /* 0x000fe200078ec0ff */
[----:B------:R-:W-:-:S03]  /*7300*/  IMAD.WIDE.U32 R6, R145, c[0x0][0x290], RZ ;  /* 0x0000a40091067a25 */ /* 0x000fc600078e00ff */
[----:B------:R-:W-:Y:S01]  /*7310*/  IADD3 R60, -R5, R163, RZ ;  /* 0x000000a3053c7210 */ /* 0x000fe20007ffe1ff */
[----:B------:R-:W-:Y:S01]  /*7320*/  IMAD.IADD R11, R11, 0x1, R9 ;  /* 0x000000010b0b7824 */ /* 0x000fe200078e0209 */
[----:B------:R-:W-:Y:S01]  /*7330*/  LEA R32, P0, R6, c[0x0][0x288], 0x1 ;  /* 0x0000a20006207a11 */ /* 0x000fe200078008ff */
[----:B------:R-:W-:Y:S01]  /*7340*/  IMAD.IADD R10, R10, 0x1, R7 ;  /* 0x000000010a0a7824 */ /* 0x000fe200078e0207 */
[----:B------:R-:W-:Y:S01]  /*7350*/  SHF.L.U32 R63, R60, 0x3, RZ ;  /* 0x000000033c3f7819 */ /* 0x000fe200000006ff */
[----:B------:R-:W-:Y:S01]  /*7360*/  IMAD R5, R172, 0x80, R62 ;  /* 0x00000080ac057824 */ /* 0x000fe200078e023e */
[----:B------:R-:W-:Y:S02]  /*7370*/  LEA.HI.X R35, R8, c[0x0][0x274], R11, 0x1, P1 ;  /* 0x00009d0008237a11 */ /* 0x000fe400008f0c0b */
[----:B------:R-:W-:Y:S01]  /*7380*/  LEA.HI.X R33, R6, c[0x0][0x28c], R10, 0x1, P0 ;  /* 0x0000a30006217a11 */ /* 0x000fe200000f0c0a */
[----:B------:R-:W-:Y:S05]  /*7390*/  @!P2 BRA `(.L_x_94) ;  /* 0x00002b400000a947 */ /* 0x000fea0003800000 */
[----:B------:R-:W-:Y:S01]  /*73a0*/  ISETP.GE.AND P0, PT, R5, R55, PT ;  /* 0x000000370500720c */ /* 0x000fe20003f06270 */
[----:B------:R-:W-:Y:S01]  /*73b0*/  BSSY B0, `(.L_x_95) ;  /* 0x000004d000007945 */ /* 0x000fe20003800000 */
[----:B------:R-:W-:Y:S01]  /*73c0*/  SHF.L.U32 R40, R60, 0x2, RZ ;  /* 0x000000023c287819 */ /* 0x000fe200000006ff */
        /* <DEDUP_REMOVED lines=12> */
[----:B------:R-:W-:Y:S05]  /*7490*/  @P0 BRA `(.L_x_96) ;  /* 0x000003e000000947 */ /* 0x000fea0003800000 */
[C---:B------:R-:W-:Y:S01]  /*74a0*/  IADD3 R24, R40.reuse, 0x10, RZ ;  /* 0x0000001028187810 */ /* 0x040fe20007ffe0ff */
[----:B------:R-:W-:Y:S01]  /*74b0*/  CS2R R18, SRZ ;  /* 0x0000000000127805 */ /* 0x000fe2000001ff00 */
[----:B------:R-:W-:-:S02]  /*74c0*/  IADD3 R9, R40, 0x8, RZ ;  /* 0x0000000828097810 */ /* 0x000fc40007ffe0ff */
[----:B------:R-:W-:Y:S02]  /*74d0*/  ISETP.GE.AND P0, PT, R24, c[0x0][0x27c], PT ;  /* 0x00009f0018007a0c */ /* 0x000fe40003f06270 */
[----:B------:R-:W-:Y:S02]  /*74e0*/  ISETP.GE.AND P1, PT, R9, c[0x0][0x27c], PT ;  /* 0x00009f0009007a0c */ /* 0x000fe40003f26270 */
[----:B------:R-:W-:-:S09]  /*74f0*/  ISETP.GE.AND P2, PT, R40, c[0x0][0x27c], PT ;  /* 0x00009f0028007a0c */ /* 0x000fd20003f46270 */
[----:B------:R-:W-:Y:S02]  /*7500*/  @!P0 SHF.R.S32.HI R5, RZ, 0x1f, R24 ;  /* 0x0000001fff058819 */ /* 0x000fe40000011418 */
[----:B------:R-:W-:Y:S02]  /*7510*/  @!P1 SHF.R.S32.HI R8, RZ, 0x1f, R9 ;  /* 0x0000001fff089819 */ /* 0x000fe40000011409 */
[----:B------:R-:W-:Y:S01]  /*7520*/  @!P0 LEA.HI R24, R5, R24, RZ, 0x2 ;  /* 0x0000001805188211 */ /* 0x000fe200078f10ff */
[--C-:B------:R-:W-:Y:S01]  /*7530*/  @!P2 IMAD.WIDE R6, R40, 0x2, R34.reuse ;  /* 0x000000022806a825 */ /* 0x100fe200078e0222 */
[----:B------:R-:W-:Y:S02]  /*7540*/  @!P1 LEA.HI R8, R8, R9, RZ, 0x2 ;  /* 0x0000000908089211 */ /* 0x000fe400078f10ff */
[----:B------:R-:W-:Y:S02]  /*7550*/  @!P0 LOP3.LUT R24, R24, 0xfffffffc, RZ, 0xc0, !PT ;  /* 0xfffffffc18188812 */ /* 0x000fe400078ec0ff */
[----:B------:R-:W-:Y:S01]  /*7560*/  @!P1 LOP3.LUT R5, R8, 0xfffffffc, RZ, 0xc0, !PT ;  /* 0xfffffffc08059812 */ /* 0x000fe200078ec0ff */
[----:B------:R-:W-:Y:S01]  /*7570*/  CS2R R22, SRZ ;  /* 0x0000000000167805 */ /* 0x000fe2000001ff00 */
[----:B------:R1:W5:Y:S01]  /*7580*/  @!P2 LD.E.64 R18, [R6.64] ;  /* 0x000000060612a980 */ /* 0x000362000c101b00 */
[----:B------:R-:W-:Y:S01]  /*7590*/  CS2R R8, SRZ ;  /* 0x0000000000087805 */ /* 0x000fe2000001ff00 */
[----:B------:R-:W-:Y:S01]  /*75a0*/  @!P0 IMAD.WIDE R14, R24, 0x2, R34 ;  /* 0x00000002180e8825 */ /* 0x000fe200078e0222 */
[----:B------:R-:W-:-:S03]  /*75b0*/  CS2R R20, SRZ ;  /* 0x0000000000147805 */ /* 0x000fc6000001ff00 */
[C-C-:B------:R-:W-:Y:S01]  /*75c0*/  @!P1 IMAD.WIDE R10, R5.reuse, 0x2, R32.reuse ;  /* 0x00000002050a9825 */ /* 0x140fe200078e0220 */
[----:B------:R2:W5:Y:S03]  /*75d0*/  @!P0 LD.E.64 R22, [R14.64] ;  /* 0x000000060e168980 */ /* 0x000566000c101b00 */
[----:B------:R-:W-:Y:S01]  /*75e0*/  @!P2 IMAD.WIDE R12, R40, 0x2, R32 ;  /* 0x00000002280ca825 */ /* 0x000fe200078e0220 */
[----:B------:R3:W5:Y:S03]  /*75f0*/  @!P1 LD.E.64 R8, [R10.64] ;  /* 0x000000060a089980 */ /* 0x000766000c101b00 */
[----:B------:R-:W-:-:S05]  /*7600*/  @!P1 IMAD.WIDE R16, R5, 0x2, R34 ;  /* 0x0000000205109825 */ /* 0x000fca00078e0222 */
[----:B------:R4:W5:Y:S01]  /*7610*/  @!P1 LD.E.64 R20, [R16.64] ;  /* 0x0000000610149980 */ /* 0x000962000c101b00 */
[----:B-1----:R-:W-:-:S06]  /*7620*/  CS2R R6, SRZ ;  /* 0x0000000000067805 */ /* 0x002fcc000001ff00 */
[----:B------:R1:W5:Y:S01]  /*7630*/  @!P2 LD.E.64 R6, [R12.64] ;  /* 0x000000060c06a980 */ /* 0x000362000c101b00 */
[C---:B--2---:R-:W-:Y:S02]  /*7640*/  IADD3 R14, R40.reuse, 0x18, RZ ;  /* 0x00000018280e7810 */ /* 0x044fe40007ffe0ff */
[----:B------:R-:W-:Y:S01]  /*7650*/  IADD3 R15, R40, 0x20, RZ ;  /* 0x00000020280f7810 */ /* 0x000fe20007ffe0ff */
[----:B---3--:R-:W-:Y:S01]  /*7660*/  CS2R R10, SRZ ;  /* 0x00000000000a7805 */ /* 0x008fe2000001ff00 */
[----:B------:R-:W-:Y:S02]  /*7670*/  ISETP.GE.AND P2, PT, R14, c[0x0][0x27c], PT ;  /* 0x00009f000e007a0c */ /* 0x000fe40003f46270 */
[----:B------:R-:W-:Y:S02]  /*7680*/  ISETP.GE.AND P1, PT, R15, c[0x0][0x27c], PT ;  /* 0x00009f000f007a0c */ /* 0x000fe40003f26270 */
[----:B----4-:R-:W-:Y:S01]  /*7690*/  IADD3 R16, R40, 0x28, RZ ;  /* 0x0000002828107810 */ /* 0x010fe20007ffe0ff */
[----:B-1----:R-:W-:-:S05]  /*76a0*/  @!P0 IMAD.WIDE R12, R24, 0x2, R32 ;  /* 0x00000002180c8825 */ /* 0x002fca00078e0220 */
[----:B------:R1:W5:Y:S01]  /*76b0*/  @!P0 LD.E.64 R10, [R12.64] ;  /* 0x000000060c0a8980 */ /* 0x000362000c101b00 */
[----:B------:R-:W-:Y:S01]  /*76c0*/  ISETP.GE.AND P0, PT, R16, c[0x0][0x27c], PT ;  /* 0x00009f0010007a0c */ /* 0x000fe20003f06270 */
[----:B------:R-:W-:-:S12]  /*76d0*/  CS2R R24, SRZ ;  /* 0x0000000000187805 */ /* 0x000fd8000001ff00 */
[----:B------:R-:W-:Y:S02]  /*76e0*/  @!P0 SHF.R.S32.HI R5, RZ, 0x1f, R16 ;  /* 0x0000001fff058819 */ /* 0x000fe40000011410 */
[----:B-1----:R-:W-:Y:S02]  /*76f0*/  @!P2 SHF.R.S32.HI R13, RZ, 0x1f, R14 ;  /* 0x0000001fff0da819 */ /* 0x002fe4000001140e */
[----:B------:R-:W-:Y:S02]  /*7700*/  @!P1 SHF.R.S32.HI R12, RZ, 0x1f, R15 ;  /* 0x0000001fff0c9819 */ /* 0x000fe4000001140f */
[----:B------:R-:W-:Y:S02]  /*7710*/  @!P2 LEA.HI R13, R13, R14, RZ, 0x2 ;  /* 0x0000000e0d0da211 */ /* 0x000fe400078f10ff */
[----:B------:R-:W-:Y:S02]  /*7720*/  @!P1 LEA.HI R12, R12, R15, RZ, 0x2 ;  /* 0x0000000f0c0c9211 */ /* 0x000fe400078f10ff */
[----:B------:R-:W-:-:S02]  /*7730*/  @!P0 LEA.HI R5, R5, R16, RZ, 0x2 ;  /* 0x0000001005058211 */ /* 0x000fc400078f10ff */
[----:B------:R-:W-:Y:S02]  /*7740*/  @!P2 LOP3.LUT R15, R13, 0xfffffffc, RZ, 0xc0, !PT ;  /* 0xfffffffc0d0fa812 */ /* 0x000fe400078ec0ff */
[----:B------:R-:W-:Y:S02]  /*7750*/  @!P1 LOP3.LUT R14, R12, 0xfffffffc, RZ, 0xc0, !PT ;  /* 0xfffffffc0c0e9812 */ /* 0x000fe400078ec0ff */
[----:B------:R-:W-:Y:S01]  /*7760*/  @!P0 LOP3.LUT R5, R5, 0xfffffffc, RZ, 0xc0, !PT ;  /* 0xfffffffc05058812 */ /* 0x000fe200078ec0ff */
[--C-:B------:R-:W-:Y:S01]  /*7770*/  @!P2 IMAD.WIDE R12, R15, 0x2, R34.reuse ;  /* 0x000000020f0ca825 */ /* 0x100fe200078e0222 */
[----:B------:R-:W-:Y:S01]  /*7780*/  CS2R R26, SRZ ;  /* 0x00000000001a7805 */ /* 0x000fe2000001ff00 */
[----:B------:R-:W-:Y:S02]  /*7790*/  CS2R R28, SRZ ;  /* 0x00000000001c7805 */ /* 0x000fe4000001ff00 */
[----:B------:R-:W-:Y:S01]  /*77a0*/  @!P1 IMAD.WIDE R38, R14, 0x2, R34 ;  /* 0x000000020e269825 */ /* 0x000fe200078e0222 */
[----:B------:R1:W5:Y:S01]  /*77b0*/  @!P2 LD.E.64 R24, [R12.64] ;  /* 0x000000060c18a980 */ /* 0x000362000c101b00 */
[----:B------:R-:W-:-:S02]  /*77c0*/  CS2R R16, SRZ ;  /* 0x0000000000107805 */ /* 0x000fc4000001ff00 */
[----:B------:R-:W-:Y:S01]  /*77d0*/  @!P0 IMAD.WIDE R36, R5, 0x2, R34 ;  /* 0x0000000205248825 */ /* 0x000fe200078e0222 */
[----:B------:R2:W5:Y:S03]  /*77e0*/  @!P1 LD.E.64 R26, [R38.64] ;  /* 0x00000006261a9980 */ /* 0x000566000c101b00 */
[--C-:B------:R-:W-:Y:S01]  /*77f0*/  @!P2 IMAD.WIDE R34, R15, 0x2, R32.reuse ;  /* 0x000000020f22a825 */ /* 0x100fe200078e0220 */
[----:B------:R2:W5:Y:S03]  /*7800*/  @!P0 LD.E.64 R28, [R36.64] ;  /* 0x00000006241c8980 */ /* 0x000566000c101b00 */
[----:B------:R-:W-:Y:S02]  /*7810*/  @!P1 IMAD.WIDE R30, R14, 0x2, R32 ;  /* 0x000000020e1e9825 */ /* 0x000fe400078e0220 */
[----:B------:R-:W-:-:S02]  /*7820*/  CS2R R14, SRZ ;  /* 0x00000000000e7805 */ /* 0x000fc4000001ff00 */
[----:B------:R-:W-:-:S04]  /*7830*/  @!P0 IMAD.WIDE R32, R5, 0x2, R32 ;  /* 0x0000000205208825 */ /* 0x000fc800078e0220 */
[----:B------:R2:W5:Y:S04]  /*7840*/  @!P1 LD.E.64 R14, [R30.64] ;  /* 0x000000061e0e9980 */ /* 0x000568000c101b00 */
[----:B------:R2:W5:Y:S01]  /*7850*/  @!P0 LD.E.64 R16, [R32.64] ;  /* 0x0000000620108980 */ /* 0x000562000c101b00 */
[----:B-1----:R-:W-:-:S06]  /*7860*/  CS2R R12, SRZ ;  /* 0x00000000000c7805 */ /* 0x002fcc000001ff00 */
[----:B------:R2:W5:Y:S02]  /*7870*/  @!P2 LD.E.64 R12, [R34.64] ;  /* 0x00000006220ca980 */ /* 0x000564000c101b00 */
.L_x_96:
[----:B------:R-:W-:Y:S05]  /*7880*/  BSYNC B0 ;  /* 0x0000000000007941 */ /* 0x000fea0003800000 */
.L_x_95:
[----:B-----5:R-:W-:Y:S01]  /*7890*/  IMAD.MOV.U32 R52, RZ, RZ, R22 ;  /* 0x000000ffff347224 */ /* 0x020fe200078e0016 */
[----:B------:R-:W-:Y:S01]  /*78a0*/  SHF.R.U64 R46, R22, 0x10, R23 ;  /* 0x00000010162e7819 */ /* 0x000fe20000001217 */
[--C-:B------:R-:W-:Y:S01]  /*78b0*/  IMAD.MOV.U32 R41, RZ, RZ, R25.reuse ;  /* 0x000000ffff297224 */ /* 0x100fe200078e0019 */
[----:B--2---:R-:W-:Y:S01]  /*78c0*/  SHF.R.U64 R36, R24, 0x10, R25 ;  /* 0x0000001018247819 */ /* 0x004fe20000001219 */
[----:B------:R-:W-:Y:S01]  /*78d0*/  IMAD.MOV.U32 R43, RZ, RZ, R27 ;  /* 0x000000ffff2b7224 */ /* 0x000fe200078e001b */
[----:B------:R-:W-:Y:S01]  /*78e0*/  SHF.R.U32.HI R5, RZ, 0x10, R25 ;  /* 0x00000010ff057819 */ /* 0x000fe20000011619 */
[----:B------:R-:W-:Y:S01]  /*78f0*/  IMAD.MOV.U32 R31, RZ, RZ, R6 ;  /* 0x000000ffff1f7224 */ /* 0x000fe200078e0006 */
[----:B------:R-:W-:Y:S01]  /*7900*/  SHF.R.U64 R25, R26, 0x10, R27 ;  /* 0x000000101a197819 */ /* 0x000fe2000000121b */
[----:B------:R-:W-:Y:S01]  /*7910*/  IMAD.MOV.U32 R57, RZ, RZ, R7 ;  /* 0x000000ffff397224 */ /* 0x000fe200078e0007 */
[----:B------:R-:W-:Y:S01]  /*7920*/  SHF.R.U32.HI R22, RZ, 0x10, R27 ;  /* 0x00000010ff167819 */ /* 0x000fe2000001161b */
[----:B------:R-:W-:Y:S01]  /*7930*/  IMAD.MOV.U32 R50, RZ, RZ, R8 ;  /* 0x000000ffff327224 */ /* 0x000fe200078e0008 */
[--C-:B------:R-:W-:Y:S01]  /*7940*/  SHF.R.U64 R27, R6, 0x10, R7.reuse ;  /* 0x00000010061b7819 */ /* 0x100fe20000001207 */
[----:B------:R-:W-:Y:S01]  /*7950*/  IMAD.MOV.U32 R34, RZ, RZ, R26 ;  /* 0x000000ffff227224 */ /* 0x000fe200078e001a */
[----:B------:R-:W-:Y:S01]  /*7960*/  SHF.R.S32.HI R6, RZ, 0x1f, R96 ;  /* 0x0000001fff067819 */ /* 0x000fe20000011460 */
[----:B------:R-:W-:Y:S01]  /*7970*/  IMAD.MOV.U32 R42, RZ, RZ, R24 ;  /* 0x000000ffff2a7224 */ /* 0x000fe200078e0018 */
[----:B------:R-:W-:Y:S01]  /*7980*/  SHF.R.U32.HI R47, RZ, 0x10, R7 ;  /* 0x00000010ff2f7819 */ /* 0x000fe20000011607 */
[----:B------:R-:W-:Y:S01]  /*7990*/  IMAD.MOV.U32 R35, RZ, RZ, R28 ;  /* 0x000000ffff237224 */ /* 0x000fe200078e001c */
[----:B------:R-:W-:Y:S01]  /*79a0*/  LEA.HI R6, R6, R96, RZ, 0x2 ;  /* 0x0000006006067211 */ /* 0x000fe200078f10ff */
[----:B------:R-:W-:Y:S01]  /*79b0*/  IMAD.MOV.U32 R49, RZ, RZ, R9 ;  /* 0x000000ffff317224 */ /* 0x000fe200078e0009 */
[----:B------:R-:W-:Y:S01]  /*79c0*/  LEA.HI R7, R62, R62, RZ, 0x1 ;  /* 0x0000003e3e077211 */ /* 0x000fe200078f08ff */
[----:B------:R-:W-:Y:S01]  /*79d0*/  IMAD.MOV.U32 R51, RZ, RZ, R23 ;  /* 0x000000ffff337224 */ /* 0x000fe200078e0017 */
[----:B------:R-:W-:Y:S01]  /*79e0*/  LOP3.LUT R6, R6, 0xfffffffc, RZ, 0xc0, !PT ;  /* 0xfffffffc06067812 */ /* 0x000fe200078ec0ff */
[----:B------:R-:W-:Y:S01]  /*79f0*/  IMAD.MOV.U32 R61, RZ, RZ, R18 ;  /* 0x000000ffff3d7224 */ /* 0x000fe200078e0012 */
[----:B------:R-:W-:Y:S01]  /*7a00*/  PRMT R41, R41, 0x5410, R5 ;  /* 0x0000541029297816 */ /* 0x000fe20000000005 */
[----:B------:R-:W-:Y:S01]  /*7a10*/  IMAD.MOV.U32 R60, RZ, RZ, R19 ;  /* 0x000000ffff3c7224 */ /* 0x000fe200078e0013 */
[----:B------:R-:W-:Y:S01]  /*7a20*/  SHF.R.U64 R48, R8, 0x10, R9 ;  /* 0x0000001008307819 */ /* 0x000fe20000001209 */
[----:B------:R-:W-:Y:S01]  /*7a30*/  IMAD.IADD R6, R96, 0x1, -R6 ;  /* 0x0000000160067824 */ /* 0x000fe200078e0a06 */
[----:B------:R-:W-:Y:S01]  /*7a40*/  LOP3.LUT R5, R7, 0x7fffffe, RZ, 0xc0, !PT ;  /* 0x07fffffe07057812 */ /* 0x000fe200078ec0ff */
[----:B------:R-:W-:Y:S01]  /*7a50*/  IMAD.MOV.U32 R58, RZ, RZ, R21 ;  /* 0x000000ffff3a7224 */ /* 0x000fe200078e0015 */
[----:B------:R-:W-:Y:S01]  /*7a60*/  SHF.R.U64 R26, R28, 0x10, R29 ;  /* 0x000000101c1a7819 */ /* 0x000fe2000000121d */
[----:B------:R-:W-:Y:S01]  /*7a70*/  IMAD.SHL.U32 R8, R6, 0x40, RZ ;  /* 0x0000004006087824 */ /* 0x000fe200078e00ff */
[----:B------:R-:W-:Y:S01]  /*7a80*/  SHF.R.U32.HI R28, RZ, 0x10, R9 ;  /* 0x00000010ff1c7819 */ /* 0x000fe20000011609 */
[----:B------:R-:W-:Y:S01]  /*7a90*/  IMAD.IADD R7, R62, 0x1, -R5 ;  /* 0x000000013e077824 */ /* 0x000fe200078e0a05 */
[----:B------:R-:W-:Y:S01]  /*7aa0*/  PRMT R36, R42, 0x5410, R36 ;  /* 0x000054102a247816 */ /* 0x000fe20000000024 */
[----:B------:R-:W-:Y:S01]  /*7ab0*/  IMAD R9, R172, -0x80, R55 ;  /* 0xffffff80ac097824 */ /* 0x000fe200078e0237 */
[----:B------:R-:W-:Y:S01]  /*7ac0*/  LOP3.LUT R5, R8, 0xc0, RZ, 0xc0, !PT ;  /* 0x000000c008057812 */ /* 0x000fe200078ec0ff */
[----:B------:R-:W-:Y:S01]  /*7ad0*/  IMAD R7, R64, 0x8, R7 ;  /* 0x0000000840077824 */ /* 0x000fe200078e0207 */
[----:B------:R-:W-:Y:S01]  /*7ae0*/  LOP3.LUT P1, RZ, R6, 0x2, RZ, 0xc0, !PT ;  /* 0x0000000206ff7812 */ /* 0x000fe2000782c0ff */
[----:B------:R-:W-:Y:S01]  /*7af0*/  IMAD.MOV.U32 R44, RZ, RZ, R29 ;  /* 0x000000ffff2c7224 */ /* 0x000fe200078e001d */
[----:B------:R-:W-:Y:S01]  /*7b00*/  PRMT R42, R35, 0x5410, R26 ;  /* 0x00005410232a7816 */ /* 0x000fe2000000001a */
[----:B------:R-:W-:Y:S01]  /*7b10*/  IMAD.MOV.U32 R56, RZ, RZ, R20 ;  /* 0x000000ffff387224 */ /* 0x000fe200078e0014 */
[----:B------:R-:W-:Y:S01]  /*7b20*/  LOP3.LUT R6, R5, 0x8, R63, 0xf8, !PT ;  /* 0x0000000805067812 */ /* 0x000fe200078ef83f */
[----:B------:R-:W-:Y:S01]  /*7b30*/  IMAD.MOV.U32 R33, RZ, RZ, R12 ;  /* 0x000000ffff217224 */ /* 0x000fe200078e000c */
[----:B------:R-:W-:Y:S01]  /*7b40*/  SHF.R.U32.HI R5, RZ, 0x3, R5 ;  /* 0x00000003ff057819 */ /* 0x000fe20000011605 */
[----:B------:R-:W-:Y:S01]  /*7b50*/  IMAD.MOV.U32 R32, RZ, RZ, R13 ;  /* 0x000000ffff207224 */ /* 0x000fe200078e000d */
[----:B------:R-:W-:Y:S01]  /*7b60*/  IMNMX R35, R9, 0x80, PT ;  /* 0x0000008009237817 */ /* 0x000fe20003800200 */
[----:B------:R-:W-:Y:S01]  /*7b70*/  IMAD.MOV.U32 R39, RZ, RZ, R10 ;  /* 0x000000ffff277224 */ /* 0x000fe200078e000a */
[----:B------:R-:W-:Y:S01]  /*7b80*/  LOP3.LUT R5, R6, R5, RZ, 0x3c, !PT ;  /* 0x0000000506057212 */ /* 0x000fe200078e3cff */
[----:B------:R-:W-:Y:S01]  /*7b90*/  IMAD.MOV.U32 R38, RZ, RZ, R11 ;  /* 0x000000ffff267224 */ /* 0x000fe200078e000b */
[----:B------:R-:W-:Y:S01]  /*7ba0*/  ISETP.GE.AND P0, PT, R62, R35, PT ;  /* 0x000000233e00720c */ /* 0x000fe20003f06270 */
[----:B------:R-:W-:-:S04]  /*7bb0*/  DEPBAR.LE SB0, 0x1 ;  /* 0x000080400000791a */ /* 0x000fc80000000000 */
[----:B------:R-:W-:Y:S01]  /*7bc0*/  IMAD.U32 R5, R7, 0x20, R5 ;  /* 0x0000002007057824 */ /* 0x000fe200078e0005 */
[----:B------:R-:W-:Y:S01]  /*7bd0*/  SHF.R.U32.HI R30, RZ, 0x10, R23 ;  /* 0x00000010ff1e7819 */ /* 0x000fe20000011617 */
[----:B------:R-:W-:Y:S01]  /*7be0*/  BSSY B1, `(.L_x_97) ;  /* 0x000012c000017945 */ /* 0x000fe20003800000 */
[--C-:B------:R-:W-:Y:S02]  /*7bf0*/  SHF.R.U64 R59, R18, 0x10, R19.reuse ;  /* 0x00000010123b7819 */ /* 0x100fe40000001213 */
[----:B------:R-:W-:Y:S02]  /*7c00*/  SHF.R.U32.HI R53, RZ, 0x10, R19 ;  /* 0x00000010ff357819 */ /* 0x000fe40000011613 */
[----:B------:R-:W-:Y:S01]  /*7c10*/  SHF.R.U64 R54, R20, 0x10, R21 ;  /* 0x0000001014367819 */ /* 0x000fe20000001215 */
[----:B------:R-:W-:Y:S01]  /*7c20*/  IMAD.MOV.U32 R20, RZ, RZ, R15 ;  /* 0x000000ffff147224 */ /* 0x000fe200078e000f */
[----:B------:R-:W-:Y:S01]  /*7c30*/  SHF.R.U32.HI R45, RZ, 0x10, R21 ;  /* 0x00000010ff2d7819 */ /* 0x000fe20000011615 */
[----:B------:R-:W-:Y:S01]  /*7c40*/  IMAD.MOV.U32 R21, RZ, RZ, R14 ;  /* 0x000000ffff157224 */ /* 0x000fe200078e000e */
[----:B------:R-:W-:-:S02]  /*7c50*/  SHF.R.U32.HI R23, RZ, 0x10, R29 ;  /* 0x00000010ff177819 */ /* 0x000fc4000001161d */
[--C-:B------:R-:W-:Y:S02]  /*7c60*/  SHF.R.U64 R29, R12, 0x10, R13.reuse ;  /* 0x000000100c1d7819 */ /* 0x100fe4000000120d */
[----:B------:R-:W-:Y:S01]  /*7c70*/  SHF.R.U32.HI R18, RZ, 0x10, R13 ;  /* 0x00000010ff127819 */ /* 0x000fe2000001160d */
[----:B------:R-:W-:Y:S01]  /*7c80*/  IMAD.MOV.U32 R13, RZ, RZ, R17 ;  /* 0x000000ffff0d7224 */ /* 0x000fe200078e0011 */
[----:B------:R-:W-:Y:S01]  /*7c90*/  SHF.R.U64 R19, R14, 0x10, R15 ;  /* 0x000000100e137819 */ /* 0x000fe2000000120f */
[----:B------:R-:W-:Y:S01]  /*7ca0*/  IMAD.MOV.U32 R14, RZ, RZ, R16 ;  /* 0x000000ffff0e7224 */ /* 0x000fe200078e0010 */
[--C-:B------:R-:W-:Y:S02]  /*7cb0*/  SHF.R.U64 R37, R10, 0x10, R11.reuse ;  /* 0x000000100a257819 */ /* 0x100fe4000000120b */
[----:B------:R-:W-:Y:S02]  /*7cc0*/  SHF.R.U32.HI R24, RZ, 0x10, R11 ;  /* 0x00000010ff187819 */ /* 0x000fe4000001160b */
[----:B------:R-:W-:-:S02]  /*7cd0*/  IADD3 R6, R5, 0x10, RZ ;  /* 0x0000001005067810 */ /* 0x000fc40007ffe0ff */
[----:B------:R-:W-:Y:S02]  /*7ce0*/  SHF.R.U32.HI R11, RZ, 0x10, R15 ;  /* 0x00000010ff0b7819 */ /* 0x000fe4000001160f */
[--C-:B------:R-:W-:Y:S02]  /*7cf0*/  SHF.R.U64 R12, R16, 0x10, R17.reuse ;  /* 0x00000010100c7819 */ /* 0x100fe40000001211 */
[----:B------:R-:W-:Y:S02]  /*7d00*/  SHF.R.U32.HI R10, RZ, 0x10, R17 ;  /* 0x00000010ff0a7819 */ /* 0x000fe40000011611 */
[----:B------:R-:W-:Y:S02]  /*7d10*/  @P1 IADD3 R6, R5, -0x10, RZ ;  /* 0xfffffff005061810 */ /* 0x000fe40007ffe0ff */
[----:B------:R-:W-:Y:S02]  /*7d20*/  PRMT R34, R34, 0x5410, R25 ;  /* 0x0000541022227816 */ /* 0x000fe40000000019 */
[----:B------:R-:W-:-:S02]  /*7d30*/  PRMT R43, R43, 0x5410, R22 ;  /* 0x000054102b2b7816 */ /* 0x000fc40000000016 */
[----:B------:R-:W-:Y:S02]  /*7d40*/  PRMT R44, R44, 0x5410, R23 ;  /* 0x000054102c2c7816 */ /* 0x000fe40000000017 */
[----:B------:R-:W-:Y:S02]  /*7d50*/  PRMT R27, R31, 0x5410, R27 ;  /* 0x000054101f1b7816 */ /* 0x000fe4000000001b */
[----:B------:R-:W-:Y:S02]  /*7d60*/  PRMT R29, R33, 0x5410, R29 ;  /* 0x00005410211d7816 */ /* 0x000fe4000000001d */
[----:B------:R-:W-:Y:S02]  /*7d70*/  PRMT R59, R61, 0x5410, R59 ;  /* 0x000054103d3b7816 */ /* 0x000fe4000000003b */
        /* <DEDUP_REMOVED lines=13> */
[----:B------:R-:W-:-:S02]  /*7e50*/  LEA R22, R5, 0x6100, 0x1 ;  /* 0x0000610005167811 */ /* 0x000fc400078e08ff */
[----:B------:R-:W-:Y:S02]  /*7e60*/  LEA R23, R6, 0x6100, 0x1 ;  /* 0x0000610006177811 */ /* 0x000fe400078e08ff */
[----:B------:R-:W-:Y:S02]  /*7e70*/  PRMT R31, R14, 0x5410, R12 ;  /* 0x000054100e1f7816 */ /* 0x000fe4000000000c */
[----:B------:R-:W-:Y:S01]  /*7e80*/  PRMT R33, R13, 0x5410, R10 ;  /* 0x000054100d217816 */ /* 0x000fe2000000000a */
[----:B------:R-:W-:Y:S06]  /*7e90*/  BAR.SYNC.DEFER_BLOCKING 0x0 ;  /* 0x0000000000007b1d */ /* 0x000fec0000010000 */
[----:B------:R-:W-:Y:S05]  /*7ea0*/  @P0 BRA `(.L_x_98) ;  /* 0x00000ff000000947 */ /* 0x000fea0003800000 */
[----:B------:R-:W-:Y:S01]  /*7eb0*/  ISETP.GE.AND P0, PT, R40, c[0x0][0x27c], PT ;  /* 0x00009f0028007a0c */ /* 0x000fe20003f06270 */
[----:B------:R-:W-:-:S12]  /*7ec0*/  BSSY B0, `(.L_x_99) ;  /* 0x0000028000007945 */ /* 0x000fd80003800000 */
[----:B------:R-:W-:Y:S05]  /*7ed0*/  @P0 BRA `(.L_x_100) ;  /* 0x0000026000000947 */ /* 0x000fea0003800000 */
[----:B------:R-:W1:Y:S01]  /*7ee0*/  LDS.128 R8, [R22] ;  /* 0x0000000016087984 */ /* 0x000e620000000c00 */
[----:B------:R-:W-:Y:S01]  /*7ef0*/  SHF.L.U32 R7, R59, 0x10, RZ ;  /* 0x000000103b077819 */ /* 0x000fe200000006ff */
[C---:B------:R-:W-:Y:S01]  /*7f00*/  IMAD.U32 R5, R27.reuse, 0x10000, RZ ;  /* 0x000100001b057824 */ /* 0x040fe200078e00ff */
[----:B------:R-:W-:Y:S02]  /*7f10*/  LOP3.LUT R14, R27, 0xffff0000, RZ, 0xc0, !PT ;  /* 0xffff00001b0e7812 */ /* 0x000fe400078ec0ff */
[----:B------:R-:W-:Y:S02]  /*7f20*/  LOP3.LUT R6, R59, 0xffff0000, RZ, 0xc0, !PT ;  /* 0xffff00003b067812 */ /* 0x000fe400078ec0ff */
[C---:B-1----:R-:W-:Y:S01]  /*7f30*/  SHF.L.U32 R13, R8.reuse, 0x10, RZ ;  /* 0x00000010080d7819 */ /* 0x042fe200000006ff */
[----:B------:R-:W-:Y:S01]  /*7f40*/  IMAD.U32 R18, R11, 0x10000, RZ ;  /* 0x000100000b127824 */ /* 0x000fe200078e00ff */
[----:B------:R-:W-:Y:S02]  /*7f50*/  LOP3.LUT R12, R8, 0xffff0000, RZ, 0xc0, !PT ;  /* 0xffff0000080c7812 */ /* 0x000fe400078ec0ff */
[----:B------:R-:W-:-:S02]  /*7f60*/  LOP3.LUT R8, R9, 0xffff0000, RZ, 0xc0, !PT ;  /* 0xffff000009087812 */ /* 0x000fc400078ec0ff */
[----:B------:R-:W-:Y:S01]  /*7f70*/  SHF.L.U32 R16, R9, 0x10, RZ ;  /* 0x0000001009107819 */ /* 0x000fe200000006ff */
[----:B------:R-:W-:Y:S01]  /*7f80*/  FMUL.FTZ R9, R12, R5 ;  /* 0x000000050c097220 */ /* 0x000fe20000410000 */
[----:B------:R-:W-:Y:S01]  /*7f90*/  SHF.L.U32 R17, R10, 0x10, RZ ;  /* 0x000000100a117819 */ /* 0x000fe200000006ff */
[-C--:B------:R-:W-:Y:S01]  /*7fa0*/  FMUL.FTZ R12, R12, R7.reuse ;  /* 0x000000070c0c7220 */ /* 0x080fe20000410000 */
[----:B------:R-:W-:Y:S01]  /*7fb0*/  LOP3.LUT R15, R10, 0xffff0000, RZ, 0xc0, !PT ;  /* 0xffff00000a0f7812 */ /* 0x000fe200078ec0ff */
[C---:B------:R-:W-:Y:S01]  /*7fc0*/  FMUL.FTZ R10, R8.reuse, R14 ;  /* 0x0000000e080a7220 */ /* 0x040fe20000410000 */
[----:B------:R-:W-:Y:S01]  /*7fd0*/  LOP3.LUT R11, R11, 0xffff0000, RZ, 0xc0, !PT ;  /* 0xffff00000b0b7812 */ /* 0x000fe200078ec0ff */
[----:B------:R-:W-:Y:S01]  /*7fe0*/  FFMA.FTZ R21, R13, R7, -R9 ;  /* 0x000000070d157223 */ /* 0x000fe20000010809 */
[----:B------:R-:W-:Y:S01]  /*7ff0*/  LOP3.LUT R7, R53, 0xffff0000, RZ, 0xc0, !PT ;  /* 0xffff000035077812 */ /* 0x000fe200078ec0ff */
[----:B------:R-:W-:Y:S01]  /*8000*/  FFMA.FTZ R20, R13, R5, R12 ;  /* 0x000000050d147223 */ /* 0x000fe2000001000c */
[----:B------:R-:W-:Y:S01]  /*8010*/  LOP3.LUT R5, R47, 0xffff0000, RZ, 0xc0, !PT ;  /* 0xffff00002f057812 */ /* 0x000fe200078ec0ff */
[-C--:B------:R-:W-:Y:S01]  /*8020*/  FMUL.FTZ R9, R8, R6.reuse ;  /* 0x0000000608097220 */ /* 0x080fe20000410000 */
[----:B------:R-:W-:Y:S01]  /*8030*/  SHF.L.U32 R8, R53, 0x10, RZ ;  /* 0x0000001035087819 */ /* 0x000fe200000006ff */
[C---:B------:R-:W-:Y:S01]  /*8040*/  FFMA.FTZ R19, R16.reuse, R6, -R10 ;  /* 0x0000000610137223 */ /* 0x040fe2000001080a */
[----:B------:R-:W-:Y:S01]  /*8050*/  SHF.L.U32 R6, R47, 0x10, RZ ;  /* 0x000000102f067819 */ /* 0x000fe200000006ff */
[----:B------:R-:W-:-:S02]  /*8060*/  FFMA.FTZ R14, R16, R14, R9 ;  /* 0x0000000e100e7223 */ /* 0x000fc40000010009 */
[----:B------:R-:W-:Y:S02]  /*8070*/  FMUL.FTZ R12, R11, R5 ;  /* 0x000000050b0c7220 */ /* 0x000fe40000410000 */
[C---:B------:R-:W-:Y:S02]  /*8080*/  FMUL.FTZ R10, R15.reuse, R6 ;  /* 0x000000060f0a7220 */ /* 0x040fe40000410000 */
[-C--:B------:R-:W-:Y:S02]  /*8090*/  FMUL.FTZ R9, R15, R8.reuse ;  /* 0x000000080f097220 */ /* 0x080fe40000410000 */
[----:B------:R-:W-:Y:S02]  /*80a0*/  FMUL.FTZ R11, R11, R7 ;  /* 0x000000070b0b7220 */ /* 0x000fe40000410000 */
[C---:B------:R-:W-:Y:S01]  /*80b0*/  FFMA.FTZ R13, R17.reuse, R8, -R10 ;  /* 0x00000008110d7223 */ /* 0x040fe2000001080a */
[----:B------:R-:W-:Y:S01]  /*80c0*/  F2FP.BF16.PACK_AB R8, R20, R21 ;  /* 0x000000151408723e */ /* 0x000fe200000010ff */
[----:B------:R-:W-:Y:S01]  /*80d0*/  FFMA.FTZ R10, R17, R6, R9 ;  /* 0x00000006110a7223 */ /* 0x000fe20000010009 */
[----:B------:R-:W-:Y:S01]  /*80e0*/  F2FP.BF16.PACK_AB R9, R14, R19 ;  /* 0x000000130e09723e */ /* 0x000fe200000010ff */
[----:B------:R-:W-:-:S02]  /*80f0*/  FFMA.FTZ R7, R18, R7, -R12 ;  /* 0x0000000712077223 */ /* 0x000fc4000001080c */
[----:B------:R-:W-:Y:S01]  /*8100*/  FFMA.FTZ R11, R18, R5, R11 ;  /* 0x00000005120b7223 */ /* 0x000fe2000001000b */
[----:B------:R-:W-:-:S04]  /*8110*/  F2FP.BF16.PACK_AB R10, R10, R13 ;  /* 0x0000000d0a0a723e */ /* 0x000fc800000010ff */
[----:B------:R-:W-:-:S05]  /*8120*/  F2FP.BF16.PACK_AB R11, R11, R7 ;  /* 0x000000070b0b723e */ /* 0x000fca00000010ff */
[----:B------:R1:W-:Y:S02]  /*8130*/  STS.128 [R22], R8 ;  /* 0x0000000816007388 */ /* 0x0003e40000000c00 */
.L_x_100:
[----:B------:R-:W-:Y:S05]  /*8140*/  BSYNC B0 ;  /* 0x0000000000007941 */ /* 0x000fea0003800000 */
.L_x_99:
[----:B------:R-:W-:Y:S01]  /*8150*/  IADD3 R5, R40, 0x8, RZ ;  /* 0x0000000828057810 */ /* 0x000fe20007ffe0ff */
[----:B------:R-:W-:Y:S03]  /*8160*/  BSSY B0, `(.L_x_101) ;  /* 0x0000029000007945 */ /* 0x000fe60003800000 */
[----:B------:R-:W-:-:S13]  /*8170*/  ISETP.GE.AND P0, PT, R5, c[0x0][0x27c], PT ;  /* 0x00009f0005007a0c */ /* 0x000fda0003f06270 */
[----:B------:R-:W-:Y:S05]  /*8180*/  @P0 BRA `(.L_x_102) ;  /* 0x0000026000000947 */ /* 0x000fea0003800000 */
[----:B-1----:R-:W1:Y:S01]  /*8190*/  LDS.128 R8, [R23] ;  /* 0x0000000017087984 */ /* 0x002e620000000c00 */
        /* <DEDUP_REMOVED lines=13> */
[----:B------:R-:W-:Y:S01]  /*8270*/  FMUL.FTZ R10, R8, R14 ;  /* 0x0000000e080a7220 */ /* 0x000fe20000410000 */
[----:B------:R-:W-:Y:S01]  /*8280*/  LOP3.LUT R11, R11, 0xffff0000, RZ, 0xc0, !PT ;  /* 0xffff00000b0b7812 */ /* 0x000fe200078ec0ff */
[----:B------:R-:W-:Y:S01]  /*8290*/  FFMA.FTZ R21, R13, R7, -R9 ;  /* 0x000000070d157223 */ /* 0x000fe20000010809 */
[----:B------:R-:W-:Y:S01]  /*82a0*/  LOP3.LUT R7, R45, 0xffff0000, RZ, 0xc0, !PT ;  /* 0xffff00002d077812 */ /* 0x000fe200078ec0ff */
[----:B------:R-:W-:Y:S01]  /*82b0*/  FFMA.FTZ R20, R13, R5, R12 ;  /* 0x000000050d147223 */ /* 0x000fe2000001000c */
[----:B------:R-:W-:Y:S01]  /*82c0*/  LOP3.LUT R5, R28, 0xffff0000, RZ, 0xc0, !PT ;  /* 0xffff00001c057812 */ /* 0x000fe200078ec0ff */
[-C--:B------:R-:W-:Y:S01]  /*82d0*/  FMUL.FTZ R9, R8, R6.reuse ;  /* 0x0000000608097220 */ /* 0x080fe20000410000 */
[----:B------:R-:W-:Y:S01]  /*82e0*/  SHF.L.U32 R8, R45, 0x10, RZ ;  /* 0x000000102d087819 */ /* 0x000fe200000006ff */
[----:B------:R-:W-:Y:S01]  /*82f0*/  FFMA.FTZ R19, R16, R6, -R10 ;  /* 0x0000000610137223 */ /* 0x000fe2000001080a */
        /* <DEDUP_REMOVED lines=15> */
.L_x_102:
[----:B------:R-:W-:Y:S05]  /*83f0*/  BSYNC B0 ;  /* 0x0000000000007941 */ /* 0x000fea0003800000 */
.L_x_101:
[----:B------:R-:W-:Y:S01]  /*8400*/  IADD3 R5, R40, 0x10, RZ ;  /* 0x0000001028057810 */ /* 0x000fe20007ffe0ff */
[----:B------:R-:W-:Y:S03]  /*8410*/  BSSY B0, `(.L_x_103) ;  /* 0x0000029000007945 */ /* 0x000fe60003800000 */
[----:B------:R-:W-:-:S13]  /*8420*/  ISETP.GE.AND P0, PT, R5, c[0x0][0x27c], PT ;  /* 0x00009f0005007a0c */ /* 0x000fda0003f06270 */
[----:B------:R-:W-:Y:S05]  /*8430*/  @P0 BRA `(.L_x_104) ;  /* 0x0000026000000947 */ /* 0x000fea0003800000 */
[----:B-1----:R-:W1:Y:S01]  /*8440*/  LDS.128 R8, [R22+0x2000] ;  /* 0x0020000016087984 */ /* 0x002e620000000c00 */
[C---:B------:R-:W-:Y:S01]  /*8450*/  SHF.L.U32 R7, R46.reuse, 0x10, RZ ;  /* 0x000000102e077819 */ /* 0x040fe200000006ff */
        /* <DEDUP_REMOVED lines=14> */
[C---:B------:R-:W-:Y:S01]  /*8540*/  FFMA.FTZ R21, R13.reuse, R7, -R9 ;  /* 0x000000070d157223 */ /* 0x040fe20000010809 */
        /* <DEDUP_REMOVED lines=20> */
[----:B------:R1:W-:Y:S02]  /*8690*/  STS.128 [R22+0x2000], R8 ;  /* 0x0020000816007388 */ /* 0x0003e40000000c00 */
.L_x_104:
[----:B------:R-:W-:Y:S05]  /*86a0*/  BSYNC B0 ;  /* 0x0000000000007941 */ /* 0x000fea0003800000 */
.L_x_103:
        /* <DEDUP_REMOVED lines=42> */
.L_x_106:
[----:B------:R-:W-:Y:S05]  /*8950*/  BSYNC B0 ;  /* 0x0000000000007941 */ /* 0x000fea0003800000 */
.L_x_105:
        /* <DEDUP_REMOVED lines=42> */
.L_x_108:
[----:B------:R-:W-:Y:S05]  /*8c00*/  BSYNC B0 ;  /* 0x0000000000007941 */ /* 0x000fea0003800000 */
.L_x_107:
[----:B------:R-:W-:-:S04]  /*8c10*/  IADD3 R5, R40, 0x28, RZ ;  /* 0x0000002828057810 */ /* 0x000fc80007ffe0ff */
        /* <DEDUP_REMOVED lines=21> */
[C---:B------:R-:W-:Y:S01]  /*8d70*/  LOP3.LUT R5, R33.reuse, 0xffff0000, RZ, 0xc0, !PT ;  /* 0xffff000021057812 */ /* 0x040fe200078ec0ff */
        /* <DEDUP_REMOVED lines=18> */
.L_x_98:
[----:B------:R-:W-:Y:S05]  /*8ea0*/  BSYNC B1 ;  /* 0x0000000000017941 */ /* 0x000fea0003800000 */
.L_x_97:
[----:B------:R-:W-:-:S04]  /*8eb0*/  IADD3 R5, R62, 0x40, RZ ;  /* 0x000000403e057810 */ /* 0x000fc80007ffe0ff */
[----:B------:R-:W-:-:S13]  /*8ec0*/  ISETP.GE.AND P0, PT, R5, R35, PT ;  /* 0x000000230500720c */ /* 0x000fda0003f06270 */
[----:B------:R-:W-:Y:S05]  /*8ed0*/  @P0 BRA `(.L_x_109) ;  /* 0x0000411000000947 */ /* 0x000fea0003800000 */
[----:B------:R-:W-:Y:S01]  /*8ee0*/  ISETP.GE.AND P0, PT, R40, c[0x0][0x27c], PT ;  /* 0x00009f0028007a0c */ /* 0x000fe20003f06270 */
[----:B------:R-:W-:-:S12]  /*8ef0*/  BSSY B0, `(.L_x_110) ;  /* 0x0000028000007945 */ /* 0x000fd80003800000 */
[----:B------:R-:W-:Y:S05]  /*8f00*/  @P0 BRA `(.L_x_111) ;  /* 0x0000026000000947 */ /* 0x000fea0003800000 */
[----:B-1----:R-:W1:Y:S01]  /*8f10*/  LDS.128 R8, [R22+0x1000] ;  /* 0x0010000016087984 */ /* 0x002e620000000c00 */
        /* <DEDUP_REMOVED lines=9> */
[-C--:B------:R-:W-:Y:S01]  /*8fb0*/  FMUL.FTZ R9, R5, R12.reuse ;  /* 0x0000000c05097220 */ /* 0x080fe20000410000 */
[C---:B------:R-:W-:Y:S01]  /*8fc0*/  SHF.L.U32 R17, R10.reuse, 0x10, RZ ;  /* 0x000000100a117819 */ /* 0x040fe200000006ff */
[----:B------:R-:W-:Y:S01]  /*8fd0*/  FMUL.FTZ R12, R7, R12 ;  /* 0x0000000c070c7220 */ /* 0x000fe20000410000 */
[----:B------:R-:W-:Y:S01]  /*8fe0*/  LOP3.LUT R15, R10, 0xffff0000, RZ, 0xc0, !PT ;  /* 0xffff00000a0f7812 */ /* 0x000fe200078ec0ff */
[-C--:B------:R-:W-:Y:S01]  /*8ff0*/  FMUL.FTZ R10, R14, R8.reuse ;  /* 0x000000080e0a7220 */ /* 0x080fe20000410000 */
[----:B------:R-:W-:Y:S01]  /*9000*/  LOP3.LUT R11, R11, 0xffff0000, RZ, 0xc0, !PT ;  /* 0xffff00000b0b7812 */ /* 0x000fe200078ec0ff */
[-C--:B------:R-:W-:Y:S01]  /*9010*/  FFMA.FTZ R21, R7, R13.reuse, -R9 ;  /* 0x0000000d07157223 */ /* 0x080fe20000010809 */
[----:B------:R-:W-:Y:S01]  /*9020*/  LOP3.LUT R7, R53, 0xffff0000, RZ, 0xc0, !PT ;  /* 0xffff000035077812 */ /* 0x000fe200078ec0ff */
[----:B------:R-:W-:Y:S01]  /*9030*/  FFMA.FTZ R20, R5, R13, R12 ;  /* 0x0000000d05147223 */ /* 0x000fe2000001000c */
[----:B------:R-:W-:Y:S01]  /*9040*/  LOP3.LUT R5, R47, 0xffff0000, RZ, 0xc0, !PT ;  /* 0xffff00002f057812 */ /* 0x000fe200078ec0ff */
[C---:B------:R-:W-:Y:S01]  /*9050*/  FMUL.FTZ R9, R6.reuse, R8 ;  /* 0x0000000806097220 */ /* 0x040fe20000410000 */
[----:B------:R-:W-:Y:S01]  /*9060*/  SHF.L.U32 R8, R53, 0x10, RZ ;  /* 0x0000001035087819 */ /* 0x000fe200000006ff */
[-C--:B------:R-:W-:Y:S01]  /*9070*/  FFMA.FTZ R19, R6, R16.reuse, -R10 ;  /* 0x0000001006137223 */ /* 0x080fe2000001080a */
[----:B------:R-:W-:Y:S01]  /*9080*/  SHF.L.U32 R6, R47, 0x10, RZ ;  /* 0x000000102f067819 */ /* 0x000fe200000006ff */
[----:B------:R-:W-:-:S02]  /*9090*/  FFMA.FTZ R14, R14, R16, R9 ;  /* 0x000000100e0e7223 */ /* 0x000fc40000010009 */
[----:B------:R-:W-:Y:S02]  /*90a0*/  FMUL.FTZ R12, R5, R11 ;  /* 0x0000000b050c7220 */ /* 0x000fe40000410000 */
[-C--:B------:R-:W-:Y:S02]  /*90b0*/  FMUL.FTZ R10, R6, R15.reuse ;  /* 0x0000000f060a7220 */ /* 0x080fe40000410000 */
[C---:B------:R-:W-:Y:S02]  /*90c0*/  FMUL.FTZ R9, R8.reuse, R15 ;  /* 0x0000000f08097220 */ /* 0x040fe40000410000 */
[C---:B------:R-:W-:Y:S02]  /*90d0*/  FMUL.FTZ R11, R7.reuse, R11 ;  /* 0x0000000b070b7220 */ /* 0x040fe40000410000 */
[----:B------:R-:W-:Y:S01]  /*90e0*/  FFMA.FTZ R13, R8, R17, -R10 ;  /* 0x00000011080d7223 */ /* 0x000fe2000001080a */
        /* <DEDUP_REMOVED lines=8> */
.L_x_111:
[----:B------:R-:W-:Y:S05]  /*9170*/  BSYNC B0 ;  /* 0x0000000000007941 */ /* 0x000fea0003800000 */
.L_x_110:
[----:B------:R-:W-:Y:S01]  /*9180*/  IADD3 R5, R40, 0x8, RZ ;  /* 0x0000000828057810 */ /* 0x000fe20007ffe0ff */
[----:B------:R-:W-:Y:S03]  /*9190*/  BSSY B0, `(.L_x_112) ;  /* 0x0000029000007945 */ /* 0x000fe60003800000 */
[----:B------:R-:W-:-:S13]  /*91a0*/  ISETP.GE.AND P0, PT, R5, c[0x0][0x27c], PT ;  /* 0x00009f0005007a0c */ /* 0x000fda0003f06270 */
        /* <DEDUP_REMOVED lines=39> */
.L_x_113:
[----:B------:R-:W-:Y:S05]  /*9420*/  BSYNC B0 ;  /* 0x0000000000007941 */ /* 0x000fea0003800000 */
.L_x_112:
        /* <DEDUP_REMOVED lines=24> */
[----:B------:R-:W-:Y:S01]  /*95b0*/  FMUL.FTZ R9, R6, R8 ;  /* 0x0000000806097220 */ /* 0x000fe20000410000 */
        /* <DEDUP_REMOVED lines=17> */
.L_x_115:
[----:B------:R-:W-:Y:S05]  /*96d0*/  BSYNC B0 ;  /* 0x0000000000007941 */ /* 0x000fea0003800000 */
.L_x_114:
        /* <DEDUP_REMOVED lines=42> */
.L_x_117:
[----:B------:R-:W-:Y:S05]  /*9980*/  BSYNC B0 ;  /* 0x0000000000007941 */ /* 0x000fea0003800000 */
.L_x_116:
        /* <DEDUP_REMOVED lines=42> */
.L_x_119:
[----:B------:R-:W-:Y:S05]  /*9c30*/  BSYNC B0 ;  /* 0x0000000000007941 */ /* 0x000fea0003800000 */
.L_x_118:
        /* <DEDUP_REMOVED lines=22> */
[C---:B------:R-:W-:Y:S01]  /*9da0*/  LOP3.LUT R5, R33.reuse, 0xffff0000, RZ, 0xc0, !PT ;  /* 0xffff000021057812 */ /* 0x040fe200078ec0ff */
        /* <DEDUP_REMOVED lines=17> */
[----:B------:R1:W-:Y:S01]  /*9ec0*/  STS.128 [R23+0x5000], R8 ;  /* 0x0050000817007388 */ /* 0x0003e20000000c00 */
[----:B------:R-:W-:Y:S05]  /*9ed0*/  BRA `(.L_x_109) ;  /* 0x0000311000007947 */ /* 0x000fea0003800000 */
.L_x_94:
        /* <DEDUP_REMOVED lines=17> */
[C---:B------:R-:W-:Y:S01]  /*9ff0*/  IADD3 R10, R63.reuse, 0x20, RZ ;  /* 0x000000203f0a7810 */ /* 0x040fe20007ffe0ff */
[----:B------:R-:W-:Y:S01]  /*a000*/  CS2R R20, SRZ ;  /* 0x0000000000147805 */ /* 0x000fe2000001ff00 */
[----:B------:R-:W-:-:S02]  /*a010*/  ISETP.GE.AND P2, PT, R63, c[0x0][0x27c], PT ;  /* 0x00009f003f007a0c */ /* 0x000fc40003f46270 */
[----:B------:R-:W-:Y:S02]  /*a020*/  ISETP.GE.AND P1, PT, R9, c[0x0][0x27c], PT ;  /* 0x00009f0009007a0c */ /* 0x000fe40003f26270 */
[----:B------:R-:W-:-:S09]  /*a030*/  ISETP.GE.AND P0, PT, R10, c[0x0][0x27c], PT ;  /* 0x00009f000a007a0c */ /* 0x000fd20003f06270 */
[----:B------:R-:W-:Y:S02]  /*a040*/  @!P2 IMAD.WIDE R6, R63, 0x2, R34 ;  /* 0x000000023f06a825 */ /* 0x000fe400078e0222 */
[----:B------:R-:W-:Y:S02]  /*a050*/  @!P1 SHF.R.S32.HI R8, RZ, 0x1f, R9 ;  /* 0x0000001fff089819 */ /* 0x000fe40000011409 */
[----:B------:R-:W-:Y:S01]  /*a060*/  @!P0 SHF.R.S32.HI R5, RZ, 0x1f, R10 ;  /* 0x0000001fff058819 */ /* 0x000fe2000001140a */
[----:B------:R1:W5:Y:S01]  /*a070*/  @!P2 LD.E.128 R20, [R6.64] ;  /* 0x000000060614a980 */ /* 0x000362000c101d00 */
[----:B------:R-:W-:Y:S01]  /*a080*/  CS2R R26, SRZ ;  /* 0x00000000001a7805 */ /* 0x000fe2000001ff00 */
[----:B------:R-:W-:Y:S01]  /*a090*/  CS2R R24, SRZ ;  /* 0x0000000000187805 */ /* 0x000fe2000001ff00 */
[----:B------:R-:W-:Y:S01]  /*a0a0*/  @!P0 LEA.HI R5, R5, R10, RZ, 0x3 ;  /* 0x0000000a05058211 */ /* 0x000fe200078f18ff */
[----:B------:R-:W-:Y:S01]  /*a0b0*/  CS2R R14, SRZ ;  /* 0x00000000000e7805 */ /* 0x000fe2000001ff00 */
[----:B------:R-:W-:Y:S01]  /*a0c0*/  CS2R R10, SRZ ;  /* 0x00000000000a7805 */ /* 0x000fe2000001ff00 */
[----:B------:R-:W-:Y:S01]  /*a0d0*/  CS2R R12, SRZ ;  /* 0x00000000000c7805 */ /* 0x000fe2000001ff00 */
[----:B------:R-:W-:Y:S01]  /*a0e0*/  @!P0 LOP3.LUT R5, R5, 0xfffffff8, RZ, 0xc0, !PT ;  /* 0xfffffff805058812 */ /* 0x000fe200078ec0ff */
[----:B------:R-:W-:Y:S01]  /*a0f0*/  CS2R R30, SRZ ;  /* 0x00000000001e7805 */ /* 0x000fe2000001ff00 */
[----:B------:R-:W-:Y:S01]  /*a100*/  CS2R R28, SRZ ;  /* 0x00000000001c7805 */ /* 0x000fe2000001ff00 */
[----:B------:R-:W-:Y:S01]  /*a110*/  CS2R R18, SRZ ;  /* 0x0000000000127805 */ /* 0x000fe2000001ff00 */
[----:B------:R-:W-:Y:S01]  /*a120*/  CS2R R16, SRZ ;  /* 0x0000000000107805 */ /* 0x000fe2000001ff00 */
[----:B------:R-:W-:-:S05]  /*a130*/  @!P0 IMAD.WIDE R36, R5, 0x2, R34 ;  /* 0x0000000205248825 */ /* 0x000fca00078e0222 */
[----:B------:R2:W5:Y:S01]  /*a140*/  @!P0 LD.E.128 R28, [R36.64] ;  /* 0x00000006241c8980 */ /* 0x000562000c101d00 */
[----:B-1----:R-:W-:Y:S02]  /*a150*/  @!P1 LEA.HI R6, R8, R9, RZ, 0x3 ;  /* 0x0000000908069211 */ /* 0x002fe400078f18ff */
[----:B------:R-:W-:Y:S02]  /*a160*/  CS2R R8, SRZ ;  /* 0x0000000000087805 */ /* 0x000fe4000001ff00 */
[----:B------:R-:W-:-:S05]  /*a170*/  @!P1 LOP3.LUT R6, R6, 0xfffffff8, RZ, 0xc0, !PT ;  /* 0xfffffff806069812 */ /* 0x000fca00078ec0ff */
[----:B------:R-:W-:-:S04]  /*a180*/  @!P1 IMAD.WIDE R38, R6, 0x2, R34 ;  /* 0x0000000206269825 */ /* 0x000fc800078e0222 */
[--C-:B------:R-:W-:Y:S01]  /*a190*/  @!P1 IMAD.WIDE R34, R6, 0x2, R32.reuse ;  /* 0x0000000206229825 */ /* 0x100fe200078e0220 */
[----:B------:R2:W5:Y:S03]  /*a1a0*/  @!P1 LD.E.128 R24, [R38.64] ;  /* 0x0000000626189980 */ /* 0x000566000c101d00 */
[--C-:B------:R-:W-:Y:S01]  /*a1b0*/  @!P0 IMAD.WIDE R6, R5, 0x2, R32.reuse ;  /* 0x0000000205068825 */ /* 0x100fe200078e0220 */
[----:B------:R2:W5:Y:S03]  /*a1c0*/  @!P1 LD.E.128 R12, [R34.64] ;  /* 0x00000006220c9980 */ /* 0x000566000c101d00 */
[----:B------:R-:W-:Y:S01]  /*a1d0*/  @!P2 IMAD.WIDE R32, R63, 0x2, R32 ;  /* 0x000000023f20a825 */ /* 0x000fe200078e0220 */
[----:B------:R2:W5:Y:S04]  /*a1e0*/  @!P0 LD.E.128 R16, [R6.64] ;  /* 0x0000000606108980 */ /* 0x000568000c101d00 */
[----:B------:R2:W5:Y:S02]  /*a1f0*/  @!P2 LD.E.128 R8, [R32.64] ;  /* 0x000000062008a980 */ /* 0x000564000c101d00 */
.L_x_121:
[----:B------:R-:W-:Y:S05]  /*a200*/  BSYNC B0 ;  /* 0x0000000000007941 */ /* 0x000fea0003800000 */
.L_x_120:
[----:B-----5:R-:W-:Y:S01]  /*a210*/  IMAD.MOV.U32 R51, RZ, RZ, R24 ;  /* 0x000000ffff337224 */ /* 0x020fe200078e0018 */
[----:B------:R-:W-:Y:S01]  /*a220*/  SHF.R.U64 R49, R24, 0x10, R25 ;  /* 0x0000001018317819 */ /* 0x000fe20000001219 */
[----:B------:R-:W-:Y:S01]  /*a230*/  IMAD R5, R172, -0x80, R55 ;  /* 0xffffff80ac057824 */ /* 0x000fe200078e0237 */
[----:B------:R-:W-:Y:S01]  /*a240*/  SHF.R.U64 R57, R20, 0x10, R21 ;  /* 0x0000001014397819 */ /* 0x000fe20000001215 */
[----:B------:R-:W-:Y:S01]  /*a250*/  IMAD.MOV.U32 R59, RZ, RZ, R20 ;  /* 0x000000ffff3b7224 */ /* 0x000fe200078e0014 */
[----:B------:R-:W-:Y:S01]  /*a260*/  PRMT R49, R51, 0x5410, R49 ;  /* 0x0000541033317816 */ /* 0x000fe20000000031 */
[----:B------:R-:W-:Y:S01]  /*a270*/  IMAD.MOV.U32 R58, RZ, RZ, R21 ;  /* 0x000000ffff3a7224 */ /* 0x000fe200078e0015 */
[----:B------:R-:W-:Y:S01]  /*a280*/  IMNMX R51, R5, 0x80, PT ;  /* 0x0000008005337817 */ /* 0x000fe20003800200 */
[----:B------:R-:W-:Y:S01]  /*a290*/  IMAD.MOV.U32 R54, RZ, RZ, R23 ;  /* 0x000000ffff367224 */ /* 0x000fe200078e0017 */
[----:B------:R-:W-:Y:S01]  /*a2a0*/  SHF.R.U32.HI R52, RZ, 0x10, R21 ;  /* 0x00000010ff347819 */ /* 0x000fe20000011615 */
[----:B------:R-:W-:Y:S01]  /*a2b0*/  IMAD.MOV.U32 R50, RZ, RZ, R25 ;  /* 0x000000ffff327224 */ /* 0x000fe200078e0019 */
[----:B------:R-:W-:Y:S01]  /*a2c0*/  ISETP.GE.AND P0, PT, R62, R51, PT ;  /* 0x000000333e00720c */ /* 0x000fe20003f06270 */
[----:B------:R-:W-:Y:S01]  /*a2d0*/  IMAD.MOV.U32 R47, RZ, RZ, R26 ;  /* 0x000000ffff2f7224 */ /* 0x000fe200078e001a */
[--C-:B------:R-:W-:Y:S01]  /*a2e0*/  SHF.R.U64 R53, R22, 0x10, R23.reuse ;  /* 0x0000001016357819 */ /* 0x100fe20000001217 */
[----:B------:R-:W-:Y:S01]  /*a2f0*/  IMAD.MOV.U32 R43, RZ, RZ, R28 ;  /* 0x000000ffff2b7224 */ /* 0x000fe200078e001c */
[----:B------:R-:W-:Y:S01]  /*a300*/  SHF.R.U32.HI R48, RZ, 0x10, R23 ;  /* 0x00000010ff307819 */ /* 0x000fe20000011617 */
[----:B------:R-:W-:Y:S01]  /*a310*/  IMAD.MOV.U32 R42, RZ, RZ, R29 ;  /* 0x000000ffff2a7224 */ /* 0x000fe200078e001d */
[----:B------:R-:W-:Y:S01]  /*a320*/  SHF.R.U32.HI R44, RZ, 0x10, R25 ;  /* 0x00000010ff2c7819 */ /* 0x000fe20000011619 */
[----:B--2---:R-:W-:Y:S01]  /*a330*/  IMAD.MOV.U32 R38, RZ, RZ, R31 ;  /* 0x000000ffff267224 */ /* 0x004fe200078e001f */
[----:B------:R-:W-:Y:S01]  /*a340*/  SHF.R.U64 R45, R26, 0x10, R27 ;  /* 0x000000101a2d7819 */ /* 0x000fe2000000121b */
[----:B------:R-:W-:Y:S01]  /*a350*/  IMAD.MOV.U32 R56, RZ, RZ, R22 ;  /* 0x000000ffff387224 */ /* 0x000fe200078e0016 */
[----:B------:R-:W-:Y:S01]  /*a360*/  SHF.R.U64 R41, R28, 0x10, R29 ;  /* 0x000000101c297819 */ /* 0x000fe2000000121d */
[----:B------:R-:W-:Y:S01]  /*a370*/  IMAD.MOV.U32 R46, RZ, RZ, R27 ;  /* 0x000000ffff2e7224 */ /* 0x000fe200078e001b */
[----:B------:R-:W-:Y:S01]  /*a380*/  SHF.R.U32.HI R36, RZ, 0x10, R29 ;  /* 0x00000010ff247819 */ /* 0x000fe2000001161d */
[----:B------:R-:W-:Y:S01]  /*a390*/  IMAD.MOV.U32 R39, RZ, RZ, R30 ;  /* 0x000000ffff277224 */ /* 0x000fe200078e001e */
[----:B------:R-:W-:Y:S01]  /*a3a0*/  SHF.R.U64 R37, R30, 0x10, R31 ;  /* 0x000000101e257819 */ /* 0x000fe2000000121f */
[----:B------:R-:W-:Y:S01]  /*a3b0*/  IMAD.MOV.U32 R34, RZ, RZ, R9 ;  /* 0x000000ffff227224 */ /* 0x000fe200078e0009 */
[----:B------:R-:W-:Y:S01]  /*a3c0*/  SHF.R.U32.HI R32, RZ, 0x10, R31 ;  /* 0x00000010ff207819 */ /* 0x000fe2000001161f */
[----:B------:R-:W-:Y:S01]  /*a3d0*/  IMAD.MOV.U32 R31, RZ, RZ, R10 ;  /* 0x000000ffff1f7224 */ /* 0x000fe200078e000a */
[----:B------:R-:W-:Y:S01]  /*a3e0*/  SHF.R.U32.HI R40, RZ, 0x10, R27 ;  /* 0x00000010ff287819 */ /* 0x000fe2000001161b */
[----:B------:R-:W-:Y:S01]  /*a3f0*/  IMAD.MOV.U32 R26, RZ, RZ, R13 ;  /* 0x000000ffff1a7224 */ /* 0x000fe200078e000d */
[--C-:B------:R-:W-:Y:S01]  /*a400*/  SHF.R.U64 R33, R8, 0x10, R9.reuse ;  /* 0x0000001008217819 */ /* 0x100fe20000001209 */
[----:B------:R-:W-:Y:S01]  /*a410*/  IMAD.MOV.U32 R23, RZ, RZ, R14 ;  /* 0x000000ffff177224 */ /* 0x000fe200078e000e */
[----:B------:R-:W-:Y:S01]  /*a420*/  SHF.R.U32.HI R28, RZ, 0x10, R9 ;  /* 0x00000010ff1c7819 */ /* 0x000fe20000011609 */
[----:B------:R-:W-:Y:S01]  /*a430*/  IMAD.MOV.U32 R35, RZ, RZ, R8 ;  /* 0x000000ffff237224 */ /* 0x000fe200078e0008 */
[--C-:B------:R-:W-:Y:S01]  /*a440*/  SHF.R.U64 R29, R10, 0x10, R11.reuse ;  /* 0x000000100a1d7819 */ /* 0x100fe2000000120b */
[----:B------:R-:W-:Y:S01]  /*a450*/  IMAD.MOV.U32 R30, RZ, RZ, R11 ;  /* 0x000000ffff1e7224 */ /* 0x000fe200078e000b */
[--C-:B------:R-:W-:Y:S01]  /*a460*/  SHF.R.U64 R25, R12, 0x10, R13.reuse ;  /* 0x000000100c197819 */ /* 0x100fe2000000120d */
[----:B------:R-:W-:Y:S01]  /*a470*/  IMAD.MOV.U32 R27, RZ, RZ, R12 ;  /* 0x000000ffff1b7224 */ /* 0x000fe200078e000c */
[----:B------:R-:W-:Y:S01]  /*a480*/  SHF.R.U32.HI R20, RZ, 0x10, R13 ;  /* 0x00000010ff147819 */ /* 0x000fe2000001160d */
[--C-:B------:R-:W-:Y:S01]  /*a490*/  IMAD.MOV.U32 R22, RZ, RZ, R15.reuse ;  /* 0x000000ffff167224 */ /* 0x100fe200078e000f */
[----:B------:R-:W-:Y:S01]  /*a4a0*/  SHF.R.U64 R21, R14, 0x10, R15 ;  /* 0x000000100e157819 */ /* 0x000fe2000000120f */
[----:B------:R-:W-:Y:S01]  /*a4b0*/  IMAD.MOV.U32 R14, RZ, RZ, R16 ;  /* 0x000000ffff0e7224 */ /* 0x000fe200078e0010 */
[----:B------:R-:W-:Y:S01]  /*a4c0*/  SHF.R.U32.HI R24, RZ, 0x10, R11 ;  /* 0x00000010ff187819 */ /* 0x000fe2000001160b */
[----:B------:R-:W-:Y:S01]  /*a4d0*/  IMAD.MOV.U32 R13, RZ, RZ, R17 ;  /* 0x000000ffff0d7224 */ /* 0x000fe200078e0011 */
[----:B------:R-:W-:Y:S01]  /*a4e0*/  SHF.R.U32.HI R11, RZ, 0x10, R15 ;  /* 0x00000010ff0b7819 */ /* 0x000fe2000001160f */
[----:B------:R-:W-:Y:S01]  /*a4f0*/  IMAD.MOV.U32 R10, RZ, RZ, R18 ;  /* 0x000000ffff0a7224 */ /* 0x000fe200078e0012 */
[----:B------:R-:W-:Y:S01]  /*a500*/  SHF.R.U64 R12, R16, 0x10, R17 ;  /* 0x00000010100c7819 */ /* 0x000fe20000001211 */
[----:B------:R-:W-:Y:S01]  /*a510*/  IMAD.MOV.U32 R9, RZ, RZ, R19 ;  /* 0x000000ffff097224 */ /* 0x000fe200078e0013 */
[----:B------:R-:W-:Y:S01]  /*a520*/  SHF.R.U32.HI R7, RZ, 0x10, R17 ;  /* 0x00000010ff077819 */ /* 0x000fe20000011611 */
[----:B------:R-:W-:-:S04]  /*a530*/  DEPBAR.LE SB0, 0x1 ;  /* 0x000080400000791a */ /* 0x000fc80000000000 */
[--C-:B------:R-:W-:Y:S01]  /*a540*/  SHF.R.U64 R8, R18, 0x10, R19.reuse ;  /* 0x0000001012087819 */ /* 0x100fe20000001213 */
[----:B------:R-:W-:Y:S01]  /*a550*/  BSSY B1, `(.L_x_122) ;  /* 0x000015c000017945 */ /* 0x000fe20003800000 */
[----:B------:R-:W-:Y:S02]  /*a560*/  SHF.R.U32.HI R6, RZ, 0x10, R19 ;  /* 0x00000010ff067819 */ /* 0x000fe40000011613 */
        /* <DEDUP_REMOVED lines=22> */
[----:B------:R-:W-:Y:S01]  /*a6d0*/  PRMT R59, R9, 0x5410, R6 ;  /* 0x00005410093b7816 */ /* 0x000fe20000000006 */
[----:B------:R-:W-:Y:S06]  /*a6e0*/  BAR.SYNC.DEFER_BLOCKING 0x0 ;  /* 0x0000000000007b1d */ /* 0x000fec0000010000 */
[----:B------:R-:W-:Y:S05]  /*a6f0*/  @P0 BRA `(.L_x_123) ;  /* 0x0000141000000947 */ /* 0x000fea0003800000 */
[----:B------:R-:W-:Y:S01]  /*a700*/  ISETP.GE.AND P0, PT, R63, c[0x0][0x27c], PT ;  /* 0x00009f003f007a0c */ /* 0x000fe20003f06270 */
[----:B------:R-:W-:-:S12]  /*a710*/  BSSY B0, `(.L_x_124) ;  /* 0x0000065000007945 */ /* 0x000fd80003800000 */
[----:B------:R-:W-:Y:S05]  /*a720*/  @P0 BRA `(.L_x_125) ;  /* 0x0000063000000947 */ /* 0x000fea0003800000 */
[----:B------:R-:W-:Y:S01]  /*a730*/  IMAD.MOV.U32 R7, RZ, RZ, c[0x0][0x27c] ;  /* 0x00009f00ff077624 */ /* 0x000fe200078e00ff */
[----:B------:R-:W-:Y:S01]  /*a740*/  LEA.HI R6, R62, R62, RZ, 0x1 ;  /* 0x0000003e3e067211 */ /* 0x000fe200078f08ff */
[----:B------:R-:W-:-:S03]  /*a750*/  IMAD.SHL.U32 R5, R96, 0x40, RZ ;  /* 0x0000004060057824 */ /* 0x000fc600078e00ff */
[----:B------:R-:W-:Y:S02]  /*a760*/  LEA.HI R7, R7, R60, RZ, 0x1d ;  /* 0x0000003c07077211 */ /* 0x000fe400078fe8ff */
[----:B------:R-:W-:Y:S02]  /*a770*/  LOP3.LUT R6, R6, 0x7fffffe, RZ, 0xc0, !PT ;  /* 0x07fffffe06067812 */ /* 0x000fe400078ec0ff */
[----:B------:R-:W-:Y:S02]  /*a780*/  SHF.R.S32.HI R9, RZ, 0x1f, R7 ;  /* 0x0000001fff097819 */ /* 0x000fe40000011407 */
[----:B------:R-:W-:Y:S02]  /*a790*/  LOP3.LUT R5, R5, 0xc0, RZ, 0xc0, !PT ;  /* 0x000000c005057812 */ /* 0x000fe400078ec0ff */
[----:B------:R-:W-:Y:S01]  /*a7a0*/  LEA.HI R9, R9, R7, RZ, 0x2 ;  /* 0x0000000709097211 */ /* 0x000fe200078f10ff */
[----:B------:R-:W-:Y:S01]  /*a7b0*/  IMAD.SHL.U32 R7, R7, 0x8, RZ ;  /* 0x0000000807077824 */ /* 0x000fe200078e00ff */
[----:B------:R-:W-:-:S02]  /*a7c0*/  IADD3 R6, R62, -R6, RZ ;  /* 0x800000063e067210 */ /* 0x000fc40007ffe0ff */
[C---:B------:R-:W-:Y:S02]  /*a7d0*/  LOP3.LUT R8, R5.reuse, 0x18, R63, 0xf8, !PT ;  /* 0x0000001805087812 */ /* 0x040fe400078ef83f */
[----:B------:R-:W-:Y:S01]  /*a7e0*/  SHF.R.U32.HI R10, RZ, 0x3, R5 ;  /* 0x00000003ff0a7819 */ /* 0x000fe20000011605 */
[----:B------:R-:W-:Y:S01]  /*a7f0*/  IMAD R6, R64, 0x8, R6 ;  /* 0x0000000840067824 */ /* 0x000fe200078e0206 */
[----:B------:R-:W-:Y:S01]  /*a800*/  LOP3.LUT R5, R5, 0x18, R7, 0xf8, !PT ;  /* 0x0000001805057812 */ /* 0x000fe200078ef807 */
[----:B------:R-:W-:Y:S01]  /*a810*/  IMAD.SHL.U32 R7, R9, 0x400, RZ ;  /* 0x0000040009077824 */ /* 0x000fe200078e00ff */
[-C--:B------:R-:W-:Y:S02]  /*a820*/  LOP3.LUT R8, R8, R10.reuse, RZ, 0x3c, !PT ;  /* 0x0000000a08087212 */ /* 0x080fe400078e3cff */
[----:B------:R-:W-:Y:S02]  /*a830*/  SHF.L.U32 R6, R6, 0x5, RZ ;  /* 0x0000000506067819 */ /* 0x000fe400000006ff */
[----:B------:R-:W-:-:S02]  /*a840*/  LOP3.LUT R5, R5, R10, RZ, 0x3c, !PT ;  /* 0x0000000a05057212 */ /* 0x000fc400078e3cff */
[----:B------:R-:W-:Y:S02]  /*a850*/  LOP3.LUT R7, R7, 0x7ffff000, RZ, 0xc0, !PT ;  /* 0x7ffff00007077812 */ /* 0x000fe400078ec0ff */
[----:B------:R-:W-:Y:S02]  /*a860*/  IADD3 R8, R6, R8, RZ ;  /* 0x0000000806087210 */ /* 0x000fe40007ffe0ff */
[----:B------:R-:W-:Y:S01]  /*a870*/  IADD3 R5, R5, R7, R6 ;  /* 0x0000000705057210 */ /* 0x000fe20007ffe006 */
[----:B------:R-:W-:Y:S02]  /*a880*/  IMAD.U32 R6, R53, 0x10000, RZ ;  /* 0x0001000035067824 */ /* 0x000fe400078e00ff */
[----:B------:R-:W-:Y:S01]  /*a890*/  IMAD.SHL.U32 R33, R8, 0x2, RZ ;  /* 0x0000000208217824 */ /* 0x000fe200078e00ff */
[----:B------:R-:W-:Y:S02]  /*a8a0*/  SHF.L.U32 R32, R5, 0x1, RZ ;  /* 0x0000000105207819 */ /* 0x000fe400000006ff */
[----:B------:R-:W-:-:S02]  /*a8b0*/  LOP3.LUT R5, R37, 0xffff0000, RZ, 0xc0, !PT ;  /* 0xffff000025057812 */ /* 0x000fc400078ec0ff */
[----:B------:R-:W1:Y:S04]  /*a8c0*/  LDS.128 R12, [R33+0x6100] ;  /* 0x00610000210c7984 */ /* 0x000e680000000c00 */
[----:B------:R-:W2:Y:S01]  /*a8d0*/  LDS.128 R8, [R32+0x6100] ;  /* 0x0061000020087984 */ /* 0x000ea20000000c00 */
[C---:B-1----:R-:W-:Y:S01]  /*a8e0*/  IMAD.U32 R17, R12.reuse, 0x10000, RZ ;  /* 0x000100000c117824 */ /* 0x042fe200078e00ff */
[----:B------:R-:W-:Y:S01]  /*a8f0*/  LOP3.LUT R20, R12, 0xffff0000, RZ, 0xc0, !PT ;  /* 0xffff00000c147812 */ /* 0x000fe200078ec0ff */
[----:B------:R-:W-:Y:S01]  /*a900*/  IMAD.U32 R12, R37, 0x10000, RZ ;  /* 0x00010000250c7824 */ /* 0x000fe200078e00ff */
[----:B------:R-:W-:Y:S02]  /*a910*/  SHF.L.U32 R21, R13, 0x10, RZ ;  /* 0x000000100d157819 */ /* 0x000fe400000006ff */
[----:B--2---:R-:W-:-:S02]  /*a920*/  SHF.L.U32 R7, R10, 0x10, RZ ;  /* 0x000000100a077819 */ /* 0x004fc400000006ff */
[----:B------:R-:W-:Y:S01]  /*a930*/  LOP3.LUT R28, R13, 0xffff0000, RZ, 0xc0, !PT ;  /* 0xffff00000d1c7812 */ /* 0x000fe200078ec0ff */
[C---:B------:R-:W-:Y:S01]  /*a940*/  IMAD.U32 R13, R14.reuse, 0x10000, RZ ;  /* 0x000100000e0d7824 */ /* 0x040fe200078e00ff */
[----:B------:R-:W-:Y:S01]  /*a950*/  LOP3.LUT R16, R14, 0xffff0000, RZ, 0xc0, !PT ;  /* 0xffff00000e107812 */ /* 0x000fe200078ec0ff */
[C---:B------:R-:W-:Y:S01]  /*a960*/  IMAD.U32 R14, R8.reuse, 0x10000, RZ ;  /* 0x00010000080e7824 */ /* 0x040fe200078e00ff */
[C---:B------:R-:W-:Y:S02]  /*a970*/  SHF.L.U32 R25, R15.reuse, 0x10, RZ ;  /* 0x000000100f197819 */ /* 0x040fe400000006ff */
[----:B------:R-:W-:Y:S02]  /*a980*/  LOP3.LUT R27, R15, 0xffff0000, RZ, 0xc0, !PT ;  /* 0xffff00000f1b7812 */ /* 0x000fe400078ec0ff */
[----:B------:R-:W-:Y:S01]  /*a990*/  LOP3.LUT R15, R8, 0xffff0000, RZ, 0xc0, !PT ;  /* 0xffff0000080f7812 */ /* 0x000fe200078ec0ff */
[----:B------:R-:W-:Y:S01]  /*a9a0*/  FMUL.FTZ R8, R7, R12 ;  /* 0x0000000c07087220 */ /* 0x000fe20000410000 */
[----:B------:R-:W-:Y:S01]  /*a9b0*/  SHF.L.U32 R19, R9, 0x10, RZ ;  /* 0x0000001009137819 */ /* 0x000fe200000006ff */
[-C--:B------:R-:W-:Y:S01]  /*a9c0*/  FMUL.FTZ R7, R7, R6.reuse ;  /* 0x0000000607077220 */ /* 0x080fe20000410000 */
[----:B------:R-:W-:Y:S01]  /*a9d0*/  LOP3.LUT R23, R9, 0xffff0000, RZ, 0xc0, !PT ;  /* 0xffff000009177812 */ /* 0x000fe200078ec0ff */
[C---:B------:R-:W-:Y:S01]  /*a9e0*/  FFMA.FTZ R36, R13.reuse, R6, -R8 ;  /* 0x000000060d247223 */ /* 0x040fe20000010808 */
[----:B------:R-:W-:Y:S01]  /*a9f0*/  LOP3.LUT R9, R10, 0xffff0000, RZ, 0xc0, !PT ;  /* 0xffff00000a097812 */ /* 0x000fe200078ec0ff */
[----:B------:R-:W-:Y:S01]  /*aa00*/  FFMA.FTZ R35, R13, R12, R7 ;  /* 0x0000000c0d237223 */ /* 0x000fe20000010007 */
[----:B------:R-:W-:Y:S01]  /*aa10*/  LOP3.LUT R6, R53, 0xffff0000, RZ, 0xc0, !PT ;  /* 0xffff000035067812 */ /* 0x000fe200078ec0ff */
[----:B------:R-:W-:Y:S01]  /*aa20*/  IMAD.U32 R8, R38, 0x10000, RZ ;  /* 0x0001000026087824 */ /* 0x000fe200078e00ff */
[----:B------:R-:W-:Y:S01]  /*aa30*/  SHF.L.U32 R7, R57, 0x10, RZ ;  /* 0x0000001039077819 */ /* 0x000fe200000006ff */
[----:B------:R-:W-:Y:S01]  /*aa40*/  FMUL.FTZ R10, R9, R5 ;  /* 0x00000005090a7220 */ /* 0x000fe20000410000 */
[----:B------:R-:W-:Y:S01]  /*aa50*/  SHF.L.U32 R18, R11, 0x10, RZ ;  /* 0x000000100b127819 */ /* 0x000fe200000006ff */
[-C--:B------:R-:W-:Y:S01]  /*aa60*/  FMUL.FTZ R9, R9, R6.reuse ;  /* 0x0000000609097220 */ /* 0x080fe20000410000 */
[----:B------:R-:W-:Y:S01]  /*aa70*/  LOP3.LUT R22, R11, 0xffff0000, RZ, 0xc0, !PT ;  /* 0xffff00000b167812 */ /* 0x000fe200078ec0ff */
[----:B------:R-:W-:Y:S01]  /*aa80*/  FFMA.FTZ R34, R16, R6, -R10 ;  /* 0x0000000610227223 */ /* 0x000fe2000001080a */
[----:B------:R-:W-:Y:S01]  /*aa90*/  LOP3.LUT R11, R38, 0xffff0000, RZ, 0xc0, !PT ;  /* 0xffff0000260b7812 */ /* 0x000fe200078ec0ff */
[----:B------:R-:W-:-:S02]  /*aaa0*/  FMUL.FTZ R6, R14, R8 ;  /* 0x000000080e067220 */ /* 0x000fc40000410000 */
[----:B------:R-:W-:Y:S01]  /*aab0*/  FMUL.FTZ R10, R14, R7 ;  /* 0x000000070e0a7220 */ /* 0x000fe20000410000 */
[----:B------:R-:W-:Y:S01]  /*aac0*/  F2FP.BF16.PACK_AB R14, R34, R36 ;  /* 0x00000024220e723e */ /* 0x000fe200000010ff */
[----:B------:R-:W-:Y:S01]  /*aad0*/  FFMA.FTZ R31, R16, R5, R9 ;  /* 0x00000005101f7223 */ /* 0x000fe20000010009 */
[----:B------:R-:W-:Y:S01]  /*aae0*/  LOP3.LUT R5, R57, 0xffff0000, RZ, 0xc0, !PT ;  /* 0xffff000039057812 */ /* 0x000fe200078ec0ff */
[----:B------:R-:W-:Y:S01]  /*aaf0*/  FFMA.FTZ R30, R17, R7, -R6 ;  /* 0x00000007111e7223 */ /* 0x000fe20000010806 */
[----:B------:R-:W-:Y:S01]  /*ab00*/  SHF.L.U32 R6, R39, 0x10, RZ ;  /* 0x0000001027067819 */ /* 0x000fe200000006ff */
[----:B------:R-:W-:Y:S02]  /*ab10*/  FFMA.FTZ R29, R17, R8, R10 ;  /* 0x00000008111d7223 */ /* 0x000fe4000001000a */
[C---:B------:R-:W-:Y:S02]  /*ab20*/  FMUL.FTZ R8, R15.reuse, R11 ;  /* 0x0000000b0f087220 */ /* 0x040fe40000410000 */
[----:B------:R-:W-:-:S02]  /*ab30*/  FMUL.FTZ R12, R15, R5 ;  /* 0x000000050f0c7220 */ /* 0x000fc40000410000 */
[----:B------:R-:W-:Y:S02]  /*ab40*/  IMAD.U32 R7, R52, 0x10000, RZ ;  /* 0x0001000034077824 */ /* 0x000fe400078e00ff */
[----:B------:R-:W-:Y:S02]  /*ab50*/  IMAD.U32 R9, R40, 0x10000, RZ ;  /* 0x0001000028097824 */ /* 0x000fe400078e00ff */
[----:B------:R-:W-:Y:S01]  /*ab60*/  FFMA.FTZ R26, R20, R5, -R8 ;  /* 0x00000005141a7223 */ /* 0x000fe20000010808 */
[----:B------:R-:W-:Y:S01]  /*ab70*/  SHF.L.U32 R5, R48, 0x10, RZ ;  /* 0x0000001030057819 */ /* 0x000fe200000006ff */
[C---:B------:R-:W-:Y:S02]  /*ab80*/  FMUL.FTZ R10, R19.reuse, R6 ;  /* 0x00000006130a7220 */ /* 0x040fe40000410000 */
[----:B------:R-:W-:Y:S02]  /*ab90*/  FFMA.FTZ R24, R20, R11, R12 ;  /* 0x0000000b14187223 */ /* 0x000fe4000001000c */
[----:B------:R-:W-:-:S02]  /*aba0*/  FMUL.FTZ R8, R19, R7 ;  /* 0x0000000713087220 */ /* 0x000fc40000410000 */
[----:B------:R-:W-:Y:S02]  /*abb0*/  FMUL.FTZ R11, R18, R9 ;  /* 0x00000009120b7220 */ /* 0x000fe40000410000 */
[C---:B------:R-:W-:Y:S01]  /*abc0*/  FFMA.FTZ R20, R21.reuse, R7, -R10 ;  /* 0x0000000715147223 */ /* 0x040fe2000001080a */
[----:B------:R-:W-:Y:S01]  /*abd0*/  LOP3.LUT R7, R48, 0xffff0000, RZ, 0xc0, !PT ;  /* 0xffff000030077812 */ /* 0x000fe200078ec0ff */
[----:B------:R-:W-:Y:S01]  /*abe0*/  FFMA.FTZ R19, R21, R6, R8 ;  /* 0x0000000615137223 */ /* 0x000fe20000010008 */
[----:B------:R-:W-:Y:S01]  /*abf0*/  LOP3.LUT R6, R39, 0xffff0000, RZ, 0xc0, !PT ;  /* 0xffff000027067812 */ /* 0x000fe200078ec0ff */
[-C--:B------:R-:W-:Y:S01]  /*ac00*/  FMUL.FTZ R10, R18, R5.reuse ;  /* 0x00000005120a7220 */ /* 0x080fe20000410000 */
[----:B------:R-:W-:Y:S01]  /*ac10*/  LOP3.LUT R8, R52, 0xffff0000, RZ, 0xc0, !PT ;  /* 0xffff000034087812 */ /* 0x000fe200078ec0ff */
[C---:B------:R-:W-:Y:S01]  /*ac20*/  FFMA.FTZ R17, R25.reuse, R5, -R11 ;  /* 0x0000000519117223 */ /* 0x040fe2000001080b */
[----:B------:R-:W-:Y:S01]  /*ac30*/  LOP3.LUT R5, R40, 0xffff0000, RZ, 0xc0, !PT ;  /* 0xffff000028057812 */ /* 0x000fe200078ec0ff */
[----:B------:R-:W-:-:S02]  /*ac40*/  FFMA.FTZ R16, R25, R9, R10 ;  /* 0x0000000919107223 */ /* 0x000fc4000001000a */
[C---:B------:R-:W-:Y:S02]  /*ac50*/  FMUL.FTZ R12, R23.reuse, R6 ;  /* 0x00000006170c7220 */ /* 0x040fe40000410000 */
[-C--:B------:R-:W-:Y:S02]  /*ac60*/  FMUL.FTZ R11, R23, R8.reuse ;  /* 0x00000008170b7220 */ /* 0x080fe40000410000 */
[C---:B------:R-:W-:Y:S02]  /*ac70*/  FMUL.FTZ R10, R22.reuse, R5 ;  /* 0x00000005160a7220 */ /* 0x040fe40000410000 */
[----:B------:R-:W-:Y:S02]  /*ac80*/  FMUL.FTZ R9, R22, R7 ;  /* 0x0000000716097220 */ /* 0x000fe40000410000 */
[----:B------:R-:W-:Y:S01]  /*ac90*/  FFMA.FTZ R13, R28, R8, -R12 ;  /* 0x000000081c0d7223 */ /* 0x000fe2000001080c */
[----:B------:R-:W-:Y:S01]  /*aca0*/  F2FP.BF16.PACK_AB R12, R26, R30 ;  /* 0x0000001e1a0c723e */ /* 0x000fe200000010ff */
[----:B------:R-:W-:Y:S01]  /*acb0*/  FFMA.FTZ R6, R28, R6, R11 ;  /* 0x000000061c067223 */ /* 0x000fe2000001000b */
[----:B------:R-:W-:Y:S01]  /*acc0*/  F2FP.BF16.PACK_AB R8, R24, R29 ;  /* 0x0000001d1808723e */ /* 0x000fe200000010ff */
[----:B------:R-:W-:Y:S01]  /*acd0*/  FFMA.FTZ R15, R27, R7, -R10 ;  /* 0x000000071b0f7223 */ /* 0x000fe2000001080a */
[----:B------:R-:W-:Y:S01]  /*ace0*/  F2FP.BF16.PACK_AB R13, R13, R20 ;  /* 0x000000140d0d723e */ /* 0x000fe200000010ff */
[----:B------:R-:W-:Y:S01]  /*acf0*/  FFMA.FTZ R11, R27, R5, R9 ;  /* 0x000000051b0b7223 */ /* 0x000fe20000010009 */
[----:B------:R-:W-:-:S02]  /*ad00*/  F2FP.BF16.PACK_AB R10, R31, R35 ;  /* 0x000000231f0a723e */ /* 0x000fc400000010ff */
[----:B------:R-:W-:Y:S02]  /*ad10*/  F2FP.BF16.PACK_AB R15, R15, R17 ;  /* 0x000000110f0f723e */ /* 0x000fe400000010ff */
[----:B------:R-:W-:Y:S02]  /*ad20*/  F2FP.BF16.PACK_AB R9, R6, R19 ;  /* 0x000000130609723e */ /* 0x000fe400000010ff */
[----:B------:R-:W-:Y:S01]  /*ad30*/  F2FP.BF16.PACK_AB R11, R11, R16 ;  /* 0x000000100b0b723e */ /* 0x000fe200000010ff */
[----:B------:R1:W-:Y:S04]  /*ad40*/  STS.128 [R33+0x6100], R12 ;  /* 0x0061000c21007388 */ /* 0x0003e80000000c00 */
[----:B------:R1:W-:Y:S02]  /*ad50*/  STS.128 [R32+0x6100], R8 ;  /* 0x0061000820007388 */ /* 0x0003e40000000c00 */
.L_x_125:
[----:B------:R-:W-:Y:S05]  /*ad60*/  BSYNC B0 ;  /* 0x0000000000007941 */ /* 0x000fea0003800000 */
.L_x_124:
[----:B------:R-:W-:Y:S01]  /*ad70*/  IADD3 R5, R63, 0x10, RZ ;  /* 0x000000103f057810 */ /* 0x000fe20007ffe0ff */
[----:B------:R-:W-:Y:S03]  /*ad80*/  BSSY B0, `(.L_x_126) ;  /* 0x000006c000007945 */ /* 0x000fe60003800000 */
[----:B------:R-:W-:-:S13]  /*ad90*/  ISETP.GE.AND P0, PT, R5, c[0x0][0x27c], PT ;  /* 0x00009f0005007a0c */ /* 0x000fda0003f06270 */
[----:B------:R-:W-:Y:S05]  /*ada0*/  @P0 BRA `(.L_x_127) ;  /* 0x0000069000000947 */ /* 0x000fea0003800000 */
[----:B-1----:R-:W-:Y:S01]  /*adb0*/  SHF.R.S32.HI R8, RZ, 0x1f, R5 ;  /* 0x0000001fff087819 */ /* 0x002fe20000011405 */
[----:B------:R-:W-:Y:S01]  /*adc0*/  IMAD.SHL.U32 R9, R96, 0x40, RZ ;  /* 0x0000004060097824 */ /* 0x000fe200078e00ff */
[----:B------:R-:W-:Y:S01]  /*add0*/  LEA.HI R10, R62, R62, RZ, 0x1 ;  /* 0x0000003e3e0a7211 */ /* 0x000fe200078f08ff */
[----:B------:R-:W-:Y:S01]  /*ade0*/  IMAD.MOV.U32 R11, RZ, RZ, c[0x0][0x27c] ;  /* 0x00009f00ff0b7624 */ /* 0x000fe200078e00ff */
[CC--:B------:R-:W-:Y:S02]  /*adf0*/  LEA.HI R7, R8.reuse, R5.reuse, RZ, 0x3 ;  /* 0x0000000508077211 */ /* 0x0c0fe400078f18ff */
[----:B------:R-:W-:Y:S02]  /*ae00*/  LEA.HI R8, R8, R5, RZ, 0x5 ;  /* 0x0000000508087211 */ /* 0x000fe400078f28ff */
[----:B------:R-:W-:Y:S02]  /*ae10*/  LOP3.LUT R10, R10, 0x7fffffe, RZ, 0xc0, !PT ;  /* 0x07fffffe0a0a7812 */ /* 0x000fe400078ec0ff */
[----:B------:R-:W-:-:S02]  /*ae20*/  SHF.R.S32.HI R6, RZ, 0x3, R7 ;  /* 0x00000003ff067819 */ /* 0x000fc40000011407 */
[----:B------:R-:W-:Y:S02]  /*ae30*/  LOP3.LUT R5, R9, 0xc0, RZ, 0xc0, !PT ;  /* 0x000000c009057812 */ /* 0x000fe400078ec0ff */
[----:B------:R-:W-:Y:S01]  /*ae40*/  SHF.L.U32 R9, R8, 0x7, RZ ;  /* 0x0000000708097819 */ /* 0x000fe200000006ff */
[----:B------:R-:W-:Y:S01]  /*ae50*/  IMAD.IADD R8, R62, 0x1, -R10 ;  /* 0x000000013e087824 */ /* 0x000fe200078e0a0a */
[----:B------:R-:W-:Y:S02]  /*ae60*/  LEA.HI R6, R11, R6, RZ, 0x1d ;  /* 0x000000060b067211 */ /* 0x000fe400078fe8ff */
[----:B------:R-:W-:Y:S01]  /*ae70*/  LOP3.LUT R10, R5, 0x18, R7, 0xf8, !PT ;  /* 0x00000018050a7812 */ /* 0x000fe200078ef807 */
[----:B------:R-:W-:Y:S01]  /*ae80*/  IMAD R7, R64, 0x8, R8 ;  /* 0x0000000840077824 */ /* 0x000fe200078e0208 */
[----:B------:R-:W-:Y:S02]  /*ae90*/  SHF.R.S32.HI R8, RZ, 0x1f, R6 ;  /* 0x0000001fff087819 */ /* 0x000fe40000011406 */
[----:B------:R-:W-:Y:S01]  /*aea0*/  LOP3.LUT R11, R9, 0x7ffff000, RZ, 0xc0, !PT ;  /* 0x7ffff000090b7812 */ /* 0x000fe200078ec0ff */
[----:B------:R-:W-:Y:S01]  /*aeb0*/  IMAD.SHL.U32 R7, R7, 0x20, RZ ;  /* 0x0000002007077824 */ /* 0x000fe200078e00ff */
[----:B------:R-:W-:-:S02]  /*aec0*/  SHF.L.U32 R9, R6, 0x3, RZ ;  /* 0x0000000306097819 */ /* 0x000fc400000006ff */
[----:B------:R-:W-:Y:S02]  /*aed0*/  LEA.HI R6, R8, R6, RZ, 0x2 ;  /* 0x0000000608067211 */ /* 0x000fe400078f10ff */
[----:B------:R-:W-:Y:S02]  /*aee0*/  SHF.R.U32.HI R12, RZ, 0x3, R5 ;  /* 0x00000003ff0c7819 */ /* 0x000fe40000011605 */
[----:B------:R-:W-:Y:S01]  /*aef0*/  LOP3.LUT R8, R5, 0x18, R9, 0xf8, !PT ;  /* 0x0000001805087812 */ /* 0x000fe200078ef809 */
[----:B------:R-:W-:Y:S01]  /*af00*/  IMAD.SHL.U32 R5, R6, 0x400, RZ ;  /* 0x0000040006057824 */ /* 0x000fe200078e00ff */
[-C--:B------:R-:W-:Y:S02]  /*af10*/  LOP3.LUT R10, R10, R12.reuse, RZ, 0x3c, !PT ;  /* 0x0000000c0a0a7212 */ /* 0x080fe400078e3cff */
[----:B------:R-:W-:Y:S02]  /*af20*/  LOP3.LUT R6, R8, R12, RZ, 0x3c, !PT ;  /* 0x0000000c08067212 */ /* 0x000fe400078e3cff */
[----:B------:R-:W-:-:S02]  /*af30*/  LOP3.LUT R5, R5, 0x7ffff000, RZ, 0xc0, !PT ;  /* 0x7ffff00005057812 */ /* 0x000fc400078ec0ff */
[--C-:B------:R-:W-:Y:S02]  /*af40*/  IADD3 R9, R10, R11, R7.reuse ;  /* 0x0000000b0a097210 */ /* 0x100fe40007ffe007 */
[----:B------:R-:W-:Y:S02]  /*af50*/  IADD3 R5, R6, R5, R7 ;  /* 0x0000000506057210 */ /* 0x000fe40007ffe007 */
[----:B------:R-:W-:-:S03]  /*af60*/  SHF.L.U32 R32, R9, 0x1, RZ ;  /* 0x0000000109207819 */ /* 0x000fc600000006ff */
[----:B------:R-:W-:Y:S01]  /*af70*/  IMAD.SHL.U32 R29, R5, 0x2, RZ ;  /* 0x00000002051d7824 */ /* 0x000fe200078e00ff */
[----:B------:R-:W-:Y:S01]  /*af80*/  SHF.L.U32 R5, R49, 0x10, RZ ;  /* 0x0000001031057819 */ /* 0x000fe200000006ff */
[----:B------:R-:W1:Y:S04]  /*af90*/  LDS.128 R12, [R32+0x6100] ;  /* 0x00610000200c7984 */ /* 0x000e680000000c00 */
[----:B------:R-:W2:Y:S01]  /*afa0*/  LDS.128 R8, [R29+0x6100] ;  /* 0x006100001d087984 */ /* 0x000ea20000000c00 */
[C---:B-1----:R-:W-:Y:S01]  /*afb0*/  IMAD.U32 R16, R12.reuse, 0x10000, RZ ;  /* 0x000100000c107824 */ /* 0x042fe200078e00ff */
[----:B------:R-:W-:Y:S01]  /*afc0*/  LOP3.LUT R18, R12, 0xffff0000, RZ, 0xc0, !PT ;  /* 0xffff00000c127812 */ /* 0x000fe200078ec0ff */
[----:B------:R-:W-:Y:S01]  /*afd0*/  IMAD.U32 R17, R14, 0x10000, RZ ;  /* 0x000100000e117824 */ /* 0x000fe200078e00ff */
[----:B------:R-:W-:Y:S01]  /*afe0*/  SHF.L.U32 R21, R13, 0x10, RZ ;  /* 0x000000100d157819 */ /* 0x000fe200000006ff */
[----:B--2---:R-:W-:Y:S01]  /*aff0*/  IMAD.U32 R19, R9, 0x10000, RZ ;  /* 0x0001000009137824 */ /* 0x004fe200078e00ff */
[----:B------:R-:W-:Y:S01]  /*b000*/  SHF.L.U32 R6, R8, 0x10, RZ ;  /* 0x0000001008067819 */ /* 0x000fe200000006ff */
[----:B------:R-:W-:Y:S01]  /*b010*/  IMAD.U32 R24, R15, 0x10000, RZ ;  /* 0x000100000f187824 */ /* 0x000fe200078e00ff */
[----:B------:R-:W-:Y:S01]  /*b020*/  LOP3.LUT R23, R9, 0xffff0000, RZ, 0xc0, !PT ;  /* 0xffff000009177812 */ /* 0x000fe200078ec0ff */
[----:B------:R-:W-:Y:S01]  /*b030*/  IMAD.U32 R9, R42, 0x10000, RZ ;  /* 0x000100002a097824 */ /* 0x000fe200078e00ff */
[----:B------:R-:W-:-:S02]  /*b040*/  LOP3.LUT R12, R8, 0xffff0000, RZ, 0xc0, !PT ;  /* 0xffff0000080c7812 */ /* 0x000fc400078ec0ff */
[----:B------:R-:W-:Y:S01]  /*b050*/  LOP3.LUT R8, R42, 0xffff0000, RZ, 0xc0, !PT ;  /* 0xffff00002a087812 */ /* 0x000fe200078ec0ff */
[----:B------:R-:W-:Y:S01]  /*b060*/  FMUL.FTZ R7, R6, R9 ;  /* 0x0000000906077220 */ /* 0x000fe20000410000 */
[----:B------:R-:W-:Y:S01]  /*b070*/  LOP3.LUT R26, R13, 0xffff0000, RZ, 0xc0, !PT ;  /* 0xffff00000d1a7812 */ /* 0x000fe200078ec0ff */
[----:B------:R-:W-:Y:S01]  /*b080*/  IMAD.U32 R13, R10, 0x10000, RZ ;  /* 0x000100000a0d7824 */ /* 0x000fe200078e00ff */
[----:B------:R-:W-:Y:S01]  /*b090*/  LOP3.LUT R20, R14, 0xffff0000, RZ, 0xc0, !PT ;  /* 0xffff00000e147812 */ /* 0x000fe200078ec0ff */
[-C--:B------:R-:W-:Y:S01]  /*b0a0*/  FFMA.FTZ R34, R16, R5.reuse, -R7 ;  /* 0x0000000510227223 */ /* 0x080fe20000010807 */
[----:B------:R-:W-:Y:S01]  /*b0b0*/  LOP3.LUT R14, R10, 0xffff0000, RZ, 0xc0, !PT ;  /* 0xffff00000a0e7812 */ /* 0x000fe200078ec0ff */
[----:B------:R-:W-:Y:S01]  /*b0c0*/  FMUL.FTZ R10, R6, R5 ;  /* 0x00000005060a7220 */ /* 0x000fe20000410000 */
[----:B------:R-:W-:Y:S01]  /*b0d0*/  LOP3.LUT R25, R15, 0xffff0000, RZ, 0xc0, !PT ;  /* 0xffff00000f197812 */ /* 0x000fe200078ec0ff */
[C---:B------:R-:W-:Y:S01]  /*b0e0*/  IMAD.U32 R15, R11.reuse, 0x10000, RZ ;  /* 0x000100000b0f7824 */ /* 0x040fe200078e00ff */
[----:B------:R-:W-:Y:S01]  /*b0f0*/  LOP3.LUT R22, R11, 0xffff0000, RZ, 0xc0, !PT ;  /* 0xffff00000b167812 */ /* 0x000fe200078ec0ff */
[----:B------:R-:W-:Y:S01]  /*b100*/  FMUL.FTZ R11, R12, R8 ;  /* 0x000000080c0b7220 */ /* 0x000fe20000410000 */
[----:B------:R-:W-:Y:S01]  /*b110*/  LOP3.LUT R6, R49, 0xffff0000, RZ, 0xc0, !PT ;  /* 0xffff000031067812 */ /* 0x000fe200078ec0ff */
[----:B------:R-:W-:Y:S01]  /*b120*/  FFMA.FTZ R33, R16, R9, R10 ;  /* 0x0000000910217223 */ /* 0x000fe2000001000a */
[----:B------:R-:W-:Y:S01]  /*b130*/  SHF.L.U32 R7, R41, 0x10, RZ ;  /* 0x0000001029077819 */ /* 0x000fe200000006ff */
[----:B------:R-:W-:-:S02]  /*b140*/  IMAD.U32 R5, R45, 0x10000, RZ ;  /* 0x000100002d057824 */ /* 0x000fc400078e00ff */
[-C--:B------:R-:W-:Y:S02]  /*b150*/  FMUL.FTZ R10, R12, R6.reuse ;  /* 0x000000060c0a7220 */ /* 0x080fe40000410000 */
[C---:B------:R-:W-:Y:S01]  /*b160*/  FFMA.FTZ R31, R18.reuse, R6, -R11 ;  /* 0x00000006121f7223 */ /* 0x040fe2000001080b */
[----:B------:R-:W-:Y:S01]  /*b170*/  LOP3.LUT R11, R41, 0xffff0000, RZ, 0xc0, !PT ;  /* 0xffff0000290b7812 */ /* 0x000fe200078ec0ff */
[C---:B------:R-:W-:Y:S02]  /*b180*/  FMUL.FTZ R6, R13.reuse, R7 ;  /* 0x000000070d067220 */ /* 0x040fe40000410000 */
[-C--:B------:R-:W-:Y:S02]  /*b190*/  FMUL.FTZ R9, R13, R5.reuse ;  /* 0x000000050d097220 */ /* 0x080fe40000410000 */
[----:B------:R-:W-:Y:S01]  /*b1a0*/  FFMA.FTZ R28, R17, R5, -R6 ;  /* 0x00000005111c7223 */ /* 0x000fe20000010806 */
[----:B------:R-:W-:Y:S01]  /*b1b0*/  LOP3.LUT R5, R45, 0xffff0000, RZ, 0xc0, !PT ;  /* 0xffff00002d057812 */ /* 0x000fe200078ec0ff */
[----:B------:R-:W-:Y:S01]  /*b1c0*/  FFMA.FTZ R30, R18, R8, R10 ;  /* 0x00000008121e7223 */ /* 0x000fe2000001000a */
[----:B------:R-:W-:Y:S01]  /*b1d0*/  SHF.L.U32 R6, R43, 0x10, RZ ;  /* 0x000000102b067819 */ /* 0x000fe200000006ff */
[----:B------:R-:W-:-:S02]  /*b1e0*/  FMUL.FTZ R8, R14, R11 ;  /* 0x0000000b0e087220 */ /* 0x000fc40000410000 */
[----:B------:R-:W-:Y:S02]  /*b1f0*/  FFMA.FTZ R27, R17, R7, R9 ;  /* 0x00000007111b7223 */ /* 0x000fe40000010009 */
[-C--:B------:R-:W-:Y:S02]  /*b200*/  FMUL.FTZ R12, R14, R5.reuse ;  /* 0x000000050e0c7220 */ /* 0x080fe40000410000 */
[----:B------:R-:W-:Y:S02]  /*b210*/  IMAD.U32 R7, R50, 0x10000, RZ ;  /* 0x0001000032077824 */ /* 0x000fe400078e00ff */
[----:B------:R-:W-:Y:S02]  /*b220*/  IMAD.U32 R9, R44, 0x10000, RZ ;  /* 0x000100002c097824 */ /* 0x000fe400078e00ff */
[----:B------:R-:W-:Y:S01]  /*b230*/  FFMA.FTZ R14, R20, R5, -R8 ;  /* 0x00000005140e7223 */ /* 0x000fe20000010808 */
[----:B------:R-:W-:Y:S01]  /*b240*/  SHF.L.U32 R5, R46, 0x10, RZ ;  /* 0x000000102e057819 */ /* 0x000fe200000006ff */
[----:B------:R-:W-:-:S02]  /*b250*/  FMUL.FTZ R10, R19, R6 ;  /* 0x00000006130a7220 */ /* 0x000fc40000410000 */
[----:B------:R-:W-:Y:S01]  /*b260*/  FFMA.FTZ R20, R20, R11, R12 ;  /* 0x0000000b14147223 */ /* 0x000fe2000001000c */
[----:B------:R-:W-:Y:S01]  /*b270*/  F2FP.BF16.PACK_AB R14, R14, R28 ;  /* 0x0000001c0e0e723e */ /* 0x000fe200000010ff */
[----:B------:R-:W-:Y:S02]  /*b280*/  FMUL.FTZ R8, R19, R7 ;  /* 0x0000000713087220 */ /* 0x000fe40000410000 */
[----:B------:R-:W-:Y:S02]  /*b290*/  FMUL.FTZ R11, R15, R9 ;  /* 0x000000090f0b7220 */ /* 0x000fe40000410000 */
[C---:B------:R-:W-:Y:S01]  /*b2a0*/  FFMA.FTZ R19, R21.reuse, R7, -R10 ;  /* 0x0000000715137223 */ /* 0x040fe2000001080a */
[----:B------:R-:W-:Y:S01]  /*b2b0*/  LOP3.LUT R7, R46, 0xffff0000, RZ, 0xc0, !PT ;  /* 0xffff00002e077812 */ /* 0x000fe200078ec0ff */
[----:B------:R-:W-:Y:S01]  /*b2c0*/  FFMA.FTZ R18, R21, R6, R8 ;  /* 0x0000000615127223 */ /* 0x000fe20000010008 */
[----:B------:R-:W-:Y:S01]  /*b2d0*/  LOP3.LUT R6, R43, 0xffff0000, RZ, 0xc0, !PT ;  /* 0xffff00002b067812 */ /* 0x000fe200078ec0ff */
[-C--:B------:R-:W-:Y:S01]  /*b2e0*/  FMUL.FTZ R10, R15, R5.reuse ;  /* 0x000000050f0a7220 */ /* 0x080fe20000410000 */
[----:B------:R-:W-:Y:S01]  /*b2f0*/  LOP3.LUT R8, R50, 0xffff0000, RZ, 0xc0, !PT ;  /* 0xffff000032087812 */ /* 0x000fe200078ec0ff */
[----:B------:R-:W-:Y:S01]  /*b300*/  FFMA.FTZ R17, R24, R5, -R11 ;  /* 0x0000000518117223 */ /* 0x000fe2000001080b */
[----:B------:R-:W-:Y:S01]  /*b310*/  LOP3.LUT R5, R44, 0xffff0000, RZ, 0xc0, !PT ;  /* 0xffff00002c057812 */ /* 0x000fe200078ec0ff */
[----:B------:R-:W-:-:S02]  /*b320*/  FFMA.FTZ R16, R24, R9, R10 ;  /* 0x0000000918107223 */ /* 0x000fc4000001000a */
[C---:B------:R-:W-:Y:S02]  /*b330*/  FMUL.FTZ R12, R23.reuse, R6 ;  /* 0x00000006170c7220 */ /* 0x040fe40000410000 */
[-C--:B------:R-:W-:Y:S02]  /*b340*/  FMUL.FTZ R11, R23, R8.reuse ;  /* 0x00000008170b7220 */ /* 0x080fe40000410000 */
[C---:B------:R-:W-:Y:S02]  /*b350*/  FMUL.FTZ R10, R22.reuse, R5 ;  /* 0x00000005160a7220 */ /* 0x040fe40000410000 */
[----:B------:R-:W-:Y:S02]  /*b360*/  FMUL.FTZ R9, R22, R7 ;  /* 0x0000000716097220 */ /* 0x000fe40000410000 */
[C---:B------:R-:W-:Y:S01]  /*b370*/  FFMA.FTZ R13, R26.reuse, R8, -R12 ;  /* 0x000000081a0d7223 */ /* 0x040fe2000001080c */
        /* <DEDUP_REMOVED lines=12> */
.L_x_127:
[----:B------:R-:W-:Y:S05]  /*b440*/  BSYNC B0 ;  /* 0x0000000000007941 */ /* 0x000fea0003800000 */
.L_x_126:
[----:B------:R-:W-:-:S04]  /*b450*/  IADD3 R5, R63, 0x20, RZ ;  /* 0x000000203f057810 */ /* 0x000fc80007ffe0ff */
[----:B------:R-:W-:-:S13]  /*b460*/  ISETP.GE.AND P0, PT, R5, c[0x0][0x27c], PT ;  /* 0x00009f0005007a0c */ /* 0x000fda0003f06270 */
[----:B------:R-:W-:Y:S05]  /*b470*/  @P0 BRA `(.L_x_123) ;  /* 0x0000069000000947 */ /* 0x000fea0003800000 */
[----:B-1----:R-:W-:Y:S01]  /*b480*/  SHF.R.S32.HI R9, RZ, 0x1f, R5 ;  /* 0x0000001fff097819 */ /* 0x002fe20000011405 */
[----:B------:R-:W-:Y:S01]  /*b490*/  IMAD.SHL.U32 R10, R96, 0x40, RZ ;  /* 0x00000040600a7824 */ /* 0x000fe200078e00ff */
[----:B------:R-:W-:Y:S01]  /*b4a0*/  LEA.HI R8, R62, R62, RZ, 0x1 ;  /* 0x0000003e3e087211 */ /* 0x000fe200078f08ff */
[----:B------:R-:W-:Y:S01]  /*b4b0*/  IMAD.MOV.U32 R11, RZ, RZ, c[0x0][0x27c] ;  /* 0x00009f00ff0b7624 */ /* 0x000fe200078e00ff */
[CC--:B------:R-:W-:Y:S02]  /*b4c0*/  LEA.HI R7, R9.reuse, R5.reuse, RZ, 0x3 ;  /* 0x0000000509077211 */ /* 0x0c0fe400078f18ff */
[----:B------:R-:W-:Y:S02]  /*b4d0*/  LOP3.LUT R8, R8, 0x7fffffe, RZ, 0xc0, !PT ;  /* 0x07fffffe08087812 */ /* 0x000fe400078ec0ff */
[----:B------:R-:W-:Y:S02]  /*b4e0*/  LEA.HI R9, R9, R5, RZ, 0x5 ;  /* 0x0000000509097211 */ /* 0x000fe400078f28ff */
[----:B------:R-:W-:-:S02]  /*b4f0*/  SHF.R.S32.HI R6, RZ, 0x3, R7 ;  /* 0x00000003ff067819 */ /* 0x000fc40000011407 */
[----:B------:R-:W-:Y:S01]  /*b500*/  LOP3.LUT R5, R10, 0xc0, RZ, 0xc0, !PT ;  /* 0x000000c00a057812 */ /* 0x000fe200078ec0ff */
[----:B------:R-:W-:Y:S01]  /*b510*/  IMAD.SHL.U32 R9, R9, 0x80, RZ ;  /* 0x0000008009097824 */ /* 0x000fe200078e00ff */
[----:B------:R-:W-:Y:S02]  /*b520*/  IADD3 R8, R62, -R8, RZ ;  /* 0x800000083e087210 */ /* 0x000fe40007ffe0ff */
[----:B------:R-:W-:Y:S02]  /*b530*/  LEA.HI R6, R11, R6, RZ, 0x1d ;  /* 0x000000060b067211 */ /* 0x000fe400078fe8ff */
[----:B------:R-:W-:Y:S01]  /*b540*/  LOP3.LUT R10, R5, 0x18, R7, 0xf8, !PT ;  /* 0x00000018050a7812 */ /* 0x000fe200078ef807 */
[----:B------:R-:W-:Y:S01]  /*b550*/  IMAD R7, R64, 0x8, R8 ;  /* 0x0000000840077824 */ /* 0x000fe200078e0208 */
[----:B------:R-:W-:Y:S02]  /*b560*/  SHF.R.U32.HI R12, RZ, 0x3, R5 ;  /* 0x00000003ff0c7819 */ /* 0x000fe40000011605 */
[----:B------:R-:W-:-:S02]  /*b570*/  LOP3.LUT R11, R9, 0x7ffff000, RZ, 0xc0, !PT ;  /* 0x7ffff000090b7812 */ /* 0x000fc400078ec0ff */
[----:B------:R-:W-:Y:S02]  /*b580*/  SHF.R.S32.HI R8, RZ, 0x1f, R6 ;  /* 0x0000001fff087819 */ /* 0x000fe40000011406 */
[----:B------:R-:W-:Y:S02]  /*b590*/  LOP3.LUT R9, R10, R12, RZ, 0x3c, !PT ;  /* 0x0000000c0a097212 */ /* 0x000fe400078e3cff */
[----:B------:R-:W-:Y:S01]  /*b5a0*/  SHF.L.U32 R10, R7, 0x5, RZ ;  /* 0x00000005070a7819 */ /* 0x000fe200000006ff */
[----:B------:R-:W-:Y:S01]  /*b5b0*/  IMAD.SHL.U32 R7, R6, 0x8, RZ ;  /* 0x0000000806077824 */ /* 0x000fe200078e00ff */
[----:B------:R-:W-:Y:S02]  /*b5c0*/  LEA.HI R6, R8, R6, RZ, 0x2 ;  /* 0x0000000608067211 */ /* 0x000fe400078f10ff */
[----:B------:R-:W-:Y:S02]  /*b5d0*/  IADD3 R8, R9, R11, R10 ;  /* 0x0000000b09087210 */ /* 0x000fe40007ffe00a */
[----:B------:R-:W-:Y:S01]  /*b5e0*/  LOP3.LUT R7, R5, 0x18, R7, 0xf8, !PT ;  /* 0x0000001805077812 */ /* 0x000fe200078ef807 */
[----:B------:R-:W-:Y:S01]  /*b5f0*/  IMAD.SHL.U32 R5, R6, 0x400, RZ ;  /* 0x0000040006057824 */ /* 0x000fe200078e00ff */
[----:B------:R-:W-:Y:S01]  /*b600*/  SHF.L.U32 R34, R8, 0x1, RZ ;  /* 0x0000000108227819 */ /* 0x000fe200000006ff */
[----:B------:R-:W-:Y:S01]  /*b610*/  IMAD.U32 R6, R55, 0x10000, RZ ;  /* 0x0001000037067824 */ /* 0x000fe200078e00ff */
[----:B------:R-:W-:-:S02]  /*b620*/  LOP3.LUT R7, R7, R12, RZ, 0x3c, !PT ;  /* 0x0000000c07077212 */ /* 0x000fc400078e3cff */
[----:B------:R-:W-:Y:S01]  /*b630*/  LOP3.LUT R5, R5, 0x7ffff000, RZ, 0xc0, !PT ;  /* 0x7ffff00005057812 */ /* 0x000fe200078ec0ff */
[----:B------:R-:W1:Y:S03]  /*b640*/  LDS.128 R12, [R34+0x6100] ;  /* 0x00610000220c7984 */ /* 0x000e660000000c00 */
[----:B------:R-:W-:-:S05]  /*b650*/  IADD3 R5, R7, R5, R10 ;  /* 0x0000000507057210 */ /* 0x000fca0007ffe00a */
[----:B------:R-:W-:Y:S01]  /*b660*/  IMAD.SHL.U32 R31, R5, 0x2, RZ ;  /* 0x00000002051f7824 */ /* 0x000fe200078e00ff */
[----:B------:R-:W-:-:S04]  /*b670*/  LOP3.LUT R5, R47, 0xffff0000, RZ, 0xc0, !PT ;  /* 0xffff00002f057812 */ /* 0x000fc800078ec0ff */
[----:B------:R-:W2:Y:S01]  /*b680*/  LDS.128 R8, [R31+0x6100] ;  /* 0x006100001f087984 */ /* 0x000ea20000000c00 */
[C---:B-1----:R-:W-:Y:S01]  /*b690*/  IMAD.U32 R17, R12.reuse, 0x10000, RZ ;  /* 0x000100000c117824 */ /* 0x042fe200078e00ff */
[----:B------:R-:W-:Y:S01]  /*b6a0*/  LOP3.LUT R20, R12, 0xffff0000, RZ, 0xc0, !PT ;  /* 0xffff00000c147812 */ /* 0x000fe200078ec0ff */
[----:B------:R-:W-:Y:S01]  /*b6b0*/  IMAD.U32 R25, R15, 0x10000, RZ ;  /* 0x000100000f197824 */ /* 0x000fe200078e00ff */
[----:B------:R-:W-:Y:S02]  /*b6c0*/  SHF.L.U32 R12, R47, 0x10, RZ ;  /* 0x000000102f0c7819 */ /* 0x000fe400000006ff */
[C---:B------:R-:W-:Y:S02]  /*b6d0*/  SHF.L.U32 R21, R13.reuse, 0x10, RZ ;  /* 0x000000100d157819 */ /* 0x040fe400000006ff */
[----:B------:R-:W-:Y:S01]  /*b6e0*/  LOP3.LUT R28, R13, 0xffff0000, RZ, 0xc0, !PT ;  /* 0xffff00000d1c7812 */ /* 0x000fe200078ec0ff */
[C---:B------:R-:W-:Y:S01]  /*b6f0*/  IMAD.U32 R13, R14.reuse, 0x10000, RZ ;  /* 0x000100000e0d7824 */ /* 0x040fe200078e00ff */
[----:B------:R-:W-:-:S02]  /*b700*/  LOP3.LUT R16, R14, 0xffff0000, RZ, 0xc0, !PT ;  /* 0xffff00000e107812 */ /* 0x000fc400078ec0ff */
[----:B------:R-:W-:Y:S01]  /*b710*/  LOP3.LUT R27, R15, 0xffff0000, RZ, 0xc0, !PT ;  /* 0xffff00000f1b7812 */ /* 0x000fe200078ec0ff */
[----:B--2---:R-:W-:Y:S01]  /*b720*/  IMAD.U32 R7, R10, 0x10000, RZ ;  /* 0x000100000a077824 */ /* 0x004fe200078e00ff */
[C---:B------:R-:W-:Y:S01]  /*b730*/  LOP3.LUT R15, R8.reuse, 0xffff0000, RZ, 0xc0, !PT ;  /* 0xffff0000080f7812 */ /* 0x040fe200078ec0ff */
[----:B------:R-:W-:Y:S01]  /*b740*/  IMAD.U32 R14, R8, 0x10000, RZ ;  /* 0x00010000080e7824 */ /* 0x000fe200078e00ff */
[----:B------:R-:W-:Y:S01]  /*b750*/  SHF.L.U32 R19, R9, 0x10, RZ ;  /* 0x0000001009137819 */ /* 0x000fe200000006ff */
[----:B------:R-:W-:Y:S01]  /*b760*/  FMUL.FTZ R8, R7, R12 ;  /* 0x0000000c07087220 */ /* 0x000fe20000410000 */
[----:B------:R-:W-:Y:S01]  /*b770*/  LOP3.LUT R23, R9, 0xffff0000, RZ, 0xc0, !PT ;  /* 0xffff000009177812 */ /* 0x000fe200078ec0ff */
[-C--:B------:R-:W-:Y:S01]  /*b780*/  FMUL.FTZ R7, R7, R6.reuse ;  /* 0x0000000607077220 */ /* 0x080fe20000410000 */
[----:B------:R-:W-:Y:S01]  /*b790*/  LOP3.LUT R9, R10, 0xffff0000, RZ, 0xc0, !PT ;  /* 0xffff00000a097812 */ /* 0x000fe200078ec0ff */
[----:B------:R-:W-:Y:S01]  /*b7a0*/  FFMA.FTZ R36, R13, R6, -R8 ;  /* 0x000000060d247223 */ /* 0x000fe20000010808 */
[----:B------:R-:W-:Y:S01]  /*b7b0*/  LOP3.LUT R6, R55, 0xffff0000, RZ, 0xc0, !PT ;  /* 0xffff000037067812 */ /* 0x000fe200078ec0ff */
[----:B------:R-:W-:Y:S01]  /*b7c0*/  FFMA.FTZ R35, R13, R12, R7 ;  /* 0x0000000c0d237223 */ /* 0x000fe20000010007 */
[----:B------:R-:W-:Y:S01]  /*b7d0*/  SHF.L.U32 R8, R54, 0x10, RZ ;  /* 0x0000001036087819 */ /* 0x000fe200000006ff */
[----:B------:R-:W-:Y:S01]  /*b7e0*/  FMUL.FTZ R10, R9, R5 ;  /* 0x00000005090a7220 */ /* 0x000fe20000410000 */
[----:B------:R-:W-:Y:S01]  /*b7f0*/  LOP3.LUT R22, R11, 0xffff0000, RZ, 0xc0, !PT ;  /* 0xffff00000b167812 */ /* 0x000fe200078ec0ff */
[----:B------:R-:W-:-:S02]  /*b800*/  IMAD.U32 R7, R58, 0x10000, RZ ;  /* 0x000100003a077824 */ /* 0x000fc400078e00ff */
[-C--:B------:R-:W-:Y:S02]  /*b810*/  FMUL.FTZ R9, R9, R6.reuse ;  /* 0x0000000609097220 */ /* 0x080fe40000410000 */
[----:B------:R-:W-:Y:S01]  /*b820*/  IMAD.U32 R18, R11, 0x10000, RZ ;  /* 0x000100000b127824 */ /* 0x000fe200078e00ff */
[----:B------:R-:W-:Y:S01]  /*b830*/  LOP3.LUT R11, R54, 0xffff0000, RZ, 0xc0, !PT ;  /* 0xffff0000360b7812 */ /* 0x000fe200078ec0ff */
[----:B------:R-:W-:Y:S02]  /*b840*/  FFMA.FTZ R33, R16, R6, -R10 ;  /* 0x0000000610217223 */ /* 0x000fe4000001080a */
[C---:B------:R-:W-:Y:S02]  /*b850*/  FMUL.FTZ R6, R14.reuse, R8 ;  /* 0x000000080e067220 */ /* 0x040fe40000410000 */
[----:B------:R-:W-:Y:S01]  /*b860*/  FMUL.FTZ R10, R14, R7 ;  /* 0x000000070e0a7220 */ /* 0x000fe20000410000 */
[----:B------:R-:W-:Y:S01]  /*b870*/  F2FP.BF16.PACK_AB R14, R33, R36 ;  /* 0x00000024210e723e */ /* 0x000fe200000010ff */
[----:B------:R-:W-:Y:S01]  /*b880*/  FFMA.FTZ R32, R16, R5, R9 ;  /* 0x0000000510207223 */ /* 0x000fe20000010009 */
[----:B------:R-:W-:Y:S01]  /*b890*/  LOP3.LUT R5, R58, 0xffff0000, RZ, 0xc0, !PT ;  /* 0xffff00003a057812 */ /* 0x000fe200078ec0ff */
[C---:B------:R-:W-:Y:S01]  /*b8a0*/  FFMA.FTZ R30, R17.reuse, R7, -R6 ;  /* 0x00000007111e7223 */ /* 0x040fe20000010806 */
[----:B------:R-:W-:Y:S01]  /*b8b0*/  SHF.L.U32 R6, R56, 0x10, RZ ;  /* 0x0000001038067819 */ /* 0x000fe200000006ff */
[----:B------:R-:W-:-:S02]  /*b8c0*/  FFMA.FTZ R29, R17, R8, R10 ;  /* 0x00000008111d7223 */ /* 0x000fc4000001000a */
[C---:B------:R-:W-:Y:S02]  /*b8d0*/  FMUL.FTZ R8, R15.reuse, R11 ;  /* 0x0000000b0f087220 */ /* 0x040fe40000410000 */
[-C--:B------:R-:W-:Y:S02]  /*b8e0*/  FMUL.FTZ R12, R15, R5.reuse ;  /* 0x000000050f0c7220 */ /* 0x080fe40000410000 */
[----:B------:R-:W-:Y:S02]  /*b8f0*/  IMAD.U32 R7, R65, 0x10000, RZ ;  /* 0x0001000041077824 */ /* 0x000fe400078e00ff */
[----:B------:R-:W-:Y:S02]  /*b900*/  IMAD.U32 R9, R59, 0x10000, RZ ;  /* 0x000100003b097824 */ /* 0x000fe400078e00ff */
[----:B------:R-:W-:Y:S01]  /*b910*/  FFMA.FTZ R26, R20, R5, -R8 ;  /* 0x00000005141a7223 */ /* 0x000fe20000010808 */
[----:B------:R-:W-:Y:S01]  /*b920*/  SHF.L.U32 R5, R61, 0x10, RZ ;  /* 0x000000103d057819 */ /* 0x000fe200000006ff */
[----:B------:R-:W-:-:S02]  /*b930*/  FMUL.FTZ R10, R19, R6 ;  /* 0x00000006130a7220 */ /* 0x000fc40000410000 */
[----:B------:R-:W-:Y:S02]  /*b940*/  FFMA.FTZ R24, R20, R11, R12 ;  /* 0x0000000b14187223 */ /* 0x000fe4000001000c */
[----:B------:R-:W-:Y:S02]  /*b950*/  FMUL.FTZ R8, R19, R7 ;  /* 0x0000000713087220 */ /* 0x000fe40000410000 */
[----:B------:R-:W-:Y:S02]  /*b960*/  FMUL.FTZ R11, R18, R9 ;  /* 0x00000009120b7220 */ /* 0x000fe40000410000 */
[----:B------:R-:W-:Y:S01]  /*b970*/  FFMA.FTZ R20, R21, R7, -R10 ;  /* 0x0000000715147223 */ /* 0x000fe2000001080a */
        /* <DEDUP_REMOVED lines=25> */
.L_x_123:
[----:B------:R-:W-:Y:S05]  /*bb10*/  BSYNC B1 ;  /* 0x0000000000017941 */ /* 0x000fea0003800000 */
.L_x_122:
[----:B------:R-:W-:-:S04]  /*bb20*/  IADD3 R17, R62, 0x40, RZ ;  /* 0x000000403e117810 */ /* 0x000fc80007ffe0ff */
[----:B------:R-:W-:-:S13]  /*bb30*/  ISETP.GE.AND P0, PT, R17, R51, PT ;  /* 0x000000331100720c */ /* 0x000fda0003f06270 */
[----:B------:R-:W-:Y:S05]  /*bb40*/  @P0 BRA `(.L_x_109) ;  /* 0x000014a000000947 */ /* 0x000fea0003800000 */
[----:B------:R-:W-:Y:S01]  /*bb50*/  ISETP.GE.AND P0, PT, R63, c[0x0][0x27c], PT ;  /* 0x00009f003f007a0c */ /* 0x000fe20003f06270 */
[----:B------:R-:W-:-:S12]  /*bb60*/  BSSY B0, `(.L_x_128) ;  /* 0x0000068000007945 */ /* 0x000fd80003800000 */
[----:B------:R-:W-:Y:S05]  /*bb70*/  @P0 BRA `(.L_x_129) ;  /* 0x0000066000000947 */ /* 0x000fea0003800000 */
[----:B-1----:R-:W-:Y:S01]  /*bb80*/  IMAD.MOV.U32 R9, RZ, RZ, c[0x0][0x27c] ;  /* 0x00009f00ff097624 */ /* 0x002fe200078e00ff */
[----:B------:R-:W-:Y:S02]  /*bb90*/  SHF.R.S32.HI R5, RZ, 0x1f, R17 ;  /* 0x0000001fff057819 */ /* 0x000fe40000011411 */
[-C--:B------:R-:W-:Y:S02]  /*bba0*/  LEA.HI R8, R17, R17.reuse, RZ, 0x1 ;  /* 0x0000001111087211 */ /* 0x080fe400078f08ff */
[----:B------:R-:W-:Y:S02]  /*bbb0*/  LEA.HI R9, R9, R60, RZ, 0x1d ;  /* 0x0000003c09097211 */ /* 0x000fe400078fe8ff */
[----:B------:R-:W-:Y:S01]  /*bbc0*/  LEA.HI R5, R5, R17, RZ, 0x3 ;  /* 0x0000001105057211 */ /* 0x000fe200078f18ff */
[C---:B------:R-:W-:Y:S01]  /*bbd0*/  IMAD.SHL.U32 R7, R8.reuse, 0x20, RZ ;  /* 0x0000002008077824 */ /* 0x040fe200078e00ff */
[----:B------:R-:W-:Y:S02]  /*bbe0*/  LOP3.LUT R8, R8, 0x7fffffe, RZ, 0xc0, !PT ;  /* 0x07fffffe08087812 */ /* 0x000fe400078ec0ff */
[----:B------:R-:W-:-:S02]  /*bbf0*/  SHF.R.S32.HI R10, RZ, 0x1f, R9 ;  /* 0x0000001fff0a7819 */ /* 0x000fc40000011409 */
[----:B------:R-:W-:Y:S02]  /*bc00*/  SHF.L.U32 R6, R5, 0x5, RZ ;  /* 0x0000000505067819 */ /* 0x000fe400000006ff */
[----:B------:R-:W-:Y:S01]  /*bc10*/  LOP3.LUT R5, R7, 0xc0, RZ, 0xc0, !PT ;  /* 0x000000c007057812 */ /* 0x000fe200078ec0ff */
[----:B------:R-:W-:Y:S01]  /*bc20*/  IMAD.IADD R7, R17, 0x1, -R8 ;  /* 0x0000000111077824 */ /* 0x000fe200078e0a08 */
[----:B------:R-:W-:Y:S01]  /*bc30*/  LEA.HI R10, R10, R9, RZ, 0x2 ;  /* 0x000000090a0a7211 */ /* 0x000fe200078f10ff */
[----:B------:R-:W-:Y:S01]  /*bc40*/  IMAD.SHL.U32 R9, R9, 0x8, RZ ;  /* 0x0000000809097824 */ /* 0x000fe200078e00ff */
[----:B------:R-:W-:Y:S02]  /*bc50*/  LOP3.LUT R6, R6, 0xffffff00, RZ, 0xc0, !PT ;  /* 0xffffff0006067812 */ /* 0x000fe400078ec0ff */
[----:B------:R-:W-:Y:S02]  /*bc60*/  LOP3.LUT R8, R5, 0x18, R63, 0xf8, !PT ;  /* 0x0000001805087812 */ /* 0x000fe400078ef83f */
[----:B------:R-:W-:-:S02]  /*bc70*/  SHF.R.U32.HI R11, RZ, 0x3, R5 ;  /* 0x00000003ff0b7819 */ /* 0x000fc40000011605 */
[----:B------:R-:W-:Y:S02]  /*bc80*/  LEA R6, R7, R6, 0x5 ;  /* 0x0000000607067211 */ /* 0x000fe400078e28ff */
[----:B------:R-:W-:Y:S01]  /*bc90*/  LOP3.LUT R7, R5, 0x18, R9, 0xf8, !PT ;  /* 0x0000001805077812 */ /* 0x000fe200078ef809 */
[----:B------:R-:W-:Y:S01]  /*bca0*/  IMAD.SHL.U32 R5, R10, 0x400, RZ ;  /* 0x000004000a057824 */ /* 0x000fe200078e00ff */
[-C--:B------:R-:W-:Y:S02]  /*bcb0*/  LOP3.LUT R8, R8, R11.reuse, RZ, 0x3c, !PT ;  /* 0x0000000b08087212 */ /* 0x080fe400078e3cff */
[----:B------:R-:W-:Y:S02]  /*bcc0*/  LOP3.LUT R7, R7, R11, RZ, 0x3c, !PT ;  /* 0x0000000b07077212 */ /* 0x000fe400078e3cff */
[----:B------:R-:W-:Y:S01]  /*bcd0*/  LOP3.LUT R5, R5, 0x7ffff000, RZ, 0xc0, !PT ;  /* 0x7ffff00005057812 */ /* 0x000fe200078ec0ff */
[----:B------:R-:W-:-:S03]  /*bce0*/  IMAD.IADD R8, R6, 0x1, R8 ;  /* 0x0000000106087824 */ /* 0x000fc600078e0208 */
[----:B------:R-:W-:Y:S01]  /*bcf0*/  IADD3 R5, R7, R5, R6 ;  /* 0x0000000507057210 */ /* 0x000fe20007ffe006 */
[----:B------:R-:W-:Y:S01]  /*bd00*/  IMAD.U32 R6, R53, 0x10000, RZ ;  /* 0x0001000035067824 */ /* 0x000fe200078e00ff */
[----:B------:R-:W-:-:S03]  /*bd10*/  SHF.L.U32 R34, R8, 0x1, RZ ;  /* 0x0000000108227819 */ /* 0x000fc600000006ff */
[----:B------:R-:W-:Y:S01]  /*bd20*/  IMAD.SHL.U32 R33, R5, 0x2, RZ ;  /* 0x0000000205217824 */ /* 0x000fe200078e00ff */
[----:B------:R-:W-:Y:S01]  /*bd30*/  LOP3.LUT R5, R37, 0xffff0000, RZ, 0xc0, !PT ;  /* 0xffff000025057812 */ /* 0x000fe200078ec0ff */
[----:B------:R-:W1:Y:S04]  /*bd40*/  LDS.128 R12, [R34+0x6100] ;  /* 0x00610000220c7984 */ /* 0x000e680000000c00 */
[----:B------:R-:W2:Y:S01]  /*bd50*/  LDS.128 R8, [R33+0x6100] ;  /* 0x0061000021087984 */ /* 0x000ea20000000c00 */
[C---:B-1----:R-:W-:Y:S01]  /*bd60*/  IMAD.U32 R18, R12.reuse, 0x10000, RZ ;  /* 0x000100000c127824 */ /* 0x042fe200078e00ff */
[----:B------:R-:W-:Y:S01]  /*bd70*/  LOP3.LUT R21, R12, 0xffff0000, RZ, 0xc0, !PT ;  /* 0xffff00000c157812 */ /* 0x000fe200078ec0ff */
[----:B------:R-:W-:Y:S01]  /*bd80*/  IMAD.U32 R26, R15, 0x10000, RZ ;  /* 0x000100000f1a7824 */ /* 0x000fe200078e00ff */
[----:B------:R-:W-:Y:S01]  /*bd90*/  SHF.L.U32 R12, R37, 0x10, RZ ;  /* 0x00000010250c7819 */ /* 0x000fe200000006ff */
[----:B--2---:R-:W-:Y:S01]  /*bda0*/  IMAD.U32 R7, R10, 0x10000, RZ ;  /* 0x000100000a077824 */ /* 0x004fe200078e00ff */
[----:B------:R-:W-:-:S02]  /*bdb0*/  SHF.L.U32 R22, R13, 0x10, RZ ;  /* 0x000000100d167819 */ /* 0x000fc400000006ff */
[----:B------:R-:W-:Y:S01]  /*bdc0*/  LOP3.LUT R29, R13, 0xffff0000, RZ, 0xc0, !PT ;  /* 0xffff00000d1d7812 */ /* 0x000fe200078ec0ff */
[C---:B------:R-:W-:Y:S01]  /*bdd0*/  IMAD.U32 R13, R14.reuse, 0x10000, RZ ;  /* 0x000100000e0d7824 */ /* 0x040fe200078e00ff */
[----:B------:R-:W-:Y:S01]  /*bde0*/  LOP3.LUT R16, R14, 0xffff0000, RZ, 0xc0, !PT ;  /* 0xffff00000e107812 */ /* 0x000fe200078ec0ff */
[C---:B------:R-:W-:Y:S01]  /*bdf0*/  IMAD.U32 R14, R8.reuse, 0x10000, RZ ;  /* 0x00010000080e7824 */ /* 0x040fe200078e00ff */
[----:B------:R-:W-:Y:S02]  /*be00*/  LOP3.LUT R28, R15, 0xffff0000, RZ, 0xc0, !PT ;  /* 0xffff00000f1c7812 */ /* 0x000fe400078ec0ff */
[----:B------:R-:W-:Y:S01]  /*be10*/  LOP3.LUT R15, R8, 0xffff0000, RZ, 0xc0, !PT ;  /* 0xffff0000080f7812 */ /* 0x000fe200078ec0ff */
[-C--:B------:R-:W-:Y:S01]  /*be20*/  FMUL.FTZ R8, R12, R7.reuse ;  /* 0x000000070c087220 */ /* 0x080fe20000410000 */
[C---:B------:R-:W-:Y:S01]  /*be30*/  SHF.L.U32 R20, R9.reuse, 0x10, RZ ;  /* 0x0000001009147819 */ /* 0x040fe200000006ff */
[C---:B------:R-:W-:Y:S01]  /*be40*/  FMUL.FTZ R7, R6.reuse, R7 ;  /* 0x0000000706077220 */ /* 0x040fe20000410000 */
[----:B------:R-:W-:Y:S01]  /*be50*/  LOP3.LUT R24, R9, 0xffff0000, RZ, 0xc0, !PT ;  /* 0xffff000009187812 */ /* 0x000fe200078ec0ff */
[-C--:B------:R-:W-:Y:S01]  /*be60*/  FFMA.FTZ R37, R6, R13.reuse, -R8 ;  /* 0x0000000d06257223 */ /* 0x080fe20000010808 */
[----:B------:R-:W-:Y:S01]  /*be70*/  LOP3.LUT R9, R10, 0xffff0000, RZ, 0xc0, !PT ;  /* 0xffff00000a097812 */ /* 0x000fe200078ec0ff */
[----:B------:R-:W-:Y:S01]  /*be80*/  FFMA.FTZ R36, R12, R13, R7 ;  /* 0x0000000d0c247223 */ /* 0x000fe20000010007 */
[----:B------:R-:W-:Y:S01]  /*be90*/  LOP3.LUT R6, R53, 0xffff0000, RZ, 0xc0, !PT ;  /* 0xffff000035067812 */ /* 0x000fe200078ec0ff */
[----:B------:R-:W-:Y:S01]  /*bea0*/  IMAD.U32 R8, R38, 0x10000, RZ ;  /* 0x0001000026087824 */ /* 0x000fe200078e00ff */
[----:B------:R-:W-:Y:S01]  /*beb0*/  SHF.L.U32 R7, R57, 0x10, RZ ;  /* 0x0000001039077819 */ /* 0x000fe200000006ff */
[-C--:B------:R-:W-:Y:S01]  /*bec0*/  FMUL.FTZ R10, R5, R9.reuse ;  /* 0x00000009050a7220 */ /* 0x080fe20000410000 */
[C---:B------:R-:W-:Y:S01]  /*bed0*/  SHF.L.U32 R19, R11.reuse, 0x10, RZ ;  /* 0x000000100b137819 */ /* 0x040fe200000006ff */
[C---:B------:R-:W-:Y:S01]  /*bee0*/  FMUL.FTZ R9, R6.reuse, R9 ;  /* 0x0000000906097220 */ /* 0x040fe20000410000 */
        /* <DEDUP_REMOVED lines=8> */
[-C--:B------:R-:W-:Y:S01]  /*bf70*/  FFMA.FTZ R31, R7, R18.reuse, -R6 ;  /* 0x00000012071f7223 */ /* 0x080fe20000010806 */
[----:B------:R-:W-:Y:S01]  /*bf80*/  SHF.L.U32 R6, R39, 0x10, RZ ;  /* 0x0000001027067819 */ /* 0x000fe200000006ff */
[----:B------:R-:W-:Y:S02]  /*bf90*/  FFMA.FTZ R30, R8, R18, R10 ;  /* 0x00000012081e7223 */ /* 0x000fe4000001000a */
[-C--:B------:R-:W-:Y:S02]  /*bfa0*/  FMUL.FTZ R8, R11, R15.reuse ;  /* 0x0000000f0b087220 */ /* 0x080fe40000410000 */
[----:B------:R-:W-:-:S02]  /*bfb0*/  FMUL.FTZ R12, R5, R15 ;  /* 0x0000000f050c7220 */ /* 0x000fc40000410000 */
[----:B------:R-:W-:Y:S02]  /*bfc0*/  IMAD.U32 R7, R52, 0x10000, RZ ;  /* 0x0001000034077824 */ /* 0x000fe400078e00ff */
[----:B------:R-:W-:Y:S02]  /*bfd0*/  IMAD.U32 R9, R40, 0x10000, RZ ;  /* 0x0001000028097824 */ /* 0x000fe400078e00ff */
[-C--:B------:R-:W-:Y:S01]  /*bfe0*/  FFMA.FTZ R27, R5, R21.reuse, -R8 ;  /* 0x00000015051b7223 */ /* 0x080fe20000010808 */
[----:B------:R-:W-:Y:S01]  /*bff0*/  SHF.L.U32 R5, R48, 0x10, RZ ;  /* 0x0000001030057819 */ /* 0x000fe200000006ff */
[-C--:B------:R-:W-:Y:S02]  /*c000*/  FMUL.FTZ R10, R6, R20.reuse ;  /* 0x00000014060a7220 */ /* 0x080fe40000410000 */
[----:B------:R-:W-:Y:S02]  /*c010*/  FFMA.FTZ R25, R11, R21, R12 ;  /* 0x000000150b197223 */ /* 0x000fe4000001000c */
[----:B------:R-:W-:-:S02]  /*c020*/  FMUL.FTZ R8, R7, R20 ;  /* 0x0000001407087220 */ /* 0x000fc40000410000 */
[-C--:B------:R-:W-:Y:S02]  /*c030*/  FMUL.FTZ R11, R9, R19.reuse ;  /* 0x00000013090b7220 */ /* 0x080fe40000410000 */
[-C--:B------:R-:W-:Y:S01]  /*c040*/  FFMA.FTZ R21, R7, R22.reuse, -R10 ;  /* 0x0000001607157223 */ /* 0x080fe2000001080a */
[----:B------:R-:W-:Y:S01]  /*c050*/  LOP3.LUT R7, R48, 0xffff0000, RZ, 0xc0, !PT ;  /* 0xffff000030077812 */ /* 0x000fe200078ec0ff */
[----:B------:R-:W-:Y:S01]  /*c060*/  FFMA.FTZ R20, R6, R22, R8 ;  /* 0x0000001606147223 */ /* 0x000fe20000010008 */
[----:B------:R-:W-:Y:S01]  /*c070*/  LOP3.LUT R6, R39, 0xffff0000, RZ, 0xc0, !PT ;  /* 0xffff000027067812 */ /* 0x000fe200078ec0ff */
[C---:B------:R-:W-:Y:S01]  /*c080*/  FMUL.FTZ R10, R5.reuse, R19 ;  /* 0x00000013050a7220 */ /* 0x040fe20000410000 */
[----:B------:R-:W-:Y:S01]  /*c090*/  LOP3.LUT R8, R52, 0xffff0000, RZ, 0xc0, !PT ;  /* 0xffff000034087812 */ /* 0x000fe200078ec0ff */
[-C--:B------:R-:W-:Y:S01]  /*c0a0*/  FFMA.FTZ R18, R5, R26.reuse, -R11 ;  /* 0x0000001a05127223 */ /* 0x080fe2000001080b */
[----:B------:R-:W-:Y:S01]  /*c0b0*/  LOP3.LUT R5, R40, 0xffff0000, RZ, 0xc0, !PT ;  /* 0xffff000028057812 */ /* 0x000fe200078ec0ff */
[----:B------:R-:W-:-:S02]  /*c0c0*/  FFMA.FTZ R16, R9, R26, R10 ;  /* 0x0000001a09107223 */ /* 0x000fc4000001000a */
[-C--:B------:R-:W-:Y:S02]  /*c0d0*/  FMUL.FTZ R12, R6, R24.reuse ;  /* 0x00000018060c7220 */ /* 0x080fe40000410000 */
[C---:B------:R-:W-:Y:S02]  /*c0e0*/  FMUL.FTZ R11, R8.reuse, R24 ;  /* 0x00000018080b7220 */ /* 0x040fe40000410000 */
[-C--:B------:R-:W-:Y:S02]  /*c0f0*/  FMUL.FTZ R10, R5, R23.reuse ;  /* 0x00000017050a7220 */ /* 0x080fe40000410000 */
[----:B------:R-:W-:Y:S02]  /*c100*/  FMUL.FTZ R9, R7, R23 ;  /* 0x0000001707097220 */ /* 0x000fe40000410000 */
[----:B------:R-:W-:Y:S01]  /*c110*/  FFMA.FTZ R13, R8, R29, -R12 ;  /* 0x0000001d080d7223 */ /* 0x000fe2000001080c */
[----:B------:R-:W-:Y:S01]  /*c120*/  F2FP.BF16.PACK_AB R12, R27, R31 ;  /* 0x0000001f1b0c723e */ /* 0x000fe200000010ff */
[----:B------:R-:W-:Y:S01]  /*c130*/  FFMA.FTZ R6, R6, R29, R11 ;  /* 0x0000001d06067223 */ /* 0x000fe2000001000b */
[----:B------:R-:W-:Y:S01]  /*c140*/  F2FP.BF16.PACK_AB R8, R25, R30 ;  /* 0x0000001e1908723e */ /* 0x000fe200000010ff */
[-C--:B------:R-:W-:Y:S01]  /*c150*/  FFMA.FTZ R15, R7, R28.reuse, -R10 ;  /* 0x0000001c070f7223 */ /* 0x080fe2000001080a */
        /* <DEDUP_REMOVED lines=8> */
.L_x_129:
[----:B------:R-:W-:Y:S05]  /*c1e0*/  BSYNC B0 ;  /* 0x0000000000007941 */ /* 0x000fea0003800000 */
.L_x_128:
[----:B------:R-:W-:Y:S01]  /*c1f0*/  IADD3 R5, R63, 0x10, RZ ;  /* 0x000000103f057810 */ /* 0x000fe20007ffe0ff */
[----:B------:R-:W-:Y:S03]  /*c200*/  BSSY B0, `(.L_x_130) ;  /* 0x000006f000007945 */ /* 0x000fe60003800000 */
[----:B------:R-:W-:-:S13]  /*c210*/  ISETP.GE.AND P0, PT, R5, c[0x0][0x27c], PT ;  /* 0x00009f0005007a0c */ /* 0x000fda0003f06270 */
[----:B------:R-:W-:Y:S05]  /*c220*/  @P0 BRA `(.L_x_131) ;  /* 0x000006c000000947 */ /* 0x000fea0003800000 */
[----:B------:R-:W-:Y:S01]  /*c230*/  SHF.R.S32.HI R6, RZ, 0x1f, R5 ;  /* 0x0000001fff067819 */ /* 0x000fe20000011405 */
[----:B-1----:R-:W-:Y:S01]  /*c240*/  IMAD.MOV.U32 R12, RZ, RZ, c[0x0][0x27c] ;  /* 0x00009f00ff0c7624 */ /* 0x002fe200078e00ff */
[----:B------:R-:W-:Y:S02]  /*c250*/  SHF.R.S32.HI R8, RZ, 0x1f, R17 ;  /* 0x0000001fff087819 */ /* 0x000fe40000011411 */
[CC--:B------:R-:W-:Y:S02]  /*c260*/  LEA.HI R7, R6.reuse, R5.reuse, RZ, 0x3 ;  /* 0x0000000506077211 */ /* 0x0c0fe400078f18ff */
[----:B------:R-:W-:Y:S02]  /*c270*/  LEA.HI R11, R6, R5, RZ, 0x5 ;  /* 0x00000005060b7211 */ /* 0x000fe400078f28ff */
[-C--:B------:R-:W-:Y:S02]  /*c280*/  LEA.HI R10, R17, R17.reuse, RZ, 0x1 ;  /* 0x00000011110a7211 */ /* 0x080fe400078f08ff */
[----:B------:R-:W-:-:S02]  /*c290*/  LEA.HI R5, R8, R17, RZ, 0x3 ;  /* 0x0000001108057211 */ /* 0x000fc400078f18ff */
[----:B------:R-:W-:Y:S01]  /*c2a0*/  SHF.R.S32.HI R6, RZ, 0x3, R7 ;  /* 0x00000003ff067819 */ /* 0x000fe20000011407 */
[C---:B------:R-:W-:Y:S01]  /*c2b0*/  IMAD.SHL.U32 R9, R10.reuse, 0x20, RZ ;  /* 0x000000200a097824 */ /* 0x040fe200078e00ff */
[----:B------:R-:W-:Y:S01]  /*c2c0*/  LOP3.LUT R10, R10, 0x7fffffe, RZ, 0xc0, !PT ;  /* 0x07fffffe0a0a7812 */ /* 0x000fe200078ec0ff */
[----:B------:R-:W-:Y:S01]  /*c2d0*/  IMAD.SHL.U32 R8, R5, 0x20, RZ ;  /* 0x0000002005087824 */ /* 0x000fe200078e00ff */
[----:B------:R-:W-:Y:S02]  /*c2e0*/  LEA.HI R6, R12, R6, RZ, 0x1d ;  /* 0x000000060c067211 */ /* 0x000fe400078fe8ff */
[----:B------:R-:W-:Y:S01]  /*c2f0*/  LOP3.LUT R5, R9, 0xc0, RZ, 0xc0, !PT ;  /* 0x000000c009057812 */ /* 0x000fe200078ec0ff */
[----:B------:R-:W-:Y:S01]  /*c300*/  IMAD.SHL.U32 R9, R11, 0x80, RZ ;  /* 0x000000800b097824 */ /* 0x000fe200078e00ff */
[----:B------:R-:W-:Y:S02]  /*c310*/  IADD3 R10, R17, -R10, RZ ;  /* 0x8000000a110a7210 */ /* 0x000fe40007ffe0ff */
[----:B------:R-:W-:-:S02]  /*c320*/  LOP3.LUT R8, R8, 0xffffff00, RZ, 0xc0, !PT ;  /* 0xffffff0008087812 */ /* 0x000fc400078ec0ff */
[----:B------:R-:W-:Y:S02]  /*c330*/  LOP3.LUT R11, R5, 0x18, R7, 0xf8, !PT ;  /* 0x00000018050b7812 */ /* 0x000fe400078ef807 */
[----:B------:R-:W-:Y:S01]  /*c340*/  SHF.R.S32.HI R7, RZ, 0x1f, R6 ;  /* 0x0000001fff077819 */ /* 0x000fe20000011406 */
[----:B------:R-:W-:Y:S01]  /*c350*/  IMAD R16, R10, 0x20, R8 ;  /* 0x000000200a107824 */ /* 0x000fe200078e0208 */
[----:B------:R-:W-:Y:S01]  /*c360*/  SHF.R.U32.HI R12, RZ, 0x3, R5 ;  /* 0x00000003ff0c7819 */ /* 0x000fe20000011605 */
[----:B------:R-:W-:Y:S01]  /*c370*/  IMAD.SHL.U32 R10, R6, 0x8, RZ ;  /* 0x00000008060a7824 */ /* 0x000fe200078e00ff */
[----:B------:R-:W-:Y:S02]  /*c380*/  LEA.HI R6, R7, R6, RZ, 0x2 ;  /* 0x0000000607067211 */ /* 0x000fe400078f10ff */
[----:B------:R-:W-:Y:S02]  /*c390*/  LOP3.LUT R8, R9, 0x7ffff000, RZ, 0xc0, !PT ;  /* 0x7ffff00009087812 */ /* 0x000fe400078ec0ff */
[----:B------:R-:W-:-:S02]  /*c3a0*/  LOP3.LUT R7, R5, 0x18, R10, 0xf8, !PT ;  /* 0x0000001805077812 */ /* 0x000fc400078ef80a */
[----:B------:R-:W-:Y:S02]  /*c3b0*/  SHF.L.U32 R5, R6, 0xa, RZ ;  /* 0x0000000a06057819 */ /* 0x000fe400000006ff */
[-C--:B------:R-:W-:Y:S02]  /*c3c0*/  LOP3.LUT R9, R11, R12.reuse, RZ, 0x3c, !PT ;  /* 0x0000000c0b097212 */ /* 0x080fe400078e3cff */
[----:B------:R-:W-:Y:S02]  /*c3d0*/  LOP3.LUT R7, R7, R12, RZ, 0x3c, !PT ;  /* 0x0000000c07077212 */ /* 0x000fe400078e3cff */
[----:B------:R-:W-:Y:S02]  /*c3e0*/  LOP3.LUT R5, R5, 0x7ffff000, RZ, 0xc0, !PT ;  /* 0x7ffff00005057812 */ /* 0x000fe400078ec0ff */
[----:B------:R-:W-:Y:S02]  /*c3f0*/  IADD3 R8, R9, R16, R8 ;  /* 0x0000001009087210 */ /* 0x000fe40007ffe008 */
[----:B------:R-:W-:-:S02]  /*c400*/  IADD3 R5, R7, R5, R16 ;  /* 0x0000000507057210 */ /* 0x000fc40007ffe010 */
[----:B------:R-:W-:Y:S01]  /*c410*/  SHF.L.U32 R6, R45, 0x10, RZ ;  /* 0x000000102d067819 */ /* 0x000fe200000006ff */
[----:B------:R-:W-:Y:S02]  /*c420*/  IMAD.SHL.U32 R35, R8, 0x2, RZ ;  /* 0x0000000208237824 */ /* 0x000fe400078e00ff */
[----:B------:R-:W-:Y:S01]  /*c430*/  IMAD.SHL.U32 R32, R5, 0x2, RZ ;  /* 0x0000000205207824 */ /* 0x000fe200078e00ff */
[C---:B------:R-:W-:Y:S02]  /*c440*/  LOP3.LUT R5, R41.reuse, 0xffff0000, RZ, 0xc0, !PT ;  /* 0xffff000029057812 */ /* 0x040fe400078ec0ff */
[----:B------:R-:W1:Y:S04]  /*c450*/  LDS.128 R12, [R35+0x6100] ;  /* 0x00610000230c7984 */ /* 0x000e680000000c00 */
[----:B------:R-:W2:Y:S01]  /*c460*/  LDS.128 R8, [R32+0x6100] ;  /* 0x0061000020087984 */ /* 0x000ea20000000c00 */
[C---:B-1----:R-:W-:Y:S01]  /*c470*/  IMAD.U32 R18, R12.reuse, 0x10000, RZ ;  /* 0x000100000c127824 */ /* 0x042fe200078e00ff */
[----:B------:R-:W-:Y:S01]  /*c480*/  LOP3.LUT R21, R12, 0xffff0000, RZ, 0xc0, !PT ;  /* 0xffff00000c157812 */ /* 0x000fe200078ec0ff */
[----:B------:R-:W-:Y:S01]  /*c490*/  IMAD.U32 R12, R41, 0x10000, RZ ;  /* 0x00010000290c7824 */ /* 0x000fe200078e00ff */
[----:B------:R-:W-:Y:S01]  /*c4a0*/  SHF.L.U32 R22, R13, 0x10, RZ ;  /* 0x000000100d167819 */ /* 0x000fe200000006ff */
[----:B------:R-:W-:Y:S01]  /*c4b0*/  IMAD.U32 R26, R15, 0x10000, RZ ;  /* 0x000100000f1a7824 */ /* 0x000fe200078e00ff */
[----:B--2---:R-:W-:Y:S01]  /*c4c0*/  SHF.L.U32 R7, R10, 0x10, RZ ;  /* 0x000000100a077819 */ /* 0x004fe200000006ff */
[----:B------:R-:W-:Y:S01]  /*c4d0*/  IMAD.U32 R20, R9, 0x10000, RZ ;  /* 0x0001000009147824 */ /* 0x000fe200078e00ff */
[----:B------:R-:W-:Y:S01]  /*c4e0*/  LOP3.LUT R29, R13, 0xffff0000, RZ, 0xc0, !PT ;  /* 0xffff00000d1d7812 */ /* 0x000fe200078ec0ff */
[C---:B------:R-:W-:Y:S01]  /*c4f0*/  IMAD.U32 R13, R14.reuse, 0x10000, RZ ;  /* 0x000100000e0d7824 */ /* 0x040fe200078e00ff */
[----:B------:R-:W-:Y:S01]  /*c500*/  LOP3.LUT R16, R14, 0xffff0000, RZ, 0xc0, !PT ;  /* 0xffff00000e107812 */ /* 0x000fe200078ec0ff */
[C---:B------:R-:W-:Y:S01]  /*c510*/  IMAD.U32 R14, R8.reuse, 0x10000, RZ ;  /* 0x00010000080e7824 */ /* 0x040fe200078e00ff */
[----:B------:R-:W-:Y:S01]  /*c520*/  LOP3.LUT R28, R15, 0xffff0000, RZ, 0xc0, !PT ;  /* 0xffff00000f1c7812 */ /* 0x000fe200078ec0ff */
[----:B------:R-:W-:Y:S01]  /*c530*/  IMAD.U32 R19, R11, 0x10000, RZ ;  /* 0x000100000b137824 */ /* 0x000fe200078e00ff */
[----:B------:R-:W-:Y:S01]  /*c540*/  LOP3.LUT R15, R8, 0xffff0000, RZ, 0xc0, !PT ;  /* 0xffff0000080f7812 */ /* 0x000fe200078ec0ff */
[-C--:B------:R-:W-:Y:S01]  /*c550*/  FMUL.FTZ R8, R12, R7.reuse ;  /* 0x000000070c087220 */ /* 0x080fe20000410000 */
[----:B------:R-:W-:Y:S01]  /*c560*/  LOP3.LUT R24, R9, 0xffff0000, RZ, 0xc0, !PT ;  /* 0xffff000009187812 */ /* 0x000fe200078ec0ff */
[----:B------:R-:W-:Y:S01]  /*c570*/  FMUL.FTZ R7, R6, R7 ;  /* 0x0000000706077220 */ /* 0x000fe20000410000 */
[----:B------:R-:W-:Y:S01]  /*c580*/  LOP3.LUT R9, R10, 0xffff0000, RZ, 0xc0, !PT ;  /* 0xffff00000a097812 */ /* 0x000fe200078ec0ff */
[-C--:B------:R-:W-:Y:S01]  /*c590*/  FFMA.FTZ R37, R6, R13.reuse, -R8 ;  /* 0x0000000d06257223 */ /* 0x080fe20000010808 */
[----:B------:R-:W-:Y:S01]  /*c5a0*/  LOP3.LUT R6, R45, 0xffff0000, RZ, 0xc0, !PT ;  /* 0xffff00002d067812 */ /* 0x000fe200078ec0ff */
[----:B------:R-:W-:Y:S01]  /*c5b0*/  FFMA.FTZ R36, R12, R13, R7 ;  /* 0x0000000d0c247223 */ /* 0x000fe20000010007 */
[----:B------:R-:W-:Y:S01]  /*c5c0*/  SHF.L.U32 R7, R49, 0x10, RZ ;  /* 0x0000001031077819 */ /* 0x000fe200000006ff */
[-C--:B------:R-:W-:Y:S01]  /*c5d0*/  FMUL.FTZ R10, R5, R9.reuse ;  /* 0x00000009050a7220 */ /* 0x080fe20000410000 */
[----:B------:R-:W-:Y:S01]  /*c5e0*/  LOP3.LUT R23, R11, 0xffff0000, RZ, 0xc0, !PT ;  /* 0xffff00000b177812 */ /* 0x000fe200078ec0ff */
[----:B------:R-:W-:Y:S01]  /*c5f0*/  FMUL.FTZ R9, R6, R9 ;  /* 0x0000000906097220 */ /* 0x000fe20000410000 */
[C---:B------:R-:W-:Y:S01]  /*c600*/  LOP3.LUT R11, R42.reuse, 0xffff0000, RZ, 0xc0, !PT ;  /* 0xffff00002a0b7812 */ /* 0x040fe200078ec0ff */
[----:B------:R-:W-:-:S02]  /*c610*/  IMAD.U32 R8, R42, 0x10000, RZ ;  /* 0x000100002a087824 */ /* 0x000fc400078e00ff */
[-C--:B------:R-:W-:Y:S02]  /*c620*/  FFMA.FTZ R34, R6, R16.reuse, -R10 ;  /* 0x0000001006227223 */ /* 0x080fe4000001080a */
[----:B------:R-:W-:Y:S01]  /*c630*/  FFMA.FTZ R33, R5, R16, R9 ;  /* 0x0000001005217223 */ /* 0x000fe20000010009 */
[----:B------:R-:W-:Y:S01]  /*c640*/  LOP3.LUT R5, R49, 0xffff0000, RZ, 0xc0, !PT ;  /* 0xffff000031057812 */ /* 0x000fe200078ec0ff */
[-C--:B------:R-:W-:Y:S01]  /*c650*/  FMUL.FTZ R6, R8, R14.reuse ;  /* 0x0000000e08067220 */ /* 0x080fe20000410000 */
[----:B------:R-:W-:Y:S01]  /*c660*/  SHF.L.U32 R9, R44, 0x10, RZ ;  /* 0x000000102c097819 */ /* 0x000fe200000006ff */
[C---:B------:R-:W-:Y:S01]  /*c670*/  FMUL.FTZ R10, R7.reuse, R14 ;  /* 0x0000000e070a7220 */ /* 0x040fe20000410000 */
[----:B------:R-:W-:Y:S01]  /*c680*/  F2FP.BF16.PACK_AB R14, R34, R37 ;  /* 0x00000025220e723e */ /* 0x000fe200000010ff */
[-C--:B------:R-:W-:Y:S02]  /*c690*/  FFMA.FTZ R31, R7, R18.reuse, -R6 ;  /* 0x00000012071f7223 */ /* 0x080fe40000010806 */
[----:B------:R-:W-:-:S02]  /*c6a0*/  FFMA.FTZ R30, R8, R18, R10 ;  /* 0x00000012081e7223 */ /* 0x000fc4000001000a */
[-C--:B------:R-:W-:Y:S02]  /*c6b0*/  FMUL.FTZ R8, R11, R15.reuse ;  /* 0x0000000f0b087220 */ /* 0x080fe40000410000 */
[----:B------:R-:W-:Y:S02]  /*c6c0*/  IMAD.U32 R6, R43, 0x10000, RZ ;  /* 0x000100002b067824 */ /* 0x000fe400078e00ff */
[C---:B------:R-:W-:Y:S02]  /*c6d0*/  FMUL.FTZ R12, R5.reuse, R15 ;  /* 0x0000000f050c7220 */ /* 0x040fe40000410000 */
[----:B------:R-:W-:Y:S02]  /*c6e0*/  IMAD.U32 R7, R50, 0x10000, RZ ;  /* 0x0001000032077824 */ /* 0x000fe400078e00ff */
[----:B------:R-:W-:Y:S02]  /*c6f0*/  FFMA.FTZ R27, R5, R21, -R8 ;  /* 0x00000015051b7223 */ /* 0x000fe40000010808 */
[----:B------:R-:W-:-:S02]  /*c700*/  FMUL.FTZ R10, R6, R20 ;  /* 0x00000014060a7220 */ /* 0x000fc40000410000 */
[----:B------:R-:W-:Y:S02]  /*c710*/  FFMA.FTZ R25, R11, R21, R12 ;  /* 0x000000150b197223 */ /* 0x000fe4000001000c */
[C---:B------:R-:W-:Y:S02]  /*c720*/  IMAD.U32 R5, R46.reuse, 0x10000, RZ ;  /* 0x000100002e057824 */ /* 0x040fe400078e00ff */
[----:B------:R-:W-:Y:S02]  /*c730*/  FMUL.FTZ R8, R7, R20 ;  /* 0x0000001407087220 */ /* 0x000fe40000410000 */
        /* <DEDUP_REMOVED lines=27> */
.L_x_131:
[----:B------:R-:W-:Y:S05]  /*c8f0*/  BSYNC B0 ;  /* 0x0000000000007941 */ /* 0x000fea0003800000 */
.L_x_130:
[----:B------:R-:W-:-:S04]  /*c900*/  IADD3 R5, R63, 0x20, RZ ;  /* 0x000000203f057810 */ /* 0x000fc80007ffe0ff */
[----:B------:R-:W-:-:S13]  /*c910*/  ISETP.GE.AND P0, PT, R5, c[0x0][0x27c], PT ;  /* 0x00009f0005007a0c */ /* 0x000fda0003f06270 */
[----:B------:R-:W-:Y:S05]  /*c920*/  @P0 BRA `(.L_x_109) ;  /* 0x000006c000000947 */ /* 0x000fea0003800000 */
[----:B------:R-:W-:Y:S01]  /*c930*/  SHF.R.S32.HI R6, RZ, 0x1f, R5 ;  /* 0x0000001fff067819 */ /* 0x000fe20000011405 */
[----:B-1----:R-:W-:Y:S01]  /*c940*/  IMAD.MOV.U32 R13, RZ, RZ, c[0x0][0x27c] ;  /* 0x00009f00ff0d7624 */ /* 0x002fe200078e00ff */
[----:B------:R-:W-:Y:S02]  /*c950*/  SHF.R.S32.HI R7, RZ, 0x1f, R17 ;  /* 0x0000001fff077819 */ /* 0x000fe40000011411 */
[----:B------:R-:W-:Y:S02]  /*c960*/  LEA.HI R9, R17, R17, RZ, 0x1 ;  /* 0x0000001111097211 */ /* 0x000fe400078f08ff */
[CC--:B------:R-:W-:Y:S02]  /*c970*/  LEA.HI R8, R6.reuse, R5.reuse, RZ, 0x3 ;  /* 0x0000000506087211 */ /* 0x0c0fe400078f18ff */
[----:B------:R-:W-:Y:S02]  /*c980*/  LEA.HI R11, R6, R5, RZ, 0x5 ;  /* 0x00000005060b7211 */ /* 0x000fe400078f28ff */
[----:B------:R-:W-:Y:S01]  /*c990*/  LEA.HI R5, R7, R17, RZ, 0x3 ;  /* 0x0000001107057211 */ /* 0x000fe200078f18ff */
[C---:B------:R-:W-:Y:S01]  /*c9a0*/  IMAD.SHL.U32 R7, R9.reuse, 0x20, RZ ;  /* 0x0000002009077824 */ /* 0x040fe200078e00ff */
[----:B------:R-:W-:-:S02]  /*c9b0*/  LOP3.LUT R6, R9, 0x7fffffe, RZ, 0xc0, !PT ;  /* 0x07fffffe09067812 */ /* 0x000fc400078ec0ff */
[--C-:B------:R-:W-:Y:S01]  /*c9c0*/  SHF.R.S32.HI R10, RZ, 0x3, R8.reuse ;  /* 0x00000003ff0a7819 */ /* 0x100fe20000011408 */
[----:B------:R-:W-:Y:S01]  /*c9d0*/  IMAD.SHL.U32 R9, R5, 0x20, RZ ;  /* 0x0000002005097824 */ /* 0x000fe200078e00ff */
[----:B------:R-:W-:Y:S02]  /*c9e0*/  LOP3.LUT R5, R7, 0xc0, RZ, 0xc0, !PT ;  /* 0x000000c007057812 */ /* 0x000fe400078ec0ff */
[----:B------:R-:W-:Y:S02]  /*c9f0*/  IADD3 R12, R17, -R6, RZ ;  /* 0x80000006110c7210 */ /* 0x000fe40007ffe0ff */
[----:B------:R-:W-:Y:S01]  /*ca00*/  LOP3.LUT R7, R9, 0xffffff00, RZ, 0xc0, !PT ;  /* 0xffffff0009077812 */ /* 0x000fe200078ec0ff */
[----:B------:R-:W-:Y:S01]  /*ca10*/  IMAD.SHL.U32 R9, R11, 0x80, RZ ;  /* 0x000000800b097824 */ /* 0x000fe200078e00ff */
[----:B------:R-:W-:Y:S02]  /*ca20*/  LEA.HI R6, R13, R10, RZ, 0x1d ;  /* 0x0000000a0d067211 */ /* 0x000fe400078fe8ff */
[----:B------:R-:W-:Y:S01]  /*ca30*/  LOP3.LUT R8, R5, 0x18, R8, 0xf8, !PT ;  /* 0x0000001805087812 */ /* 0x000fe200078ef808 */
[----:B------:R-:W-:Y:S01]  /*ca40*/  IMAD R11, R12, 0x20, R7 ;  /* 0x000000200c0b7824 */ /* 0x000fe200078e0207 */
[----:B------:R-:W-:-:S02]  /*ca50*/  SHF.R.S32.HI R7, RZ, 0x1f, R6 ;  /* 0x0000001fff077819 */ /* 0x000fc40000011406 */
[----:B------:R-:W-:Y:S01]  /*ca60*/  LOP3.LUT R10, R9, 0x7ffff000, RZ, 0xc0, !PT ;  /* 0x7ffff000090a7812 */ /* 0x000fe200078ec0ff */
[----:B------:R-:W-:Y:S01]  /*ca70*/  IMAD.SHL.U32 R9, R6, 0x8, RZ ;  /* 0x0000000806097824 */ /* 0x000fe200078e00ff */
[----:B------:R-:W-:Y:S02]  /*ca80*/  LEA.HI R6, R7, R6, RZ, 0x2 ;  /* 0x0000000607067211 */ /* 0x000fe400078f10ff */
[----:B------:R-:W-:Y:S02]  /*ca90*/  SHF.R.U32.HI R13, RZ, 0x3, R5 ;  /* 0x00000003ff0d7819 */ /* 0x000fe40000011605 */
[----:B------:R-:W-:Y:S02]  /*caa0*/  LOP3.LUT R7, R5, 0x18, R9, 0xf8, !PT ;  /* 0x0000001805077812 */ /* 0x000fe400078ef809 */
[----:B------:R-:W-:Y:S02]  /*cab0*/  SHF.L.U32 R5, R6, 0xa, RZ ;  /* 0x0000000a06057819 */ /* 0x000fe400000006ff */
[----:B------:R-:W-:-:S02]  /*cac0*/  LOP3.LUT R8, R8, R13, RZ, 0x3c, !PT ;  /* 0x0000000d08087212 */ /* 0x000fc400078e3cff */
[----:B------:R-:W-:Y:S02]  /*cad0*/  LOP3.LUT R7, R7, R13, RZ, 0x3c, !PT ;  /* 0x0000000d07077212 */ /* 0x000fe400078e3cff */
[----:B------:R-:W-:Y:S02]  /*cae0*/  LOP3.LUT R5, R5, 0x7ffff000, RZ, 0xc0, !PT ;  /* 0x7ffff00005057812 */ /* 0x000fe400078ec0ff */
[----:B------:R-:W-:Y:S02]  /*caf0*/  IADD3 R8, R8, R11, R10 ;  /* 0x0000000b08087210 */ /* 0x000fe40007ffe00a */
[----:B------:R-:W-:Y:S02]  /*cb00*/  IADD3 R5, R7, R5, R11 ;  /* 0x0000000507057210 */ /* 0x000fe40007ffe00b */
[----:B------:R-:W-:Y:S01]  /*cb10*/  SHF.L.U32 R6, R55, 0x10, RZ ;  /* 0x0000001037067819 */ /* 0x000fe200000006ff */
[----:B------:R-:W-:Y:S02]  /*cb20*/  IMAD.SHL.U32 R34, R8, 0x2, RZ ;  /* 0x0000000208227824 */ /* 0x000fe400078e00ff */
[----:B------:R-:W-:Y:S01]  /*cb30*/  IMAD.SHL.U32 R31, R5, 0x2, RZ ;  /* 0x00000002051f7824 */ /* 0x000fe200078e00ff */
[----:B------:R-:W-:-:S02]  /*cb40*/  LOP3.LUT R5, R47, 0xffff0000, RZ, 0xc0, !PT ;  /* 0xffff00002f057812 */ /* 0x000fc400078ec0ff */
        /* <DEDUP_REMOVED lines=32> */
[CC--:B------:R-:W-:Y:S01]  /*cd50*/  FMUL.FTZ R6, R8.reuse, R14.reuse ;  /* 0x0000000e08067220 */ /* 0x0c0fe20000410000 */
[----:B------:R-:W-:Y:S01]  /*cd60*/  SHF.L.U32 R9, R59, 0x10, RZ ;  /* 0x000000103b097819 */ /* 0x000fe200000006ff */
[----:B------:R-:W-:Y:S01]  /*cd70*/  FMUL.FTZ R10, R7, R14 ;  /* 0x0000000e070a7220 */ /* 0x000fe20000410000 */
[----:B------:R-:W-:Y:S01]  /*cd80*/  F2FP.BF16.PACK_AB R14, R33, R36 ;  /* 0x00000024210e723e */ /* 0x000fe200000010ff */
[-C--:B------:R-:W-:Y:S02]  /*cd90*/  FFMA.FTZ R30, R7, R17.reuse, -R6 ;  /* 0x00000011071e7223 */ /* 0x080fe40000010806 */
[----:B------:R-:W-:-:S02]  /*cda0*/  FFMA.FTZ R29, R8, R17, R10 ;  /* 0x00000011081d7223 */ /* 0x000fc4000001000a */
[-C--:B------:R-:W-:Y:S02]  /*cdb0*/  FMUL.FTZ R8, R11, R15.reuse ;  /* 0x0000000f0b087220 */ /* 0x080fe40000410000 */
[----:B------:R-:W-:Y:S02]  /*cdc0*/  IMAD.U32 R6, R56, 0x10000, RZ ;  /* 0x0001000038067824 */ /* 0x000fe400078e00ff */
[----:B------:R-:W-:Y:S02]  /*cdd0*/  FMUL.FTZ R12, R5, R15 ;  /* 0x0000000f050c7220 */ /* 0x000fe40000410000 */
[----:B------:R-:W-:Y:S02]  /*cde0*/  IMAD.U32 R7, R65, 0x10000, RZ ;  /* 0x0001000041077824 */ /* 0x000fe400078e00ff */
[----:B------:R-:W-:Y:S02]  /*cdf0*/  FFMA.FTZ R26, R5, R20, -R8 ;  /* 0x00000014051a7223 */ /* 0x000fe40000010808 */
[----:B------:R-:W-:-:S02]  /*ce00*/  FMUL.FTZ R10, R6, R19 ;  /* 0x00000013060a7220 */ /* 0x000fc40000410000 */
[----:B------:R-:W-:Y:S02]  /*ce10*/  FFMA.FTZ R24, R11, R20, R12 ;  /* 0x000000140b187223 */ /* 0x000fe4000001000c */
[----:B------:R-:W-:Y:S02]  /*ce20*/  IMAD.U32 R5, R61, 0x10000, RZ ;  /* 0x000100003d057824 */ /* 0x000fe400078e00ff */
[----:B------:R-:W-:Y:S02]  /*ce30*/  FMUL.FTZ R8, R7, R19 ;  /* 0x0000001307087220 */ /* 0x000fe40000410000 */
[-C--:B------:R-:W-:Y:S02]  /*ce40*/  FMUL.FTZ R11, R9, R18.reuse ;  /* 0x00000012090b7220 */ /* 0x080fe40000410000 */
[-C--:B------:R-:W-:Y:S01]  /*ce50*/  FFMA.FTZ R20, R7, R21.reuse, -R10 ;  /* 0x0000001507147223 */ /* 0x080fe2000001080a */
[----:B------:R-:W-:Y:S01]  /*ce60*/  LOP3.LUT R7, R61, 0xffff0000, RZ, 0xc0, !PT ;  /* 0xffff00003d077812 */ /* 0x000fe200078ec0ff */
[----:B------:R-:W-:Y:S01]  /*ce70*/  FFMA.FTZ R19, R6, R21, R8 ;  /* 0x0000001506137223 */ /* 0x000fe20000010008 */
[----:B------:R-:W-:Y:S01]  /*ce80*/  LOP3.LUT R6, R56, 0xffff0000, RZ, 0xc0, !PT ;  /* 0xffff000038067812 */ /* 0x000fe200078ec0ff */
[----:B------:R-:W-:Y:S01]  /*ce90*/  FMUL.FTZ R10, R5, R18 ;  /* 0x00000012050a7220 */ /* 0x000fe20000410000 */
[----:B------:R-:W-:Y:S01]  /*cea0*/  LOP3.LUT R8, R65, 0xffff0000, RZ, 0xc0, !PT ;  /* 0xffff000041087812 */ /* 0x000fe200078ec0ff */
[-C--:B------:R-:W-:Y:S01]  /*ceb0*/  FFMA.FTZ R17, R5, R25.reuse, -R11 ;  /* 0x0000001905117223 */ /* 0x080fe2000001080b */
[----:B------:R-:W-:Y:S01]  /*cec0*/  LOP3.LUT R5, R59, 0xffff0000, RZ, 0xc0, !PT ;  /* 0xffff00003b057812 */ /* 0x000fe200078ec0ff */
[----:B------:R-:W-:-:S02]  /*ced0*/  FFMA.FTZ R16, R9, R25, R10 ;  /* 0x0000001909107223 */ /* 0x000fc4000001000a */
[-C--:B------:R-:W-:Y:S02]  /*cee0*/  FMUL.FTZ R12, R6, R23.reuse ;  /* 0x00000017060c7220 */ /* 0x080fe40000410000 */
[C---:B------:R-:W-:Y:S02]  /*cef0*/  FMUL.FTZ R11, R8.reuse, R23 ;  /* 0x00000017080b7220 */ /* 0x040fe40000410000 */
[-C--:B------:R-:W-:Y:S02]  /*cf00*/  FMUL.FTZ R10, R5, R22.reuse ;  /* 0x00000016050a7220 */ /* 0x080fe40000410000 */
[C---:B------:R-:W-:Y:S02]  /*cf10*/  FMUL.FTZ R9, R7.reuse, R22 ;  /* 0x0000001607097220 */ /* 0x040fe40000410000 */
        /* <DEDUP_REMOVED lines=13> */
.L_x_109:
[----:B------:R-:W-:Y:S05]  /*cff0*/  BSYNC B2 ;  /* 0x0000000000027941 */ /* 0x000fea0003800000 */
.L_x_93:
[----:B------:R-:W-:-:S04]  /*d000*/  DEPBAR.LE SB0, 0x0 ;  /* 0x000080000000791a */ /* 0x000fc80000000000 */
[----:B------:R-:W-:Y:S01]  /*d010*/  IMAD.SHL.U32 R210, R3, 0x2, RZ ;  /* 0x0000000203d27824 */ /* 0x000fe200078e00ff */
[----:B------:R-:W-:Y:S01]  /*d020*/  BAR.SYNC.DEFER_BLOCKING 0x0 ;  /* 0x0000000000007b1d */ /* 0x000fe20000010000 */
[----:B------:R-:W-:Y:S01]  /*d030*/  IMAD.SHL.U32 R139, R2, 0x2, RZ ;  /* 0x00000002028b7824 */ /* 0x000fe200078e00ff */
[----:B------:R-:W-:Y:S01]  /*d040*/  LOP3.LUT P0, RZ, R72, 0x2, RZ, 0xc0, !PT ;  /* 0x0000000248ff7812 */ /* 0x000fe2000780c0ff */
[----:B------:R-:W-:Y:S01]  /*d050*/  IMAD.MOV.U32 R6, RZ, RZ, R66 ;  /* 0x000000ffff067224 */ /* 0x000fe200078e0042 */
[----:B------:R-:W-:Y:S01]  /*d060*/  LOP3.LUT R5, R97, 0x1, RZ, 0xc0, !PT ;  /* 0x0000000161057812 */ /* 0x000fe200078ec0ff */
[----:B------:R-:W-:Y:S01]  /*d070*/  IMAD.MOV.U32 R7, RZ, RZ, R67 ;  /* 0x000000ffff077224 */ /* 0x000fe200078e0043 */
[C---:B------:R-:W-:Y:S01]  /*d080*/  IADD3 R2, R139.reuse, 0x3100, RZ ;  /* 0x000031008b027810 */ /* 0x040fe20007ffe0ff */
[----:B------:R-:W-:Y:S01]  /*d090*/  IMAD R211, R0, 0x2, R210 ;  /* 0x0000000200d37824 */ /* 0x000fe200078e02d2 */
[----:B------:R-:W-:Y:S01]  /*d0a0*/  IADD3 R212, R139, 0x3120, RZ ;  /* 0x000031208bd47810 */ /* 0x000fe20007ffe0ff */
[----:B------:R-:W-:Y:S01]  /*d0b0*/  IMAD.MOV.U32 R6, RZ, RZ, R110 ;  /* 0x000000ffff067224 */ /* 0x000fe200078e006e */
[----:B------:R-:W-:Y:S01]  /*d0c0*/  ISETP.NE.U32.AND P2, PT, R5, 0x1, PT ;  /* 0x000000010500780c */ /* 0x000fe20003f45070 */
[----:B------:R-:W-:Y:S01]  /*d0d0*/  IMAD.SHL.U32 R224, R224, 0x2, RZ ;  /* 0x00000002e0e07824 */ /* 0x000fe200078e00ff */
[----:B------:R-:W-:Y:S01]  /*d0e0*/  LOP3.LUT P1, RZ, R97, 0x2, RZ, 0xc0, !PT ;  /* 0x0000000261ff7812 */ /* 0x000fe2000782c0ff */
[----:B------:R-:W-:Y:S01]  /*d0f0*/  IMAD.SHL.U32 R208, R4, 0x2, RZ ;  /* 0x0000000204d07824 */ /* 0x000fe200078e00ff */
[----:B------:R-:W-:Y:S01]  /*d100*/  STL.64 [R1+0x20], R6 ;  /* 0x0000200601007387 */ /* 0x000fe20000100a00 */
[----:B------:R-:W-:Y:S01]  /*d110*/  @P0 IADD3 R212, R2, -0x20, RZ ;  /* 0xffffffe002d40810 */ /* 0x000fe20007ffe0ff */
[----:B------:R-:W-:-:S02]  /*d120*/  IMAD R2, R99, R136, RZ ;  /* 0x0000008863027224 */ /* 0x000fc400078e02ff */
[----:B------:R-:W-:Y:S02]  /*d130*/  IMAD R209, R0, 0x2, R208 ;  /* 0x0000000200d17824 */ /* 0x000fe400078e02d0 */
[-C--:B------:R-:W-:Y:S01]  /*d140*/  IMAD R2, R98, R108.reuse, R2 ;  /* 0x0000006c62027224 */ /* 0x080fe200078e0202 */
[----:B-1----:R-:W-:Y:S04]  /*d150*/  LDSM.16.M88.4 R8, [R210+0x7100] ;  /* 0x00710000d208783b */ /* 0x002fe80000000200 */
[----:B------:R-:W1:Y:S04]  /*d160*/  LDSM.16.M88.4 R16, [R139+0x3100] ;  /* 0x003100008b10783b */ /* 0x000e680000000200 */
[----:B------:R-:W2:Y:S04]  /*d170*/  LDSM.16.M88.4 R12, [R210+0x6100] ;  /* 0x00610000d20c783b */ /* 0x000ea80000000200 */
[----:B------:R-:W3:Y:S04]  /*d180*/  LDSM.16.M88.4 R20, [R139+0x3500] ;  /* 0x003500008b14783b */ /* 0x000ee80000000200 */
[----:B------:R-:W4:Y:S04]  /*d190*/  LDSM.16.M88.4 R24, [R139+0x3900] ;  /* 0x003900008b18783b */ /* 0x000f280000000200 */
[----:B------:R-:W3:Y:S04]  /*d1a0*/  LDSM.16.M88.4 R32, [R139+0x3d00] ;  /* 0x003d00008b20783b */ /* 0x000ee80000000200 */
[----:B------:R-:W-:Y:S04]  /*d1b0*/  LDSM.16.M88.4 R28, [R212+0xc00] ;  /* 0x000c0000d41c783b */ /* 0x000fe80000000200 */
[----:B------:R-:W-:Y:S04]  /*d1c0*/  LDSM.16.M88.4 R36, [R212+0x400] ;  /* 0x00040000d424783b */ /* 0x000fe80000000200 */
[----:B------:R-:W-:Y:S01]  /*d1d0*/  LDSM.16.M88.4 R40, [R212] ;  /* 0x00000000d428783b */ /* 0x000fe20000000200 */
[-C--:B-1----:R-:W-:Y:S08]  /*d1e0*/  HMMA.16816.F32.BF16 R44, R8, R16.reuse, RZ ;  /* 0x00000010082c723c */ /* 0x082ff000000418ff */
[----:B--2---:R-:W-:Y:S07]  /*d1f0*/  HMMA.16816.F32.BF16 R84, R12, R16, RZ ;  /* 0x000000100c54723c */ /* 0x004fee00000418ff */
[C---:B------:R-:W-:Y:S01]  /*d200*/  IMAD.WIDE.U32 R16, R136.reuse, R108, R6 ;  /* 0x0000006c88107225 */ /* 0x040fe200078e0006 */
[----:B---3--:R-:W-:Y:S03]  /*d210*/  HMMA.16816.F32.BF16 R64, R8, R20, RZ ;  /* 0x000000140840723c */ /* 0x008fe600000418ff */
[----:B------:R-:W-:Y:S01]  /*d220*/  IMAD R136, R136, -0x40, R161 ;  /* 0xffffffc088887824 */ /* 0x000fe200078e02a1 */
[----:B------:R-:W-:Y:S01]  /*d230*/  LEA R6, P0, R16, c[0x0][0x1f8], 0x1 ;  /* 0x00007e0010067a11 */ /* 0x000fe200078008ff */
[----:B------:R-:W-:-:S02]  /*d240*/  IMAD.IADD R3, R17, 0x1, R2 ;  /* 0x0000000111037824 */ /* 0x000fc400078e0202 */
[----:B------:R-:W-:Y:S01]  /*d250*/  IMAD.IADD R2, R136, 0x1, -R96 ;  /* 0x0000000188027824 */ /* 0x000fe200078e0a60 */
[C---:B----4-:R-:W-:Y:S02]  /*d260*/  HMMA.16816.F32.BF16 R52, R8.reuse, R24, RZ ;  /* 0x000000180834723c */ /* 0x050fe400000418ff */
[----:B------:R-:W-:Y:S02]  /*d270*/  LEA.HI.X R7, R16, c[0x0][0x1fc], R3, 0x1, P0 ;  /* 0x00007f0010077a11 */ /* 0x000fe400000f0c03 */
[C---:B------:R-:W-:Y:S02]  /*d280*/  ISETP.LT.OR P4, PT, R2.reuse, 0x1, P2 ;  /* 0x000000010200780c */ /* 0x040fe40001781670 */
[C---:B------:R-:W-:Y:S02]  /*d290*/  ISETP.LT.OR P3, PT, R2.reuse, 0x1, !P1 ;  /* 0x000000010200780c */ /* 0x040fe40004f61670 */
[----:B------:R-:W-:Y:S01]  /*d2a0*/  HMMA.16816.F32.BF16 R48, R8, R32, RZ ;  /* 0x000000200830723c */ /* 0x000fe200000418ff */
[----:B------:R-:W-:-:S02]  /*d2b0*/  ISETP.LT.OR P2, PT, R2, 0x21, P2 ;  /* 0x000000210200780c */ /* 0x000fc40001741670 */
[----:B------:R-:W-:-:S05]  /*d2c0*/  ISETP.LT.OR P1, PT, R2, 0x21, !P1 ;  /* 0x000000210200780c */ /* 0x000fca0004f21670 */
[C---:B------:R-:W-:Y:S08]  /*d2d0*/  HMMA.16816.F32.BF16 R68, R8.reuse, R18, RZ ;  /* 0x000000120844723c */ /* 0x040ff000000418ff */
[C---:B------:R-:W-:Y:S08]  /*d2e0*/  HMMA.16816.F32.BF16 R56, R8.reuse, R22, RZ ;  /* 0x000000160838723c */ /* 0x040ff000000418ff */
[C---:B------:R-:W-:Y:S08]  /*d2f0*/  HMMA.16816.F32.BF16 R76, R8.reuse, R26, RZ ;  /* 0x0000001a084c723c */ /* 0x040ff000000418ff */
[----:B------:R-:W-:Y:S01]  /*d300*/  HMMA.16816.F32.BF16 R88, R8, R34, RZ ;  /* 0x000000220858723c */ /* 0x000fe200000418ff */
[----:B------:R-:W1:Y:S07]  /*d310*/  LDSM.16.M88.4 R8, [R211+0x7100] ;  /* 0x00710000d308783b */ /* 0x000e6e0000000200 */
[C---:B------:R-:W-:Y:S08]  /*d320*/  HMMA.16816.F32.BF16 R60, R12.reuse, R32, RZ ;  /* 0x000000200c3c723c */ /* 0x040ff000000418ff */
[C---:B------:R-:W-:Y:S01]  /*d330*/  HMMA.16816.F32.BF16 R104, R12.reuse, R18, RZ ;  /* 0x000000120c68723c */ /* 0x040fe200000418ff */
[----:B------:R-:W-:Y:S07]  /*d340*/  LDSM.16.M88.4 R16, [R211+0x6100] ;  /* 0x00610000d310783b */ /* 0x000fee0000000200 */
[C---:B------:R-:W-:Y:S08]  /*d350*/  HMMA.16816.F32.BF16 R80, R12.reuse, R20, RZ ;  /* 0x000000140c50723c */ /* 0x040ff000000418ff */
[C---:B------:R-:W-:Y:S08]  /*d360*/  HMMA.16816.F32.BF16 R100, R12.reuse, R22, RZ ;  /* 0x000000160c64723c */ /* 0x040ff000000418ff */
[C---:B------:R-:W-:Y:S08]  /*d370*/  HMMA.16816.F32.BF16 R72, R12.reuse, R24, RZ ;  /* 0x000000180c48723c */ /* 0x040ff000000418ff */
[----:B------:R-:W-:Y:S01]  /*d380*/  HMMA.16816.F32.BF16 R92, R12, R26, RZ ;  /* 0x0000001a0c5c723c */ /* 0x000fe200000418ff */
[----:B------:R-:W2:Y:S04]  /*d390*/  LDSM.16.M88.4 R24, [R212+0x800] ;  /* 0x00080000d418783b */ /* 0x000ea80000000200 */
[----:B------:R-:W-:Y:S01]  /*d3a0*/  @!PT LDS RZ, [RZ] ;  /* 0x00000000fffff984 */ /* 0x000fe20000000800 */
[----:B------:R-:W-:Y:S01]  /*d3b0*/  @!PT LDS RZ, [RZ] ;  /* 0x00000000fffff984 */ /* 0x000fe20000000800 */
[----:B------:R-:W-:Y:S01]  /*d3c0*/  @!PT LDS RZ, [RZ] ;  /* 0x00000000fffff984 */ /* 0x000fe20000000800 */
[----:B------:R3:W-:Y:S01]  /*d3d0*/  LDGSTS.E.BYPASS.LTC128B.128 [R224+0x100], [R6.64], !P4 ;  /* 0x0010000006e07fae */ /* 0x0007e2000e101d46 */
[----:B------:R-:W-:-:S02]  /*d3e0*/  ISETP.NE.AND P4, PT, R112, RZ, PT ;  /* 0x000000ff7000720c */ /* 0x000fc40003f85270 */
[----:B------:R-:W-:Y:S01]  /*d3f0*/  HMMA.16816.F32.BF16 R32, R12, R34, RZ ;  /* 0x000000220c20723c */ /* 0x000fe200000418ff */
[----:B------:R3:W-:Y:S06]  /*d400*/  LDGSTS.E.BYPASS.LTC128B.128 [R224+0x1100], [R6.64+0x40], !P3 ;  /* 0x0110004006e07fae */ /* 0x0007ec000d901d46 */
[----:B------:R-:W-:Y:S01]  /*d410*/  IADD3 R12, P0, R108, R6, RZ ;  /* 0x000000066c0c7210 */ /* 0x000fe20007f1e0ff */
[----:B-1----:R-:W-:Y:S04]  /*d420*/  HMMA.16816.F32.BF16 R128, R8, R28, R48 ;  /* 0x0000001c0880723c */ /* 0x002fe80000041830 */
[----:B------:R-:W-:Y:S01]  /*d430*/  IMAD.X R13, R99, 0x1, R7, P0 ;  /* 0x00000001630d7824 */ /* 0x000fe200000e0607 */
[----:B------:R-:W-:-:S03]  /*d440*/  LOP3.LUT P0, RZ, R97, 0x4, RZ, 0xc0, !PT ;  /* 0x0000000461ff7812 */ /* 0x000fc6000780c0ff */
[----:B------:R-:W-:Y:S01]  /*d450*/  HMMA.16816.F32.BF16 R124, R8, R38, R56 ;  /* 0x00000026087c723c */ /* 0x000fe20000041838 */
[C---:B------:R-:W-:Y:S02]  /*d460*/  ISETP.LT.OR P3, PT, R2.reuse, 0x1, !P0 ;  /* 0x000000010200780c */ /* 0x040fe40004761670 */
[----:B------:R-:W-:Y:S02]  /*d470*/  ISETP.LT.OR P0, PT, R2, 0x21, !P0 ;  /* 0x000000210200780c */ /* 0x000fe40004701670 */
[----:B------:R-:W-:-:S03]  /*d480*/  LOP3.LUT R2, R137, 0xffffffe0, RZ, 0xc0, !PT ;  /* 0xffffffe089027812 */ /* 0x000fc600078ec0ff */
[----:B------:R-:W-:Y:S02]  /*d490*/  HMMA.16816.F32.BF16 R108, R8, R40, R44 ;  /* 0x00000028086c723c */ /* 0x000fe4000004182c */
[----:B------:R-:W-:-:S04]  /*d4a0*/  IMAD.IADD R2, R163, 0x1, -R2 ;  /* 0x00000001a3027824 */ /* 0x000fc800078e0a02 */
[----:B------:R3:W-:Y:S01]  /*d4b0*/  LDGSTS.E.BYPASS.LTC128B.128 [R224+0x2100], [R6.64+0x80], !P3 ;  /* 0x0210008006e07fae */ /* 0x0007e2000d901d46 */
[----:B------:R-:W-:Y:S01]  /*d4c0*/  SHF.R.S32.HI R3, RZ, 0x1f, R2 ;  /* 0x0000001fff037819 */ /* 0x000fe20000011402 */
[----:B------:R-:W-:Y:S02]  /*d4d0*/  HMMA.16816.F32.BF16 R132, R8, R42, R68 ;  /* 0x0000002a0884723c */ /* 0x000fe40000041844 */
[----:B------:R1:W-:Y:S01]  /*d4e0*/  LDGSTS.E.BYPASS.LTC128B.128 [R224+0x900], [R12.64], !P2 ;  /* 0x009000000ce07fae */ /* 0x0003e2000d101d46 */
[----:B------:R-:W-:-:S03]  /*d4f0*/  LEA.HI R3, R3, R2, RZ, 0x2 ;  /* 0x0000000203037211 */ /* 0x000fc600078f10ff */
[----:B------:R1:W-:Y:S01]  /*d500*/  LDGSTS.E.BYPASS.LTC128B.128 [R224+0x1900], [R12.64+0x40], !P1 ;  /* 0x019000400ce07fae */ /* 0x0003e2000c901d46 */
[----:B------:R-:W-:Y:S01]  /*d510*/  LOP3.LUT R3, R3, 0x7ffffffc, RZ, 0xc0, !PT ;  /* 0x7ffffffc03037812 */ /* 0x000fe200078ec0ff */
[C---:B--2---:R-:W-:Y:S02]  /*d520*/  HMMA.16816.F32.BF16 R140, R8.reuse, R24, R52 ;  /* 0x00000018088c723c */ /* 0x044fe40000041834 */
[----:B------:R1:W-:Y:S02]  /*d530*/  LDGSTS.E.BYPASS.LTC128B.128 [R224+0x2900], [R12.64+0x80], !P0 ;  /* 0x029000800ce07fae */ /* 0x0003e4000c101d46 */
[----:B------:R-:W-:Y:S02]  /*d540*/  IMAD.IADD R2, R2, 0x1, -R3 ;  /* 0x0000000102027824 */ /* 0x000fe400078e0a03 */
[----:B------:R-:W-:Y:S02]  /*d550*/  LDSM.16.M88.4 R20, [R210+0x9100] ;  /* 0x00910000d214783b */ /* 0x000fe40000000200 */
[----:B-----5:R-:W-:Y:S01]  /*d560*/  HMMA.16816.F32.BF16 R144, R8, R36, R64 ;  /* 0x000000240890723c */ /* 0x020fe20000041840 */
[----:B------:R-:W-:Y:S01]  /*d570*/  IMAD R2, R2, -0x2, R136 ;  /* 0xfffffffe02027824 */ /* 0x000fe200078e0288 */
[----:B------:R-:W2:Y:S04]  /*d580*/  LDSM.16.M88.4 R48, [R139+0x4900] ;  /* 0x004900008b30783b */ /* 0x000ea80000000200 */
[----:B------:R-:W4:Y:S01]  /*d590*/  LDSM.16.M88.4 R56, [R139+0x4100] ;  /* 0x004100008b38783b */ /* 0x000f220000000200 */
[C---:B------:R-:W-:Y:S01]  /*d5a0*/  ISETP.GT.AND P1, PT, R2.reuse, RZ, PT ;  /* 0x000000ff0200720c */ /* 0x040fe20003f24270 */
[----:B------:R-:W-:Y:S01]  /*d5b0*/  HMMA.16816.F32.BF16 R112, R16, R40, R84 ;  /* 0x000000281070723c */ /* 0x000fe20000041854 */
[C---:B------:R-:W-:Y:S01]  /*d5c0*/  ISETP.GT.AND P0, PT, R2.reuse, 0x1, PT ;  /* 0x000000010200780c */ /* 0x040fe20003f04270 */
[----:B------:R-:W2:Y:S01]  /*d5d0*/  LDSM.16.M88.4 R52, [R139+0x4500] ;  /* 0x004500008b34783b */ /* 0x000ea20000000200 */
[----:B------:R-:W-:-:S02]  /*d5e0*/  ISETP.GT.AND P3, PT, R2, 0x8, PT ;  /* 0x000000080200780c */ /* 0x000fc40003f64270 */
[----:B------:R-:W-:Y:S01]  /*d5f0*/  ISETP.GT.AND P2, PT, R2, 0x9, PT ;  /* 0x000000090200780c */ /* 0x000fe20003f44270 */
[----:B------:R-:W2:Y:S02]  /*d600*/  LDSM.16.M88.4 R44, [R139+0x4d00] ;  /* 0x004d00008b2c783b */ /* 0x000ea40000000200 */
[C---:B------:R-:W-:Y:S02]  /*d610*/  HMMA.16816.F32.BF16 R96, R16.reuse, R36, R80 ;  /* 0x000000241060723c */ /* 0x040fe40000041850 */
[----:B------:R-:W0:Y:S04]  /*d620*/  LDGDEPBAR ;  /* 0x00000000000079af */ /* 0x000e280000000000 */
[----:B-1----:R-:W1:Y:S02]  /*d630*/  LDSM.16.M88.4 R12, [R210+0x8100] ;  /* 0x00810000d20c783b */ /* 0x002e640000000200 */
[C---:B------:R-:W-:Y:S08]  /*d640*/  HMMA.16816.F32.BF16 R68, R16.reuse, R42, R104 ;  /* 0x0000002a1044723c */ /* 0x040ff00000041868 */
[C---:B------:R-:W-:Y:S08]  /*d650*/  HMMA.16816.F32.BF16 R84, R16.reuse, R24, R72 ;  /* 0x000000181054723c */ /* 0x040ff00000041848 */
[C---:B------:R-:W-:Y:S01]  /*d660*/  HMMA.16816.F32.BF16 R80, R16.reuse, R28, R60 ;  /* 0x0000001c1050723c */ /* 0x040fe2000004183c */
[----:B------:R-:W-:Y:S07]  /*d670*/  LDSM.16.M88.4 R60, [R212+0x1c00] ;  /* 0x001c0000d43c783b */ /* 0x000fee0000000200 */
[C---:B------:R-:W-:Y:S01]  /*d680*/  HMMA.16816.F32.BF16 R64, R16.reuse, R38, R100 ;  /* 0x000000261040723c */ /* 0x040fe20000041864 */
[----:B------:R-:W-:Y:S07]  /*d690*/  LDSM.16.M88.4 R36, [R212+0x1000] ;  /* 0x00100000d424783b */ /* 0x000fee0000000200 */
[-C--:B------:R-:W-:Y:S08]  /*d6a0*/  HMMA.16816.F32.BF16 R40, R16, R26.reuse, R92 ;  /* 0x0000001a1028723c */ /* 0x080ff0000004185c */
[C---:B------:R-:W-:Y:S01]  /*d6b0*/  HMMA.16816.F32.BF16 R120, R8.reuse, R26, R76 ;  /* 0x0000001a0878723c */ /* 0x040fe2000004184c */
[----:B------:R-:W-:Y:S07]  /*d6c0*/  LDSM.16.M88.4 R24, [R211+0x8100] ;  /* 0x00810000d318783b */ /* 0x000fee0000000200 */
[-C--:B------:R-:W-:Y:S01]  /*d6d0*/  HMMA.16816.F32.BF16 R116, R8, R30.reuse, R88 ;  /* 0x0000001e0874723c */ /* 0x080fe20000041858 */
[----:B------:R-:W-:Y:S07]  /*d6e0*/  LDSM.16.M88.4 R8, [R211+0x9100] ;  /* 0x00910000d308783b */ /* 0x000fee0000000200 */
[----:B------:R-:W-:Y:S01]  /*d6f0*/  HMMA.16816.F32.BF16 R16, R16, R30, R32 ;  /* 0x0000001e1010723c */ /* 0x000fe20000041820 */
[----:B------:R-:W1:Y:S04]  /*d700*/  LDSM.16.M88.4 R28, [R212+0x1800] ;  /* 0x00180000d41c783b */ /* 0x000e680000000200 */
[----:B------:R-:W1:Y:S03]  /*d710*/  LDSM.16.M88.4 R32, [R212+0x1400] ;  /* 0x00140000d420783b */ /* 0x000e660000000200 */
[C---:B--2---:R-:W-:Y:S08]  /*d720*/  HMMA.16816.F32.BF16 R100, R20.reuse, R48, R140 ;  /* 0x000000301464723c */ /* 0x044ff0000004188c */
[C---:B----4-:R-:W-:Y:S08]  /*d730*/  HMMA.16816.F32.BF16 R76, R20.reuse, R56, R108 ;  /* 0x00000038144c723c */ /* 0x050ff0000004186c */
[C---:B------:R-:W-:Y:S08]  /*d740*/  HMMA.16816.F32.BF16 R72, R20.reuse, R58, R132 ;  /* 0x0000003a1448723c */ /* 0x040ff00000041884 */
[C---:B------:R-:W-:Y:S08]  /*d750*/  HMMA.16816.F32.BF16 R92, R20.reuse, R54, R124 ;  /* 0x00000036145c723c */ /* 0x040ff0000004187c */
[C---:B------:R-:W-:Y:S08]  /*d760*/  HMMA.16816.F32.BF16 R104, R20.reuse, R50, R120 ;  /* 0x000000321468723c */ /* 0x040ff00000041878 */
[C---:B------:R-:W-:Y:S08]  /*d770*/  HMMA.16816.F32.BF16 R88, R20.reuse, R52, R144 ;  /* 0x000000341458723c */ /* 0x040ff00000041890 */
[C---:B------:R-:W-:Y:S08]  /*d780*/  HMMA.16816.F32.BF16 R108, R20.reuse, R44, R128 ;  /* 0x0000002c146c723c */ /* 0x040ff00000041880 */
[----:B------:R-:W-:Y:S01]  /*d790*/  HMMA.16816.F32.BF16 R120, R20, R46, R116 ;  /* 0x0000002e1478723c */ /* 0x000fe20000041874 */
[----:B------:R-:W-:Y:S07]  /*d7a0*/  LDSM.16.M88.4 R20, [R210+0xb100] ;  /* 0x00b10000d214783b */ /* 0x000fee0000000200 */
[C---:B-1----:R-:W-:Y:S08]  /*d7b0*/  HMMA.16816.F32.BF16 R128, R12.reuse, R56, R112 ;  /* 0x000000380c80723c */ /* 0x042ff00000041870 */
[C---:B------:R-:W-:Y:S08]  /*d7c0*/  HMMA.16816.F32.BF16 R124, R12.reuse, R58, R68 ;  /* 0x0000003a0c7c723c */ /* 0x040ff00000041844 */
[C---:B------:R-:W-:Y:S08]  /*d7d0*/  HMMA.16816.F32.BF16 R116, R12.reuse, R52, R96 ;  /* 0x000000340c74723c */ /* 0x040ff00000041860 */
[C---:B------:R-:W-:Y:S08]  /*d7e0*/  HMMA.16816.F32.BF16 R96, R12.reuse, R48, R84 ;  /* 0x000000300c60723c */ /* 0x040ff00000041854 */
[C---:B------:R-:W-:Y:S01]  /*d7f0*/  HMMA.16816.F32.BF16 R56, R12.reuse, R50, R40 ;  /* 0x000000320c38723c */ /* 0x040fe20000041828 */
[----:B------:R-:W1:Y:S04]  /*d800*/  LDSM.16.M88.4 R40, [R139+0x5100] ;  /* 0x005100008b28783b */ /* 0x000e680000000200 */
[----:B------:R-:W-:Y:S03]  /*d810*/  LDSM.16.M88.4 R48, [R139+0x5500] ;  /* 0x005500008b30783b */ /* 0x000fe60000000200 */
[C---:B------:R-:W-:Y:S08]  /*d820*/  HMMA.16816.F32.BF16 R112, R12.reuse, R54, R64 ;  /* 0x000000360c70723c */ /* 0x040ff00000041840 */
[C---:B------:R-:W-:Y:S08]  /*d830*/  HMMA.16816.F32.BF16 R52, R12.reuse, R44, R80 ;  /* 0x0000002c0c34723c */ /* 0x040ff00000041850 */
[----:B------:R-:W-:Y:S01]  /*d840*/  HMMA.16816.F32.BF16 R12, R12, R46, R16 ;  /* 0x0000002e0c0c723c */ /* 0x000fe20000041810 */
[----:B------:R-:W2:Y:S04]  /*d850*/  LDSM.16.M88.4 R44, [R139+0x5900] ;  /* 0x005900008b2c783b */ /* 0x000ea80000000200 */
[----:B------:R-:W-:Y:S03]  /*d860*/  LDSM.16.M88.4 R16, [R210+0xa100] ;  /* 0x00a10000d210783b */ /* 0x000fe60000000200 */
[C---:B------:R-:W-:Y:S01]  /*d870*/  HMMA.16816.F32.BF16 R80, R8.reuse, R28, R100 ;  /* 0x0000001c0850723c */ /* 0x040fe20000041864 */
[----:B------:R-:W4:Y:S07]  /*d880*/  LDSM.16.M88.4 R100, [R139+0x5d00] ;  /* 0x005d00008b64783b */ /* 0x000f2e0000000200 */
[C---:B------:R-:W-:Y:S08]  /*d890*/  HMMA.16816.F32.BF16 R76, R8.reuse, R36, R76 ;  /* 0x00000024084c723c */ /* 0x040ff0000004184c */
        /* <DEDUP_REMOVED lines=9> */
[C---:B------:R-:W-:Y:S08]  /*d930*/  HMMA.16816.F32.BF16 R108, R24.reuse, R28, R96 ;  /* 0x0000001c186c723c */ /* 0x040ff00000041860 */
[C---:B------:R-:W-:Y:S01]  /*d940*/  HMMA.16816.F32.BF16 R104, R24.reuse, R30, R56 ;  /* 0x0000001e1868723c */ /* 0x040fe20000041838 */
[----:B------:R-:W2:Y:S07]  /*d950*/  LDSM.16.M88.4 R28, [R212+0x2000] ;  /* 0x00200000d41c783b */ /* 0x000eae0000000200 */
[C---:B------:R-:W-:Y:S01]  /*d960*/  HMMA.16816.F32.BF16 R140, R24.reuse, R62, R12 ;  /* 0x0000003e188c723c */ /* 0x040fe2000004180c */
[----:B------:R-:W2:Y:S07]  /*d970*/  LDSM.16.M88.4 R12, [R211+0xa100] ;  /* 0x00a10000d30c783b */ /* 0x000eae0000000200 */
[C---:B------:R-:W-:Y:S08]  /*d980*/  HMMA.16816.F32.BF16 R124, R24.reuse, R38, R124 ;  /* 0x00000026187c723c */ /* 0x040ff0000004187c */
[C---:B------:R-:W-:Y:S08]  /*d990*/  HMMA.16816.F32.BF16 R116, R24.reuse, R32, R116 ;  /* 0x000000201874723c */ /* 0x040ff00000041874 */
[----:B------:R-:W-:Y:S01]  /*d9a0*/  HMMA.16816.F32.BF16 R112, R24, R34, R112 ;  /* 0x000000221870723c */ /* 0x000fe20000041870 */
[----:B------:R-:W3:Y:S07]  /*d9b0*/  LDSM.16.M88.4 R32, [R212+0x2400] ;  /* 0x00240000d420783b */ /* 0x000eee0000000200 */
[----:B-1----:R-:W-:Y:S08]  /*d9c0*/  HMMA.16816.F32.BF16 R76, R20, R40, R76 ;  /* 0x00000028144c723c */ /* 0x002ff0000004184c */
[----:B------:R-:W-:Y:S01]  /*d9d0*/  HMMA.16816.F32.BF16 R96, R24, R60, R52 ;  /* 0x0000003c1860723c */ /* 0x000fe20000041834 */
[----:B------:R-:W1:Y:S01]  /*d9e0*/  LDSM.16.M88.4 R52, [R212+0x2800] ;  /* 0x00280000d434783b */ /* 0x000e620000000200 */
[----:B------:R-:W-:-:S06]  /*d9f0*/  DEPBAR.LE SB0, 0x0 ;  /* 0x000080000000791a */ /* 0x000fcc0000000000 */
[C---:B------:R-:W-:Y:S08]  /*da00*/  HMMA.16816.F32.BF16 R72, R20.reuse, R42, R72 ;  /* 0x0000002a1448723c */ /* 0x040ff00000041848 */
[C---:B--2---:R-:W-:Y:S08]  /*da10*/  HMMA.16816.F32.BF16 R60, R20.reuse, R44, R80 ;  /* 0x0000002c143c723c */ /* 0x044ff00000041850 */
[C---:B----4-:R-:W-:Y:S08]  /*da20*/  HMMA.16816.F32.BF16 R80, R20.reuse, R100, R92 ;  /* 0x000000641450723c */ /* 0x050ff0000004185c */
[----:B------:R-:W-:Y:S08]  /*da30*/  HMMA.16816.F32.BF16 R36, R20, R102, R88 ;  /* 0x000000661424723c */ /* 0x000ff00000041858 */
[----:B------:R-:W-:Y:S08]  /*da40*/  HMMA.16816.F32.BF16 R24, R16, R40, R120 ;  /* 0x000000281018723c */ /* 0x000ff00000041878 */
[C---:B------:R-:W-:Y:S08]  /*da50*/  HMMA.16816.F32.BF16 R68, R20.reuse, R48, R68 ;  /* 0x000000301444723c */ /* 0x040ff00000041844 */
[C---:B------:R-:W-:Y:S08]  /*da60*/  HMMA.16816.F32.BF16 R64, R20.reuse, R50, R64 ;  /* 0x000000321440723c */ /* 0x040ff00000041840 */
[----:B------:R-:W-:Y:S08]  /*da70*/  HMMA.16816.F32.BF16 R56, R20, R46, R84 ;  /* 0x0000002e1438723c */ /* 0x000ff00000041854 */
[C---:B------:R-:W-:Y:S08]  /*da80*/  HMMA.16816.F32.BF16 R20, R16.reuse, R42, R124 ;  /* 0x0000002a1014723c */ /* 0x040ff0000004187c */
[----:B------:R-:W-:Y:S08]  /*da90*/  HMMA.16816.F32.BF16 R40, R16, R48, R116 ;  /* 0x000000301028723c */ /* 0x000ff00000041874 */
        /* <DEDUP_REMOVED lines=8> */
[----:B---3--:R-:W-:Y:S08]  /*db20*/  HMMA.16816.F32.BF16 R68, R8, R32, R68 ;  /* 0x000000200844723c */ /* 0x008ff00000041844 */
        /* <DEDUP_REMOVED lines=26> */
[----:B------:R-:W-:Y:S02]  /*dcd0*/  ISETP.GT.AND P0, PT, R2, 0x10, PT ;  /* 0x000000100200780c */ /* 0x000fe40003f04270 */
        /* <DEDUP_REMOVED lines=17> */
[----:B------:R-:W-:-:S02]  /*ddf0*/  ISETP.GT.AND P2, PT, R2, 0x20, PT ;  /* 0x000000200200780c */ /* 0x000fc40003f44270 */
[----:B------:R-:W-:Y:S02]  /*de00*/  FMNMX.FTZ R3, R55, R3, !PT ;  /* 0x0000000337037209 */ /* 0x000fe40007810000 */
[----:B------:R-:W-:Y:S02]  /*de10*/  FSEL R121, R67, -INF , P0 ;  /* 0xff80000043797808 */ /* 0x000fe40000000000 */
[----:B------:R-:W-:Y:S02]  /*de20*/  FSEL R138, R35, -INF , P0 ;  /* 0xff800000238a7808 */ /* 0x000fe40000000000 */
[----:B------:R-:W-:Y:S02]  /*de30*/  FSEL R123, R33, -INF , P0 ;  /* 0xff800000217b7808 */ /* 0x000fe40000000000 */
[----:B------:R-:W-:Y:S02]  /*de40*/  ISETP.GT.AND P0, PT, R2, 0x21, PT ;  /* 0x000000210200780c */ /* 0x000fe40003f04270 */
[----:B------:R-:W-:-:S02]  /*de50*/  FSEL R147, R60, -INF , P2 ;  /* 0xff8000003c937808 */ /* 0x000fc40001000000 */
[----:B------:R-:W-:Y:S02]  /*de60*/  FMNMX.FTZ R3, R117, R3, !PT ;  /* 0x0000000375037209 */ /* 0x000fe40007810000 */
[----:B------:R-:W-:Y:S02]  /*de70*/  FSEL R144, R23, -INF , P1 ;  /* 0xff80000017907808 */ /* 0x000fe40000800000 */
[----:B------:R-:W-:Y:S02]  /*de80*/  FSEL R137, R21, -INF , P1 ;  /* 0xff80000015897808 */ /* 0x000fe40000800000 */
[----:B------:R-:W-:Y:S01]  /*de90*/  FSEL R119, R71, -INF , P1 ;  /* 0xff80000047777808 */ /* 0x000fe20000800000 */
[----:B------:R-:W-:Y:S01]  /*dea0*/  HMMA.16816.F32.BF16 R20, R12, R128, R96 ;  /* 0x000000800c14723c */ /* 0x000fe20000041860 */
[----:B------:R-:W-:Y:S02]  /*deb0*/  ISETP.GT.AND P1, PT, R2, 0x28, PT ;  /* 0x000000280200780c */ /* 0x000fe40003f24270 */
[----:B------:R-:W-:-:S02]  /*dec0*/  FSEL R169, R61, -INF , P0 ;  /* 0xff8000003da97808 */ /* 0x000fc40000000000 */
        /* <DEDUP_REMOVED lines=8> */
[----:B------:R-:W-:Y:S02]  /*df50*/  FMNMX.FTZ R5, R46, R5, !PT ;  /* 0x000000052e057209 */ /* 0x000fe40007810000 */
[----:B------:R-:W-:Y:S02]  /*df60*/  FSEL R173, R59, -INF , P0 ;  /* 0xff8000003bad7808 */ /* 0x000fe40000000000 */
[----:B------:R-:W-:Y:S02]  /*df70*/  FSEL R168, R57, -INF , P0 ;  /* 0xff80000039a87808 */ /* 0x000fe40000000000 */
[----:B------:R-:W-:-:S02]  /*df80*/  FSEL R180, R27, -INF , P0 ;  /* 0xff8000001bb47808 */ /* 0x000fc40000000000 */
[----:B------:R-:W-:Y:S02]  /*df90*/  FSEL R177, R25, -INF , P0 ;  /* 0xff80000019b17808 */ /* 0x000fe40000000000 */
[----:B------:R-:W-:Y:S02]  /*dfa0*/  ISETP.GT.AND P0, PT, R2, 0x30, PT ;  /* 0x000000300200780c */ /* 0x000fe40003f04270 */
        /* <DEDUP_REMOVED lines=27> */
[----:B------:R-:W-:-:S02]  /*e160*/  FMNMX.FTZ R6, R217, R3, !PT ;  /* 0x00000003d9067209 */ /* 0x000fc40007810000 */
        /* <DEDUP_REMOVED lines=53> */
[----:B------:R-:W-:Y:S01]  /*e4c0*/  @P0 IMAD.WIDE.U32 R2, R2, R149, R154 ;  /* 0x0000009502020225 */ /* 0x000fe200078e009a */
        /* <DEDUP_REMOVED lines=27> */
[----:B------:R-:W1:Y:S01]  /*e680*/  SHFL.BFLY PT, R13, R5, 0x2, 0x1f ;  /* 0x0c401f00050d7f89 */ /* 0x000e6200000e0000 */
        /* <DEDUP_REMOVED lines=8> */
[----:B------:R-:W-:Y:S01]  /*e710*/  FMUL.FTZ R3, R2, c[0x0][0x2d0] ;  /* 0x0000b40002037a20 */ /* 0x000fe20000410000 */
[----:B------:R3:W-:Y:S04]  /*e720*/  @P0 LDGSTS.E.BYPASS.LTC128B.128 [R224+0x4900], [R8.64+0x40], !P5 ;  /* 0x0490004008e00fae */ /* 0x0007e8000e901d46 */
[----:B------:R-:W-:Y:S01]  /*e730*/  FSEL R3, R3, RZ, P1 ;  /* 0x000000ff03037208 */ /* 0x000fe20000800000 */
[----:B------:R3:W-:Y:S01]  /*e740*/  @P0 LDGSTS.E.BYPASS.LTC128B.128 [R224+0x5900], [R8.64+0x80], !P4 ;  /* 0x0590008008e00fae */ /* 0x0007e2000e101d46 */
[----:B------:R-:W-:-:S03]  /*e750*/  FSETP.NEU.FTZ.AND P1, PT, R136, -INF , PT ;  /* 0xff8000008800780b */ /* 0x000fc60003f3d000 */
[--C-:B-1----:R-:W-:Y:S01]  /*e760*/  FFMA.FTZ R6, R45, c[0x0][0x2d0], -R3.reuse ;  /* 0x0000b4002d067a23 */ /* 0x102fe20000010803 */
        /* <DEDUP_REMOVED lines=89> */
[----:B------:R4:W1:Y:S04]  /*ed00*/  MUFU.EX2 R248, R4 ;  /* 0x0000000400f87308 */ /* 0x0008680000000800 */
[----:B------:R-:W-:Y:S02]  /*ed10*/  FFMA.FTZ R8, R132, c[0x0][0x2d0], -R0 ;  /* 0x0000b40084087a23 */ /* 0x000fe40000010800 */
[----:B------:R-:W-:Y:S02]  /*ed20*/  IMAD.MOV.U32 R11, RZ, RZ, R150 ;  /* 0x000000ffff0b7224 */ /* 0x000fe400078e0096 */
[----:B------:R2:W-:Y:S01]  /*ed30*/  MUFU.EX2 R220, R8 ;  /* 0x0000000800dc7308 */ /* 0x0005e20000000800 */
[----:B------:R-:W-:-:S02]  /*ed40*/  IMAD.MOV.U32 R10, RZ, RZ, R149 ;  /* 0x000000ffff0a7224 */ /* 0x000fc400078e0095 */
[----:B------:R-:W-:Y:S02]  /*ed50*/  IMAD.MOV.U32 R9, RZ, RZ, R148 ;  /* 0x000000ffff097224 */ /* 0x000fe400078e0094 */
[----:B----4-:R-:W-:Y:S01]  /*ed60*/  FFMA.FTZ R4, R120, c[0x0][0x2d0], -R3 ;  /* 0x0000b40078047a23 */ /* 0x010fe20000010803 */
[----:B-1----:R-:W-:-:S03]  /*ed70*/  F2FP.BF16.PACK_AB R5, R248, R230 ;  /* 0x000000e6f805723e */ /* 0x002fc600000010ff */
[----:B------:R1:W-:Y:S01]  /*ed80*/  MUFU.EX2 R232, R4 ;  /* 0x0000000400e87308 */ /* 0x0003e20000000800 */
[----:B--2---:R-:W-:-:S07]  /*ed90*/  FFMA.FTZ R8, R123, c[0x0][0x2d0], -R0 ;  /* 0x0000b4007b087a23 */ /* 0x004fce0000010800 */
[----:B------:R2:W-:Y:S01]  /*eda0*/  MUFU.EX2 R218, R8 ;  /* 0x0000000800da7308 */ /* 0x0005e20000000800 */
[----:B-1----:R-:W-:-:S07]  /*edb0*/  FFMA.FTZ R4, R121, c[0x0][0x2d0], -R3 ;  /* 0x0000b40079047a23 */ /* 0x002fce0000010803 */
[----:B------:R1:W4:Y:S01]  /*edc0*/  MUFU.EX2 R231, R4 ;  /* 0x0000000400e77308 */ /* 0x0003220000000800 */
[----:B--2---:R-:W-:-:S07]  /*edd0*/  FFMA.FTZ R8, R145, c[0x0][0x2d0], -R13 ;  /* 0x0000b40091087a23 */ /* 0x004fce000001080d */
[----:B------:R2:W-:Y:S01]  /*ede0*/  MUFU.EX2 R206, R8 ;  /* 0x0000000800ce7308 */ /* 0x0005e20000000800 */
[----:B-1----:R-:W-:Y:S01]  /*edf0*/  FFMA.FTZ R4, R122, c[0x0][0x2d0], -R0 ;  /* 0x0000b4007a047a23 */ /* 0x002fe20000010800 */
[----:B----4-:R-:W-:-:S06]  /*ee00*/  F2FP.BF16.PACK_AB R7, R231, R232 ;  /* 0x000000e8e707723e */ /* 0x010fcc00000010ff */
[----:B------:R1:W-:Y:S01]  /*ee10*/  MUFU.EX2 R222, R4 ;  /* 0x0000000400de7308 */ /* 0x0003e20000000800 */
[----:B--2---:R-:W-:-:S07]  /*ee20*/  FFMA.FTZ R8, R144, c[0x0][0x2d0], -R13 ;  /* 0x0000b40090087a23 */ /* 0x004fce000001080d */
[----:B------:R2:W-:Y:S01]  /*ee30*/  MUFU.EX2 R246, R8 ;  /* 0x0000000800f67308 */ /* 0x0005e20000000800 */
[----:B-1----:R-:W-:-:S07]  /*ee40*/  FFMA.FTZ R4, R137, c[0x0][0x2d0], -R0 ;  /* 0x0000b40089047a23 */ /* 0x002fce0000010800 */
[----:B------:R1:W4:Y:S01]  /*ee50*/  MUFU.EX2 R245, R4 ;  /* 0x0000000400f57308 */ /* 0x0003220000000800 */
[----:B--2---:R-:W-:-:S07]  /*ee60*/  FFMA.FTZ R8, R133, c[0x0][0x2d0], -R13 ;  /* 0x0000b40085087a23 */ /* 0x004fce000001080d */
[----:B------:R2:W-:Y:S01]  /*ee70*/  MUFU.EX2 R205, R8 ;  /* 0x0000000800cd7308 */ /* 0x0005e20000000800 */
[----:B-1----:R-:W-:-:S07]  /*ee80*/  F2FP.BF16.PACK_AB R4, R247, R236 ;  /* 0x000000ecf704723e */ /* 0x002fce00000010ff */
[----:B------:R-:W-:Y:S01]  /*ee90*/  HMMA.16816.F32.BF16 R164, R4, R24, R112 ;  /* 0x0000001804a4723c */ /* 0x000fe20000041870 */
[----:B--2---:R-:W-:-:S04]  /*eea0*/  FFMA.FTZ R8, R138, c[0x0][0x2d0], -R13 ;  /* 0x0000b4008a087a23 */ /* 0x004fc8000001080d */
        /* <DEDUP_REMOVED lines=18> */
[----:B------:R1:W1:Y:S03]  /*efd0*/  MUFU.EX2 R200, R8 ;  /* 0x0000000800c87308 */ /* 0x0002660000000800 */
[----:B------:R-:W-:Y:S07]  /*efe0*/  HMMA.16816.F32.BF16 R88, R4, R42, R64 ;  /* 0x0000002a0458723c */ /* 0x000fee0000041840 */
[----:B----4-:R-:W-:-:S02]  /*eff0*/  F2FP.BF16.PACK_AB R4, R245, R222 ;  /* 0x000000def504723e */ /* 0x010fc400000010ff */
        /* <DEDUP_REMOVED lines=16> */
[----:B------:R-:W4:Y:S01]  /*f100*/  LDSM.16.MT88.4 R16, [R209+0x900] ;  /* 0x00090000d110783b */ /* 0x000f220000004200 */
[----:B-1----:R-:W-:-:S06]  /*f110*/  FFMA.FTZ R8, R173, c[0x0][0x2d0], -R3 ;  /* 0x0000b400ad087a23 */ /* 0x002fcc0000010803 */
[C---:B------:R-:W-:Y:S01]  /*f120*/  HMMA.16816.F32.BF16 R60, R4.reuse, R26, R140 ;  /* 0x0000001a043c723c */ /* 0x040fe2000004188c */
[----:B------:R-:W1:Y:S01]  /*f130*/  LDSM.16.MT88.4 R24, [R208+0x900] ;  /* 0x00090000d018783b */ /* 0x000e620000004200 */
[----:B------:R2:W1:Y:S06]  /*f140*/  MUFU.EX2 R185, R8 ;  /* 0x0000000800b97308 */ /* 0x00046c0000000800 */
[C---:B------:R-:W-:Y:S01]  /*f150*/  HMMA.16816.F32.BF16 R52, R4.reuse, R22, R128 ;  /* 0x000000160434723c */ /* 0x040fe20000041880 */
[----:B------:R-:W4:Y:S07]  /*f160*/  LDSM.16.MT88.4 R20, [R208+0x1900] ;  /* 0x00190000d014783b */ /* 0x000f2e0000004200 */
[----:B------:R-:W-:Y:S01]  /*f170*/  HMMA.16816.F32.BF16 R44, R4, R30, R116 ;  /* 0x0000001e042c723c */ /* 0x000fe20000041874 */
[----:B------:R-:W4:Y:S01]  /*f180*/  LDSM.16.MT88.4 R28, [R209+0x1900] ;  /* 0x00190000d11c783b */ /* 0x000f220000004200 */
[----:B--2---:R-:W-:-:S04]  /*f190*/  FFMA.FTZ R8, R174, c[0x0][0x2d0], -R0 ;  /* 0x0000b400ae087a23 */ /* 0x004fc80000010800 */
[----:B------:R2:W-:Y:S02]  /*f1a0*/  MUFU.EX2 R175, R8 ;  /* 0x0000000800af7308 */ /* 0x0005e40000000800 */
[C---:B------:R-:W-:Y:S01]  /*f1b0*/  HMMA.16816.F32.BF16 R56, R4.reuse, R34, R152 ;  /* 0x000000220438723c */ /* 0x040fe20000041898 */
[----:B------:R-:W4:Y:S04]  /*f1c0*/  LDSM.16.MT88.4 R32, [R208+0x2900] ;  /* 0x00290000d020783b */ /* 0x000f280000004200 */
[----:B------:R-:W-:Y:S03]  /*f1d0*/  LDSM.16.MT88.4 R152, [R208+0xd00] ;  /* 0x000d0000d098783b */ /* 0x000fe60000004200 */
[----:B------:R-:W-:Y:S01]  /*f1e0*/  HMMA.16816.F32.BF16 R40, R4, R42, R156 ;  /* 0x0000002a0428723c */ /* 0x000fe2000004189c */
[----:B--2---:R-:W-:-:S06]  /*f1f0*/  FFMA.FTZ R8, R178, c[0x0][0x2d0], -R0 ;  /* 0x0000b400b2087a23 */ /* 0x004fcc0000010800 */
[----:B---3--:R-:W-:Y:S02]  /*f200*/  F2FP.BF16.PACK_AB R4, R202, R203 ;  /* 0x000000cbca04723e */ /* 0x008fe400000010ff */
[----:B------:R-:W-:Y:S01]  /*f210*/  F2FP.BF16.PACK_AB R6, R200, R201 ;  /* 0x000000c9c806723e */ /* 0x000fe200000010ff */
[----:B------:R2:W3:Y:S01]  /*f220*/  MUFU.EX2 R172, R8 ;  /* 0x0000000800ac7308 */ /* 0x0004e20000000800 */
[----:B------:R-:W-:Y:S02]  /*f230*/  F2FP.BF16.PACK_AB R5, R186, R187 ;  /* 0x000000bbba05723e */ /* 0x000fe400000010ff */
[----:B-1----:R-:W-:-:S07]  /*f240*/  F2FP.BF16.PACK_AB R7, R185, R184 ;  /* 0x000000b8b907723e */ /* 0x002fce00000010ff */
[----:B----4-:R-:W-:Y:S01]  /*f250*/  HMMA.16816.F32.BF16 R124, R4, R16, R160 ;  /* 0x00000010047c723c */ /* 0x010fe200000418a0 */
        /* <DEDUP_REMOVED lines=19> */
[----:B------:R-:W4:Y:S07]  /*f390*/  LDSM.16.MT88.4 R96, [R208+0x1d00] ;  /* 0x001d0000d060783b */ /* 0x000f2e0000004200 */
        /* <DEDUP_REMOVED lines=52> */
[C---:B------:R-:W-:Y:S08]  /*f6e0*/  HMMA.16816.F32.BF16 R88, R128.reuse, R96, R168 ;  /* 0x000000608058723c */ /* 0x040ff000000418a8 */
        /* <DEDUP_REMOVED lines=115> */
[----:B--2---:R-:W-:Y:S01]  /*fe20*/  IMAD.MOV.U32 R34, RZ, RZ, R216 ;  /* 0x000000ffff227224 */ /* 0x004fe200078e00d8 */
[----:B---3--:R-:W-:-:S04]  /*fe30*/  IADD3 RZ, P3, R28, 0x20, RZ ;  /* 0x000000201cff7810 */ /* 0x008fc80007f7e0ff */
[----:B------:R-:W-:Y:S02]  /*fe40*/  IADD3 R2, P1, R34, 0x20, RZ ;  /* 0x0000002022027810 */ /* 0x000fe40007f3e0ff */
[----:B------:R-:W-:Y:S01]  /*fe50*/  IADD3 RZ, P2, R28, 0x40, RZ ;  /* 0x000000401cff7810 */ /* 0x000fe20007f5e0ff */
[--C-:B----4-:R-:W-:Y:S02]  /*fe60*/  IMAD.X R5, RZ, RZ, R33.reuse, P3 ;  /* 0x000000ffff057224 */ /* 0x110fe400018e0621 */
[----:B------:R5:W-:Y:S02]  /*fe70*/  STL [R1+0x4], R2 ;  /* 0x0000040201007387 */ /* 0x000be40000100800 */
[----:B------:R-:W-:Y:S02]  /*fe80*/  IMAD.X R4, RZ, RZ, R33, P2 ;  /* 0x000000ffff047224 */ /* 0x000fe400010e0621 */
[----:B------:R1:W-:Y:S01]  /*fe90*/  STL [R1+0xc], R5 ;  /* 0x00000c0501007387 */ /* 0x0003e20000100800 */
[----:B-----5:R-:W-:-:S05]  /*fea0*/  IMAD.X R2, RZ, RZ, R31, P1 ;  /* 0x000000ffff027224 */ /* 0x020fca00008e061f */
[----:B------:R1:W-:Y:S04]  /*feb0*/  STL [R1], R2 ;  /* 0x0000000201007387 */ /* 0x0003e80000100800 */
[----:B------:R1:W-:Y:S01]  /*fec0*/  STL [R1+0x8], R4 ;  /* 0x0000080401007387 */ /* 0x0003e20000100800 */
[----:B------:R-:W-:Y:S01]  /*fed0*/  IADD3 R252, P0, R34, 0x40, RZ ;  /* 0x0000004022fc7810 */ /* 0x000fe20007f1e0ff */
[----:B------:R-:W-:Y:S01]  /*fee0*/  IMAD.MOV.U32 R35, RZ, RZ, R217 ;  /* 0x000000ffff237224 */ /* 0x000fe200078e00d9 */
[----:B------:R-:W-:Y:S02]  /*fef0*/  LEA.HI.SX32 R225, R219, 0xfffffffe, 0x1a ;  /* 0xfffffffedbe17811 */ /* 0x000fe400078fd2ff */
[C---:B------:R-:W-:Y:S01]  /*ff00*/  IADD3 R219, R212.reuse, 0x1400, RZ ;  /* 0x00001400d4db7810 */ /* 0x040fe20007ffe0ff */
[----:B------:R-:W-:Y:S01]  /*ff10*/  IMAD.X R251, RZ, RZ, R31, P0 ;  /* 0x000000fffffb7224 */ /* 0x000fe200000e061f */
[----:B------:R-:W-:-:S02]  /*ff20*/  IADD3 R217, R212, 0x1c00, RZ ;  /* 0x00001c00d4d97810 */ /* 0x000fc40007ffe0ff */
[----:B------:R-:W-:Y:S02]  /*ff30*/  IADD3 R216, R212, 0x2000, RZ ;  /* 0x00002000d4d87810 */ /* 0x000fe40007ffe0ff */
[C---:B------:R-:W-:Y:S02]  /*ff40*/  IADD3 R250, R28.reuse, 0x40, RZ ;  /* 0x000000401cfa7810 */ /* 0x040fe40007ffe0ff */
[----:B------:R-:W-:Y:S02]  /*ff50*/  IADD3 R249, R28, 0x20, RZ ;  /* 0x000000201cf97810 */ /* 0x000fe40007ffe0ff */
.L_x_133:
[----:B------:R-:W2:Y:S01]  /*ff60*/  LDL.64 R188, [R1+0x18] ;  /* 0x0000180001bc7983 */ /* 0x000ea20000100a00 */
[----:B------:R-:W-:Y:S04]  /*ff70*/  DEPBAR.LE SB0, 0x0 ;  /* 0x000080000000791a */ /* 0x000fe80000000000 */
[----:B-1----:R-:W-:Y:S01]  /*ff80*/  SHF.R.S32.HI R2, RZ, 0x1f, R225 ;  /* 0x0000001fff027819 */ /* 0x002fe200000114e1 */
[----:B------:R-:W3:Y:S01]  /*ff90*/  LDL.64 R192, [R1+0x20] ;  /* 0x0000200001c07983 */ /* 0x000ee20000100a00 */
[C---:B------:R-:W-:Y:S01]  /*ffa0*/  IMAD.WIDE.U32 R54, R225.reuse, c[0x0][0x208], RZ ;  /* 0x00008200e1367a25 */ /* 0x040fe200078e00ff */
[----:B------:R-:W-:Y:S02]  /*ffb0*/  MOV R194, c[0x0][0x208] ;  /* 0x0000820000c27a02 */ /* 0x000fe40000000f00 */
[----:B------:R-:W-:Y:S01]  /*ffc0*/  MOV R195, c[0x0][0x20c] ;  /* 0x0000830000c37a02 */ /* 0x000fe20000000f00 */
[----:B------:R-:W-:Y:S01]  /*ffd0*/  IMAD R2, R2, c[0x0][0x208], RZ ;  /* 0x0000820002027a24 */ /* 0x000fe200078e02ff */
[----:B------:R-:W4:Y:S01]  /*ffe0*/  LDL R190, [R1+0xc] ;  /* 0x00000c0001be7983 */ /* 0x000f220000100800 */
[----:B------:R-:W-:Y:S02]  /*fff0*/  SHF.L.U32 R136, R54, 0x6, RZ ;  /* 0x0000000636887819 */ /* 0x000fe400000006ff */
[----:B------:R-:W-:Y:S01]  /*10000*/  IMAD R2, R225, c[0x0][0x20c], R2 ;  /* 0x00008300e1027a24 */ /* 0x000fe200078e0202 */
[----:B------:R-:W5:Y:S01]  /*10010*/  LDL R191, [R1+0x8] ;  /* 0x0000080001bf7983 */ /* 0x000f620000100800 */
[C---:B------:R-:W-:Y:S02]  /*10020*/  IADD3 R57, P3, R136.reuse, R249, RZ ;  /* 0x000000f988397210 */ /* 0x040fe40007f7e0ff */
[----:B------:R-:W-:Y:S01]  /*10030*/  IADD3 R56, P2, R136, R250, RZ ;  /* 0x000000fa88387210 */ /* 0x000fe20007f5e0ff */
[----:B------:R-:W5:Y:S01]  /*10040*/  LDL R226, [R1+0x30] ;  /* 0x0000300001e27983 */ /* 0x000f620000100800 */
[----:B------:R-:W-:Y:S02]  /*10050*/  IADD3 R2, R55, R2, RZ ;  /* 0x0000000237027210 */ /* 0x000fe40007ffe0ff */
[----:B------:R-:W-:Y:S01]  /*10060*/  MOV R232, 0x5 ;  /* 0x0000000500e87802 */ /* 0x000fe20000000f00 */
[----:B------:R-:W-:Y:S01]  /*10070*/  BAR.SYNC.DEFER_BLOCKING 0x0 ;  /* 0x0000000000007b1d */ /* 0x000fe20000010000 */
[----:B------:R-:W-:Y:S02]  /*10080*/  SHF.L.U64.HI R2, R54, 0x6, R2 ;  /* 0x0000000636027819 */ /* 0x000fe40000010202 */
[----:B------:R-:W-:Y:S04]  /*10090*/  MOV R231, c[0x0][0x1e0] ;  /* 0x0000780000e77a02 */ /* 0x000fe80000000f00 */
[----:B------:R-:W-:Y:S01]  /*100a0*/  SHF.L.U32 R231, R231, 0x5, RZ ;  /* 0x00000005e7e77819 */ /* 0x000fe200000006ff */
[----:B------:R-:W-:Y:S08]  /*100b0*/  LDSM.16.M88.4 R64, [R210+0x6100] ;  /* 0x00610000d240783b */ /* 0x000ff00000000200 */
[----:B------:R-:W1:Y:S08]  /*100c0*/  LDSM.16.M88.4 R16, [R139+0x3100] ;  /* 0x003100008b10783b */ /* 0x000e700000000200 */
[----:B------:R-:W1:Y:S08]  /*100d0*/  LDSM.16.M88.4 R60, [R210+0x7100] ;  /* 0x00710000d23c783b */ /* 0x000e700000000200 */
[----:B------:R-:W1:Y:S08]  /*100e0*/  LDSM.16.M88.4 R32, [R139+0x3500] ;  /* 0x003500008b20783b */ /* 0x000e700000000200 */
[----:B------:R-:W5:Y:S06]  /*100f0*/  LDL.64 R234, [R1+0x28] ;  /* 0x0000280001ea7983 */ /* 0x000f6c0000100a00 */
[----:B------:R-:W1:Y:S08]  /*10100*/  LDSM.16.M88.4 R48, [R139+0x3900] ;  /* 0x003900008b30783b */ /* 0x000e700000000200 */
[----:B------:R-:W5:Y:S01]  /*10110*/  LDL.64 R228, [R1+0x10] ;  /* 0x0000100001e47983 */ /* 0x000f620000100a00 */
[-C--:B-1----:R-:W-:Y:S05]  /*10120*/  HMMA.16816.F32.BF16 R4, R64, R16.reuse, RZ ;  /* 0x000000104004723c */ /* 0x082fea00000418ff */
[----:B------:R-:W1:Y:S03]  /*10130*/  LDSM.16.M88.4 R132, [R139+0x3d00] ;  /* 0x003d00008b84783b */ /* 0x000e660000000200 */
[C---:B------:R-:W-:Y:S05]  /*10140*/  HMMA.16816.F32.BF16 R8, R60.reuse, R16, RZ ;  /* 0x000000103c08723c */ /* 0x040fea00000418ff */
[----:B------:R-:W5:Y:S03]  /*10150*/  LDL R230, [R1+0x4] ;  /* 0x0000040001e67983 */ /* 0x000f660000100800 */
[-C--:B------:R-:W-:Y:S01]  /*10160*/  HMMA.16816.F32.BF16 R12, R60, R18.reuse, RZ ;  /* 0x000000123c0c723c */ /* 0x080fe200000418ff */
[----:B------:R-:W-:Y:S07]  /*10170*/  LDSM.16.M88.4 R172, [R211+0x6100] ;  /* 0x00610000d3ac783b */ /* 0x000fee0000000200 */
[C---:B------:R-:W-:Y:S01]  /*10180*/  HMMA.16816.F32.BF16 R16, R64.reuse, R18, RZ ;  /* 0x000000124010723c */ /* 0x040fe200000418ff */
[----:B------:R-:W1:Y:S07]  /*10190*/  LDSM.16.M88.4 R176, [R212] ;  /* 0x00000000d4b0783b */ /* 0x000e6e0000000200 */
[-C--:B------:R-:W-:Y:S01]  /*101a0*/  HMMA.16816.F32.BF16 R20, R64, R32.reuse, RZ ;  /* 0x000000204014723c */ /* 0x080fe200000418ff */
[----:B------:R-:W1:Y:S07]  /*101b0*/  LDSM.16.M88.4 R180, [R211+0x7100] ;  /* 0x00710000d3b4783b */ /* 0x000e6e0000000200 */
[C---:B------:R-:W-:Y:S01]  /*101c0*/  HMMA.16816.F32.BF16 R24, R60.reuse, R32, RZ ;  /* 0x000000203c18723c */ /* 0x040fe200000418ff */
[----:B------:R-:W1:Y:S07]  /*101d0*/  LDSM.16.M88.4 R184, [R223] ;  /* 0x00000000dfb8783b */ /* 0x000e6e0000000200 */
[-C--:B------:R-:W-:Y:S01]  /*101e0*/  HMMA.16816.F32.BF16 R28, R60, R34.reuse, RZ ;  /* 0x000000223c1c723c */ /* 0x080fe200000418ff */
[----:B------:R-:W5:Y:S07]  /*101f0*/  LDL R227, [R1] ;  /* 0x0000000001e37983 */ /* 0x000f6e0000100800 */
[C---:B------:R-:W-:Y:S08]  /*10200*/  HMMA.16816.F32.BF16 R32, R64.reuse, R34, RZ ;  /* 0x000000224020723c */ /* 0x040ff000000418ff */
[-C--:B------:R-:W-:Y:S08]  /*10210*/  HMMA.16816.F32.BF16 R36, R64, R48.reuse, RZ ;  /* 0x000000304024723c */ /* 0x080ff000000418ff */
[C---:B------:R-:W-:Y:S08]  /*10220*/  HMMA.16816.F32.BF16 R40, R60.reuse, R48, RZ ;  /* 0x000000303c28723c */ /* 0x040ff000000418ff */
[-C--:B------:R-:W-:Y:S08]  /*10230*/  HMMA.16816.F32.BF16 R44, R60, R50.reuse, RZ ;  /* 0x000000323c2c723c */ /* 0x080ff000000418ff */
[C---:B------:R-:W-:Y:S04]  /*10240*/  HMMA.16816.F32.BF16 R48, R64.reuse, R50, RZ ;  /* 0x000000324030723c */ /* 0x040fe800000418ff */
[----:B--2---:R-:W-:Y:S04]  /*10250*/  IADD3 R52, P1, R136, R188, RZ ;  /* 0x000000bc88347210 */ /* 0x004fe80007f3e0ff */
[----:B------:R-:W-:Y:S04]  /*10260*/  LEA R200, P0, R52, c[0x0][0x1f8], 0x1 ;  /* 0x00007e0034c87a11 */ /* 0x000fe800078008ff */
[----:B---3--:R-:W-:Y:S02]  /*10270*/  IADD3.X R53, R2, R193, RZ, P1, !PT ;  /* 0x000000c102357210 */ /* 0x008fe40000ffe4ff */
[C---:B------:R-:W-:Y:S02]  /*10280*/  LEA R204, P1, R57.reuse, c[0x0][0x1f8], 0x1 ;  /* 0x00007e0039cc7a11 */ /* 0x040fe400078208ff */
[----:B------:R-:W-:Y:S02]  /*10290*/  LEA.HI.X R201, R52, c[0x0][0x1fc], R53, 0x1, P0 ;  /* 0x00007f0034c97a11 */ /* 0x000fe400000f0c35 */
[-C--:B-1----:R-:W-:Y:S01]  /*102a0*/  HMMA.16816.F32.BF16 R52, R64, R132.reuse, RZ ;  /* 0x000000844034723c */ /* 0x082fe200000418ff */
[----:B------:R-:W-:Y:S02]  /*102b0*/  LEA R202, P0, R56, c[0x0][0x1f8], 0x1 ;  /* 0x00007e0038ca7a11 */ /* 0x000fe400078008ff */
[C---:B----4-:R-:W-:Y:S02]  /*102c0*/  IADD3.X R58, R2.reuse, R190, RZ, P3, !PT ;  /* 0x000000be023a7210 */ /* 0x050fe40001ffe4ff */
[----:B-----5:R-:W-:Y:S02]  /*102d0*/  IADD3.X R59, R2, R191, RZ, P2, !PT ;  /* 0x000000bf023b7210 */ /* 0x020fe400017fe4ff */
[----:B------:R-:W-:Y:S02]  /*102e0*/  LEA.HI.X R205, R57, c[0x0][0x1fc], R58, 0x1, P1 ;  /* 0x00007f0039cd7a11 */ /* 0x000fe400008f0c3a */
[----:B------:R-:W-:Y:S02]  /*102f0*/  LEA.HI.X R203, R56, c[0x0][0x1fc], R59, 0x1, P0 ;  /* 0x00007f0038cb7a11 */ /* 0x000fe400000f0c3b */
[C---:B------:R-:W-:Y:S02]  /*10300*/  HMMA.16816.F32.BF16 R56, R60.reuse, R132, RZ ;  /* 0x000000843c38723c */ /* 0x040fe400000418ff */
[----:B------:R-:W-:Y:S04]  /*10310*/  LEA R136, P3, R194, R136, 0x5 ;  /* 0x00000088c2887211 */ /* 0x000fe800078628ff */
[C---:B------:R-:W-:Y:S02]  /*10320*/  IADD3 R188, P0, R136.reuse, R188, RZ ;  /* 0x000000bc88bc7210 */ /* 0x040fe40007f1e0ff */
[-C--:B------:R-:W-:Y:S01]  /*10330*/  HMMA.16816.F32.BF16 R60, R60, R134.reuse, RZ ;  /* 0x000000863c3c723c */ /* 0x080fe200000418ff */
[----:B------:R-:W-:Y:S03]  /*10340*/  IADD3 R189, P2, R136, R249, RZ ;  /* 0x000000f988bd7210 */ /* 0x000fe60007f5e0ff */
[----:B------:R-:W-:Y:S02]  /*10350*/  LEA R132, P4, R188, c[0x0][0x1f8], 0x1 ;  /* 0x00007e00bc847a11 */ /* 0x000fe400078808ff */
[----:B------:R-:W-:Y:S02]  /*10360*/  LEA.HI.X R2, R194, R2, R195, 0x5, P3 ;  /* 0x00000002c2027211 */ /* 0x000fe400018f2cc3 */
[----:B------:R-:W-:Y:S04]  /*10370*/  HMMA.16816.F32.BF16 R64, R64, R134, RZ ;  /* 0x000000864040723c */ /* 0x000fe800000418ff */
[C---:B------:R-:W-:Y:S02]  /*10380*/  LEA R198, P1, R189.reuse, c[0x0][0x1f8], 0x1 ;  /* 0x00007e00bdc67a11 */ /* 0x040fe400078208ff */
[C---:B------:R-:W-:Y:S02]  /*10390*/  IADD3.X R133, R2.reuse, R193, RZ, P0, !PT ;  /* 0x000000c102857210 */ /* 0x040fe400007fe4ff */
[-C--:B------:R-:W-:Y:S01]  /*103a0*/  HMMA.16816.F32.BF16 R4, R172, R176.reuse, R4 ;  /* 0x000000b0ac04723c */ /* 0x080fe20000041804 */
[----:B------:R-:W-:Y:S04]  /*103b0*/  LDSM.16.M88.4 R192, [R221] ;  /* 0x00000000ddc0783b */ /* 0x000fe80000000200 */
[----:B------:R-:W-:Y:S02]  /*103c0*/  IADD3.X R190, R2, R190, RZ, P2, !PT ;  /* 0x000000be02be7210 */ /* 0x000fe400017fe4ff */
[----:B------:R-:W-:Y:S01]  /*103d0*/  IADD3 R136, P3, R136, R250, RZ ;  /* 0x000000fa88887210 */ /* 0x000fe20007f7e0ff */
[C---:B------:R-:W-:Y:S04]  /*103e0*/  HMMA.16816.F32.BF16 R8, R180.reuse, R176, R8 ;  /* 0x000000b0b408723c */ /* 0x040fe80000041808 */
[----:B------:R-:W-:Y:S02]  /*103f0*/  IADD3.X R2, R2, R191, RZ, P3, !PT ;  /* 0x000000bf02027210 */ /* 0x000fe40001ffe4ff */
[----:B------:R-:W-:Y:S02]  /*10400*/  LEA.HI.X R133, R188, c[0x0][0x1fc], R133, 0x1, P4 ;  /* 0x00007f00bc857a11 */ /* 0x000fe400020f0c85 */
[-C--:B------:R-:W-:Y:S03]  /*10410*/  HMMA.16816.F32.BF16 R12, R180, R178.reuse, R12 ;  /* 0x000000b2b40c723c */ /* 0x080fe6000004180c */
[----:B------:R-:W-:Y:S02]  /*10420*/  ISETP.NE.AND P2, PT, R226, RZ, PT ;  /* 0x000000ffe200720c */ /* 0x000fe40003f45270 */
[----:B------:R-:W-:Y:S02]  /*10430*/  LEA.HI.X R199, R189, c[0x0][0x1fc], R190, 0x1, P1 ;  /* 0x00007f00bdc77a11 */ /* 0x000fe400008f0cbe */
[----:B------:R-:W1:Y:S01]  /*10440*/  LDSM.16.M88.4 R188, [R222] ;  /* 0x00000000debc783b */ /* 0x000e620000000200 */
[C---:B------:R-:W-:Y:S04]  /*10450*/  HMMA.16816.F32.BF16 R16, R172.reuse, R178, R16 ;  /* 0x000000b2ac10723c */ /* 0x040fe80000041810 */
[C---:B------:R-:W-:Y:S03]  /*10460*/  LEA R196, P0, R136.reuse, c[0x0][0x1f8], 0x1 ;  /* 0x00007e0088c47a11 */ /* 0x040fe600078008ff */
[----:B------:R-:W-:Y:S01]  /*10470*/  @!PT LDS RZ, [RZ] ;  /* 0x00000000fffff984 */ /* 0x000fe20000000800 */
[----:B------:R-:W-:Y:S01]  /*10480*/  @!PT LDS RZ, [RZ] ;  /* 0x00000000fffff984 */ /* 0x000fe20000000800 */
[----:B------:R-:W-:Y:S01]  /*10490*/  @!PT LDS RZ, [RZ] ;  /* 0x00000000fffff984 */ /* 0x000fe20000000800 */
[----:B------:R2:W-:Y:S01]  /*104a0*/  LDGSTS.E.BYPASS.LTC128B.128 [R224+0x100], [R200.64], !P6 ;  /* 0x00100000c8e07fae */ /* 0x0005e2000f101d46 */
[-C--:B------:R-:W-:Y:S04]  /*104b0*/  HMMA.16816.F32.BF16 R20, R172, R184.reuse, R20 ;  /* 0x000000b8ac14723c */ /* 0x080fe80000041814 */
[----:B------:R-:W-:Y:S02]  /*104c0*/  LEA.HI.X R197, R136, c[0x0][0x1fc], R2, 0x1, P0 ;  /* 0x00007f0088c57a11 */ /* 0x000fe400000f0c02 */
[C---:B------:R-:W-:Y:S01]  /*104d0*/  ISETP.GT.AND P0, PT, R225.reuse, RZ, PT ;  /* 0x000000ffe100720c */ /* 0x040fe20003f04270 */
[----:B------:R3:W-:Y:S01]  /*104e0*/  LDGSTS.E.BYPASS.LTC128B.128 [R224+0x1100], [R204.64], !P5 ;  /* 0x01100000cce07fae */ /* 0x0007e2000e901d46 */
[C---:B------:R-:W-:Y:S04]  /*104f0*/  HMMA.16816.F32.BF16 R24, R180.reuse, R184, R24 ;  /* 0x000000b8b418723c */ /* 0x040fe80000041818 */
[----:B------:R-:W-:Y:S03]  /*10500*/  IADD3 R225, R225, -0x1, RZ ;  /* 0xffffffffe1e17810 */ /* 0x000fe60007ffe0ff */
[----:B------:R2:W-:Y:S01]  /*10510*/  LDGSTS.E.BYPASS.LTC128B.128 [R224+0x2100], [R202.64], !P2 ;  /* 0x02100000cae07fae */ /* 0x0005e2000d101d46 */
[-C--:B------:R-:W-:Y:S07]  /*10520*/  HMMA.16816.F32.BF16 R28, R180, R186.reuse, R28 ;  /* 0x000000bab41c723c */ /* 0x080fee000004181c */
[----:B------:R4:W-:Y:S01]  /*10530*/  LDGSTS.E.BYPASS.LTC128B.128 [R224+0x900], [R132.64], !P6 ;  /* 0x0090000084e07fae */ /* 0x0009e2000f101d46 */
[C---:B------:R-:W-:Y:S07]  /*10540*/  HMMA.16816.F32.BF16 R32, R172.reuse, R186, R32 ;  /* 0x000000baac20723c */ /* 0x040fee0000041820 */
[----:B------:R5:W-:Y:S01]  /*10550*/  LDGSTS.E.BYPASS.LTC128B.128 [R224+0x1900], [R198.64], !P5 ;  /* 0x01900000c6e07fae */ /* 0x000be2000e901d46 */
[-C--:B-1----:R-:W-:Y:S07]  /*10560*/  HMMA.16816.F32.BF16 R36, R172, R188.reuse, R36 ;  /* 0x000000bcac24723c */ /* 0x082fee0000041824 */
[----:B------:R5:W-:Y:S01]  /*10570*/  LDGSTS.E.BYPASS.LTC128B.128 [R224+0x2900], [R196.64], !P2 ;  /* 0x02900000c4e07fae */ /* 0x000be2000d101d46 */
[C---:B------:R-:W-:Y:S07]  /*10580*/  HMMA.16816.F32.BF16 R40, R180.reuse, R188, R40 ;  /* 0x000000bcb428723c */ /* 0x040fee0000041828 */
[----:B--2---:R-:W-:Y:S01]  /*10590*/  LDSM.16.M88.4 R200, [R210+0x9100] ;  /* 0x00910000d2c8783b */ /* 0x004fe20000000200 */
[-C--:B------:R-:W-:Y:S07]  /*105a0*/  HMMA.16816.F32.BF16 R44, R180, R190.reuse, R44 ;  /* 0x000000beb42c723c */ /* 0x080fee000004182c */
[----:B------:R-:W0:Y:S01]  /*105b0*/  LDGDEPBAR ;  /* 0x00000000000079af */ /* 0x000e220000000000 */
[C---:B------:R-:W-:Y:S07]  /*105c0*/  HMMA.16816.F32.BF16 R48, R172.reuse, R190, R48 ;  /* 0x000000beac30723c */ /* 0x040fee0000041830 */
[----:B----4-:R-:W-:Y:S01]  /*105d0*/  LDSM.16.M88.4 R132, [R210+0x8100] ;  /* 0x00810000d284783b */ /* 0x010fe20000000200 */
[-C--:B------:R-:W-:Y:S07]  /*105e0*/  HMMA.16816.F32.BF16 R52, R172, R192.reuse, R52 ;  /* 0x000000c0ac34723c */ /* 0x080fee0000041834 */
[----:B-----5:R-:W1:Y:S01]  /*105f0*/  LDSM.16.M88.4 R196, [R139+0x4100] ;  /* 0x004100008bc4783b */ /* 0x020e620000000200 */
[C---:B------:R-:W-:Y:S07]  /*10600*/  HMMA.16816.F32.BF16 R56, R180.reuse, R192, R56 ;  /* 0x000000c0b438723c */ /* 0x040fee0000041838 */
[----:B---3--:R-:W2:Y:S01]  /*10610*/  LDSM.16.M88.4 R204, [R139+0x4500] ;  /* 0x004500008bcc783b */ /* 0x008ea20000000200 */
[-C--:B------:R-:W-:Y:S07]  /*10620*/  HMMA.16816.F32.BF16 R60, R180, R194.reuse, R60 ;  /* 0x000000c2b43c723c */ /* 0x080fee000004183c */
[----:B------:R-:W3:Y:S01]  /*10630*/  LDSM.16.M88.4 R176, [R139+0x4900] ;  /* 0x004900008bb0783b */ /* 0x000ee20000000200 */
[----:B------:R-:W-:Y:S07]  /*10640*/  HMMA.16816.F32.BF16 R64, R172, R194, R64 ;  /* 0x000000c2ac40723c */ /* 0x000fee0000041840 */
        /* <DEDUP_REMOVED lines=159> */
[----:B------:R-:W-:Y:S01]  /*11040*/  FMNMX.FTZ R2, R58, R2, !PT ;  /* 0x000000023a027209 */ /* 0x000fe20007810000 */
[----:B------:R-:W-:Y:S01]  /*11050*/  FMUL.FTZ R181, R135, c[0x0][0x2d0] ;  /* 0x0000b40087b57a20 */ /* 0x000fe20000410000 */
[----:B---3--:R-:W-:Y:S01]  /*11060*/  FMNMX.FTZ R132, R132, R172, !PT ;  /* 0x000000ac84847209 */ /* 0x008fe20007810000 */
[--C-:B------:R-:W-:Y:S01]  /*11070*/  FFMA.FTZ R5, R5, c[0x0][0x2d0], -R180.reuse ;  /* 0x0000b40005057a23 */ /* 0x100fe200000108b4 */
[----:B------:R-:W-:Y:S01]  /*11080*/  FMNMX.FTZ R2, R59, R2, !PT ;  /* 0x000000023b027209 */ /* 0x000fe20007810000 */
[--C-:B------:R-:W-:Y:S02]  /*11090*/  FFMA.FTZ R6, R6, c[0x0][0x2d0], -R181.reuse ;  /* 0x0000b40006067a23 */ /* 0x100fe400000108b5 */
[----:B------:R-:W3:Y:S01]  /*110a0*/  SHFL.BFLY PT, R134, R132, 0x1, 0x1f ;  /* 0x0c201f0084867f89 */ /* 0x000ee200000e0000 */
[--C-:B------:R-:W-:Y:S01]  /*110b0*/  FFMA.FTZ R7, R7, c[0x0][0x2d0], -R181.reuse ;  /* 0x0000b40007077a23 */ /* 0x100fe200000108b5 */
        /* <DEDUP_REMOVED lines=12> */
[----:B------:R-:W-:Y:S01]  /*11180*/  FMNMX.FTZ R0, R62, R2, !PT ;  /* 0x000000023e007209 */ /* 0x000fe20007810000 */
[----:B------:R1:W-:Y:S01]  /*11190*/  MUFU.EX2 R239, R7 ;  /* 0x0000000700ef7308 */ /* 0x0003e20000000800 */
[----:B---3--:R-:W-:Y:S01]  /*111a0*/  FMNMX.FTZ R134, R132, R134, !PT ;  /* 0x0000008684867209 */ /* 0x008fe20007810000 */
[--C-:B------:R-:W-:Y:S01]  /*111b0*/  FFMA.FTZ R48, R48, c[0x0][0x2d0], -R180.reuse ;  /* 0x0000b40030307a23 */ /* 0x100fe200000108b4 */
[----:B------:R-:W-:Y:S01]  /*111c0*/  FMNMX.FTZ R0, R63, R0, !PT ;  /* 0x000000003f007209 */ /* 0x000fe20007810000 */
[----:B------:R-:W-:Y:S01]  /*111d0*/  FFMA.FTZ R49, R49, c[0x0][0x2d0], -R180 ;  /* 0x0000b40031317a23 */ /* 0x000fe200000108b4 */
[----:B----4-:R-:W-:Y:S01]  /*111e0*/  @P0 SHF.R.S32.HI R4, RZ, 0x1f, R225 ;  /* 0x0000001fff040819 */ /* 0x010fe200000114e1 */
[C---:B------:R-:W-:Y:S02]  /*111f0*/  FADD.FTZ R2, -R134.reuse, R137 ;  /* 0x0000008986027221 */ /* 0x040fe40000010100 */
[----:B------:R-:W-:Y:S02]  /*11200*/  FMUL.FTZ R182, R134, c[0x0][0x2d0] ;  /* 0x0000b40086b67a20 */ /* 0x000fe40000410000 */
[----:B------:R3:W4:Y:S01]  /*11210*/  MUFU.EX2 R132, R3 ;  /* 0x0000000300847308 */ /* 0x0007220000000800 */
[----:B------:R-:W-:Y:S02]  /*11220*/  @P0 IMAD R4, R4, c[0x0][0x1e0], RZ ;  /* 0x0000780004040a24 */ /* 0x000fe400078e02ff */
[----:B------:R-:W-:Y:S02]  /*11230*/  FFMA.FTZ R12, R12, c[0x0][0x2d0], -R182 ;  /* 0x0000b4000c0c7a23 */ /* 0x000fe400000108b6 */
        /* <DEDUP_REMOVED lines=18> */
[--C-:B------:R-:W-:Y:S02]  /*11360*/  FFMA.FTZ R56, R56, c[0x0][0x2d0], -R182.reuse ;  /* 0x0000b40038387a23 */ /* 0x100fe400000108b6 */
[--C-:B-----5:R-:W-:Y:S02]  /*11370*/  FFMA.FTZ R19, R8, c[0x0][0x2d0], -R182.reuse ;  /* 0x0000b40008137a23 */ /* 0x120fe400000108b6 */
[----:B------:R-:W-:Y:S02]  /*11380*/  FFMA.FTZ R57, R57, c[0x0][0x2d0], -R182 ;  /* 0x0000b40039397a23 */ /* 0x000fe400000108b6 */
[--C-:B------:R-:W-:Y:S01]  /*11390*/  FFMA.FTZ R32, R32, c[0x0][0x2d0], -R180.reuse ;  /* 0x0000b40020207a23 */ /* 0x100fe200000108b4 */
[----:B------:R5:W-:Y:S01]  /*113a0*/  MUFU.EX2 R243, R17 ;  /* 0x0000001100f37308 */ /* 0x000be20000000800 */
[C---:B--2---:R-:W-:Y:S02]  /*113b0*/  FMUL.FTZ R84, R133.reuse, R84 ;  /* 0x0000005485547220 */ /* 0x044fe40000410000 */
[----:B------:R-:W-:Y:S01]  /*113c0*/  FMUL.FTZ R85, R133, R85 ;  /* 0x0000005585557220 */ /* 0x000fe20000410000 */
[----:B-1----:R-:W-:Y:S01]  /*113d0*/  @P0 SHF.L.U32 R5, R6, 0x6, RZ ;  /* 0x0000000606050819 */ /* 0x002fe200000006ff */
[C---:B----4-:R-:W-:Y:S02]  /*113e0*/  FMUL.FTZ R86, R132.reuse, R86 ;  /* 0x0000005684567220 */ /* 0x050fe40000410000 */
[----:B------:R-:W-:Y:S01]  /*113f0*/  FMUL.FTZ R87, R132, R87 ;  /* 0x0000005784577220 */ /* 0x000fe20000410000 */
[----:B------:R-:W-:Y:S01]  /*11400*/  @P0 IADD3 R7, P2, R5, R234, RZ ;  /* 0x000000ea05070210 */ /* 0x000fe20007f5e0ff */
[--C-:B------:R-:W-:Y:S01]  /*11410*/  FFMA.FTZ R20, R20, c[0x0][0x2d0], -R180.reuse ;  /* 0x0000b40014147a23 */ /* 0x100fe200000108b4 */
[----:B---3--:R-:W-:Y:S01]  /*11420*/  FMNMX.FTZ R0, R0, R2, !PT ;  /* 0x0000000200007209 */ /* 0x008fe20007810000 */
[----:B------:R1:W-:Y:S01]  /*11430*/  MUFU.EX2 R240, R18 ;  /* 0x0000001200f07308 */ /* 0x0003e20000000800 */
[----:B------:R-:W-:Y:S01]  /*11440*/  @P0 LEA R172, P1, R7, c[0x0][0x1c8], 0x1 ;  /* 0x0000720007ac0a11 */ /* 0x000fe200078208ff */
[----:B------:R-:W-:Y:S01]  /*11450*/  FFMA.FTZ R21, R21, c[0x0][0x2d0], -R180 ;  /* 0x0000b40015157a23 */ /* 0x000fe200000108b4 */
[----:B------:R-:W-:Y:S01]  /*11460*/  @P0 IADD3.X R6, R4, R229, RZ, P2, !PT ;  /* 0x000000e504060210 */ /* 0x000fe200017fe4ff */
[----:B------:R-:W2:Y:S01]  /*11470*/  SHFL.BFLY PT, R2, R0, 0x1, 0x1f ;  /* 0x0c201f0000027f89 */ /* 0x000ea200000e0000 */
[----:B------:R-:W-:Y:S02]  /*11480*/  FFMA.FTZ R22, R22, c[0x0][0x2d0], -R181 ;  /* 0x0000b40016167a23 */ /* 0x000fe400000108b5 */
[----:B------:R-:W-:Y:S01]  /*11490*/  @P0 LEA.HI.X R173, R7, c[0x0][0x1cc], R6, 0x1, P1 ;  /* 0x0000730007ad0a11 */ /* 0x000fe200008f0c06 */
[----:B------:R-:W-:Y:S01]  /*114a0*/  FFMA.FTZ R33, R33, c[0x0][0x2d0], -R180 ;  /* 0x0000b40021217a23 */ /* 0x000fe200000108b4 */
[C---:B------:R-:W-:Y:S01]  /*114b0*/  @P0 IADD3 R6, P2, R5.reuse, R230, RZ ;  /* 0x000000e605060210 */ /* 0x040fe20007f5e0ff */
[----:B------:R3:W-:Y:S01]  /*114c0*/  MUFU.EX2 R236, R19 ;  /* 0x0000001300ec7308 */ /* 0x0007e20000000800 */
[----:B------:R-:W-:Y:S01]  /*114d0*/  @P0 IADD3 R7, P1, R5, R252, RZ ;  /* 0x000000fc05070210 */ /* 0x000fe20007f3e0ff */
[----:B------:R4:W-:Y:S01]  /*114e0*/  @P0 LDGSTS.E.BYPASS.LTC128B.128 [R224+0x3100], [R172.64], !P6 ;  /* 0x03100000ace00fae */ /* 0x0009e2000f101d46 */
[----:B-----5:R-:W-:Y:S01]  /*114f0*/  @P0 IADD3.X R17, R4, R227, RZ, P2, !PT ;  /* 0x000000e304110210 */ /* 0x020fe200017fe4ff */
[C---:B------:R-:W-:Y:S01]  /*11500*/  FMUL.FTZ R96, R133.reuse, R96 ;  /* 0x0000006085607220 */ /* 0x040fe20000410000 */
[----:B------:R-:W-:Y:S01]  /*11510*/  @P0 LEA R16, P2, R6, c[0x0][0x1c8], 0x1 ;  /* 0x0000720006100a11 */ /* 0x000fe200078408ff */
[----:B------:R-:W-:Y:S01]  /*11520*/  FMUL.FTZ R97, R133, R97 ;  /* 0x0000006185617220 */ /* 0x000fe20000410000 */
[----:B------:R-:W-:Y:S01]  /*11530*/  @P0 IADD3 R5, P3, R231, R5, RZ ;  /* 0x00000005e7050210 */ /* 0x000fe20007f7e0ff */
[----:B------:R-:W-:Y:S01]  /*11540*/  FMUL.FTZ R98, R132, R98 ;  /* 0x0000006284627220 */ /* 0x000fe20000410000 */
[----:B------:R-:W-:Y:S01]  /*11550*/  MOV R231, c[0x0][0x1e0] ;  /* 0x0000780000e77a02 */ /* 0x000fe20000000f00 */
[----:B------:R-:W5:Y:S01]  /*11560*/  MUFU.EX2 R3, R3 ;  /* 0x0000000300037308 */ /* 0x000f620000000800 */
[----:B------:R-:W-:Y:S01]  /*11570*/  @P0 LEA.HI.X R17, R6, c[0x0][0x1cc], R17, 0x1, P2 ;  /* 0x0000730006110a11 */ /* 0x000fe200010f0c11 */
[----:B------:R-:W-:Y:S01]  /*11580*/  FFMA.FTZ R6, R9, c[0x0][0x2d0], -R182 ;  /* 0x0000b40009067a23 */ /* 0x000fe200000108b6 */
[----:B------:R-:W-:Y:S01]  /*11590*/  @P0 IADD3.X R8, R4, R251, RZ, P1, !PT ;  /* 0x000000fb04080210 */ /* 0x000fe20000ffe4ff */
[----:B------:R-:W-:Y:S01]  /*115a0*/  FMUL.FTZ R99, R132, R99 ;  /* 0x0000006384637220 */ /* 0x000fe20000410000 */
[----:B-1----:R-:W-:Y:S01]  /*115b0*/  @P0 LEA R18, P1, R7, c[0x0][0x1c8], 0x1 ;  /* 0x0000720007120a11 */ /* 0x002fe200078208ff */
[----:B------:R1:W-:Y:S01]  /*115c0*/  @P0 LDGSTS.E.BYPASS.LTC128B.128 [R224+0x4100], [R16.64], !P5 ;  /* 0x0410000010e00fae */ /* 0x0003e2000e901d46 */
[----:B------:R-:W-:Y:S01]  /*115d0*/  SHF.L.U64.HI R231, R231, R232, c[0x0][0x1e4] ;  /* 0x00007900e7e77619 */ /* 0x000fe200000102e8 */
[----:B------:R-:W-:Y:S01]  /*115e0*/  FMUL.FTZ R104, R133, R104 ;  /* 0x0000006885687220 */ /* 0x000fe20000410000 */
[----:B--2---:R-:W-:Y:S01]  /*115f0*/  FMNMX.FTZ R2, R0, R2, !PT ;  /* 0x0000000200027209 */ /* 0x004fe20007810000 */
[----:B------:R2:W-:Y:S01]  /*11600*/  MUFU.EX2 R235, R6 ;  /* 0x0000000600eb7308 */ /* 0x0005e20000000800 */
[----:B------:R-:W-:Y:S01]  /*11610*/  @P0 IADD3 R137, P2, R5, R234, RZ ;  /* 0x000000ea05890210 */ /* 0x000fe20007f5e0ff */
[----:B------:R-:W-:Y:S01]  /*11620*/  FMUL.FTZ R105, R133, R105 ;  /* 0x0000006985697220 */ /* 0x000fe20000410000 */
[----:B------:R-:W-:Y:S01]  /*11630*/  @P0 IADD3.X R4, R231, R4, RZ, P3, !PT ;  /* 0x00000004e7040210 */ /* 0x000fe20001ffe4ff */
[----:B------:R-:W-:Y:S01]  /*11640*/  FADD.FTZ R0, -R2, R138 ;  /* 0x0000008a02007221 */ /* 0x000fe20000010100 */
[----:B---3--:R-:W-:Y:S01]  /*11650*/  @P0 LEA.HI.X R19, R7, c[0x0][0x1cc], R8, 0x1, P1 ;  /* 0x0000730007130a11 */ /* 0x008fe200008f0c08 */
[----:B------:R-:W-:Y:S01]  /*11660*/  FMUL.FTZ R106, R132, R106 ;  /* 0x0000006a846a7220 */ /* 0x000fe20000410000 */
[C---:B------:R-:W-:Y:S01]  /*11670*/  @P0 IADD3 R7, P1, R5.reuse, R230, RZ ;  /* 0x000000e605070210 */ /* 0x040fe20007f3e0ff */
[----:B------:R-:W-:Y:S01]  /*11680*/  FMUL.FTZ R0, R0, c[0x0][0x2d0] ;  /* 0x0000b40000007a20 */ /* 0x000fe20000410000 */
[----:B------:R-:W-:Y:S01]  /*11690*/  @P0 IADD3 R5, P3, R5, R252, RZ ;  /* 0x000000fc05050210 */ /* 0x000fe20007f7e0ff */
[----:B------:R3:W-:Y:S01]  /*116a0*/  MUFU.EX2 R234, R12 ;  /* 0x0000000c00ea7308 */ /* 0x0007e20000000800 */
[----:B------:R-:W-:Y:S01]  /*116b0*/  @P0 LEA R8, P4, R137, c[0x0][0x1c8], 0x1 ;  /* 0x0000720089080a11 */ /* 0x000fe200078808ff */
[----:B------:R-:W-:Y:S01]  /*116c0*/  FMUL.FTZ R107, R132, R107 ;  /* 0x0000006b846b7220 */ /* 0x000fe20000410000 */
[----:B------:R-:W-:Y:S01]  /*116d0*/  @P0 IADD3.X R138, R4, R251, RZ, P3, !PT ;  /* 0x000000fb048a0210 */ /* 0x000fe20001ffe4ff */
[C---:B-----5:R-:W-:Y:S01]  /*116e0*/  FMUL.FTZ R88, R3.reuse, R88 ;  /* 0x0000005803587220 */ /* 0x060fe20000410000 */
[----:B------:R-:W-:Y:S01]  /*116f0*/  ISETP.NE.AND P3, PT, R226, RZ, PT ;  /* 0x000000ffe200720c */ /* 0x000fe20003f65270 */
[C---:B------:R-:W-:Y:S01]  /*11700*/  FMUL.FTZ R89, R3.reuse, R89 ;  /* 0x0000005903597220 */ /* 0x040fe20000410000 */
[C---:B------:R-:W-:Y:S01]  /*11710*/  @P0 IADD3.X R9, R4.reuse, R229, RZ, P2, !PT ;  /* 0x000000e504090210 */ /* 0x040fe200017fe4ff */
[----:B------:R-:W-:Y:S01]  /*11720*/  FMUL.FTZ R92, R3, R92 ;  /* 0x0000005c035c7220 */ /* 0x000fe20000410000 */
[----:B------:R-:W-:Y:S01]  /*11730*/  @P0 IADD3.X R174, R4, R227, RZ, P1, !PT ;  /* 0x000000e304ae0210 */ /* 0x000fe20000ffe4ff */
[----:B------:R-:W5:Y:S01]  /*11740*/  MUFU.EX2 R0, R0 ;  /* 0x0000000000007308 */ /* 0x000f620000000800 */
[----:B------:R-:W-:Y:S01]  /*11750*/  @P0 LEA.HI.X R9, R137, c[0x0][0x1cc], R9, 0x1, P4 ;  /* 0x0000730089090a11 */ /* 0x000fe200020f0c09 */
[----:B------:R-:W-:Y:S01]  /*11760*/  FMUL.FTZ R137, R2, c[0x0][0x2d0] ;  /* 0x0000b40002897a20 */ /* 0x000fe20000410000 */
[----:B------:R-:W-:Y:S01]  /*11770*/  @P0 LEA R4, P1, R5, c[0x0][0x1c8], 0x1 ;  /* 0x0000720005040a11 */ /* 0x000fe200078208ff */
[----:B-1----:R-:W-:Y:S01]  /*11780*/  FMUL.FTZ R16, R133, R152 ;  /* 0x0000009885107220 */ /* 0x002fe20000410000 */
[----:B--2---:R-:W-:Y:S01]  /*11790*/  @P0 LEA R6, P2, R7, c[0x0][0x1c8], 0x1 ;  /* 0x0000720007060a11 */ /* 0x004fe200078408ff */
[--C-:B------:R-:W-:Y:S01]  /*117a0*/  FFMA.FTZ R14, R14, c[0x0][0x2d0], -R137.reuse ;  /* 0x0000b4000e0e7a23 */ /* 0x100fe20000010889 */
[----:B------:R-:W-:Y:S01]  /*117b0*/  @P0 LEA.HI.X R5, R5, c[0x0][0x1cc], R138, 0x1, P1 ;  /* 0x0000730005050a11 */ /* 0x000fe200008f0c8a */
[----:B------:R1:W-:Y:S01]  /*117c0*/  @P0 LDGSTS.E.BYPASS.LTC128B.128 [R224+0x5100], [R18.64], !P3 ;  /* 0x0510000012e00fae */ /* 0x0003e2000d901d46 */
[----:B------:R-:W-:Y:S01]  /*117d0*/  @P0 LEA.HI.X R7, R7, c[0x0][0x1cc], R174, 0x1, P2 ;  /* 0x0000730007070a11 */ /* 0x000fe200010f0cae */
[--C-:B------:R-:W-:Y:S01]  /*117e0*/  FFMA.FTZ R15, R15, c[0x0][0x2d0], -R137.reuse ;  /* 0x0000b4000f0f7a23 */ /* 0x100fe20000010889 */
[----:B------:R2:W-:Y:S01]  /*117f0*/  MUFU.EX2 R233, R13 ;  /* 0x0000000d00e97308 */ /* 0x0005e20000000800 */
[--C-:B------:R-:W-:Y:S02]  /*11800*/  FFMA.FTZ R10, R10, c[0x0][0x2d0], -R137.reuse ;  /* 0x0000b4000a0a7a23 */ /* 0x100fe40000010889 */
[--C-:B------:R-:W-:Y:S02]  /*11810*/  FFMA.FTZ R11, R11, c[0x0][0x2d0], -R137.reuse ;  /* 0x0000b4000b0b7a23 */ /* 0x100fe40000010889 */
[----:B------:R4:W-:Y:S01]  /*11820*/  @P0 LDGSTS.E.BYPASS.LTC128B.128 [R224+0x3900], [R8.64], !P6 ;  /* 0x0390000008e00fae */ /* 0x0009e2000f101d46 */
[----:B---3--:R-:W-:Y:S02]  /*11830*/  FMUL.FTZ R12, R3, R148 ;  /* 0x00000094030c7220 */ /* 0x008fe40000410000 */
[----:B------:R-:W-:Y:S02]  /*11840*/  FMUL.FTZ R17, R133, R153 ;  /* 0x0000009985117220 */ /* 0x000fe40000410000 */
[----:B------:R3:W-:Y:S01]  /*11850*/  MUFU.EX2 R185, R14 ;  /* 0x0000000e00b97308 */ /* 0x0007e20000000800 */
[--C-:B------:R-:W-:Y:S02]  /*11860*/  FFMA.FTZ R46, R46, c[0x0][0x2d0], -R137.reuse ;  /* 0x0000b4002e2e7a23 */ /* 0x100fe40000010889 */
[----:B------:R3:W-:Y:S01]  /*11870*/  @P0 LDGSTS.E.BYPASS.LTC128B.128 [R224+0x4900], [R6.64], !P5 ;  /* 0x0490000006e00fae */ /* 0x0007e2000e901d46 */
[--C-:B------:R-:W-:Y:S02]  /*11880*/  FFMA.FTZ R47, R47, c[0x0][0x2d0], -R137.reuse ;  /* 0x0000b4002f2f7a23 */ /* 0x100fe40000010889 */
[--C-:B------:R-:W-:Y:S02]  /*11890*/  FFMA.FTZ R58, R58, c[0x0][0x2d0], -R137.reuse ;  /* 0x0000b4003a3a7a23 */ /* 0x100fe40000010889 */
[----:B------:R-:W-:Y:S02]  /*118a0*/  FFMA.FTZ R59, R59, c[0x0][0x2d0], -R137 ;  /* 0x0000b4003b3b7a23 */ /* 0x000fe40000010889 */
[----:B------:R3:W-:Y:S01]  /*118b0*/  MUFU.EX2 R186, R15 ;  /* 0x0000000f00ba7308 */ /* 0x0007e20000000800 */
[----:B------:R3:W-:Y:S01]  /*118c0*/  @P0 LDGSTS.E.BYPASS.LTC128B.128 [R224+0x5900], [R4.64], !P3 ;  /* 0x0590000004e00fae */ /* 0x0007e2000d901d46 */
[----:B-----5:R-:W-:Y:S02]  /*118d0*/  FMUL.FTZ R90, R0, R90 ;  /* 0x0000005a005a7220 */ /* 0x020fe40000410000 */
[C---:B--2---:R-:W-:Y:S02]  /*118e0*/  FMUL.FTZ R13, R3.reuse, R149 ;  /* 0x00000095030d7220 */ /* 0x044fe40000410000 */
[C---:B-1----:R-:W-:Y:S02]  /*118f0*/  FMUL.FTZ R18, R132.reuse, R154 ;  /* 0x0000009a84127220 */ /* 0x042fe40000410000 */
[----:B------:R-:W-:Y:S01]  /*11900*/  FMUL.FTZ R19, R132, R155 ;  /* 0x0000009b84137220 */ /* 0x000fe20000410000 */
[----:B----4-:R-:W1:Y:S01]  /*11910*/  LDSM.16.MT88.4 R172, [R208+0x100] ;  /* 0x00010000d0ac783b */ /* 0x010e620000004200 */
[----:B------:R-:W-:Y:S01]  /*11920*/  MUFU.EX2 R184, R10 ;  /* 0x0000000a00b87308 */ /* 0x000fe20000000800 */
[C---:B------:R-:W-:Y:S02]  /*11930*/  FMUL.FTZ R91, R0.reuse, R91 ;  /* 0x0000005b005b7220 */ /* 0x040fe40000410000 */
[----:B------:R-:W-:Y:S01]  /*11940*/  FMUL.FTZ R8, R3, R140 ;  /* 0x0000008c03087220 */ /* 0x000fe20000410000 */
[----:B------:R-:W-:Y:S01]  /*11950*/  F2FP.BF16.PACK_AB R140, R235, R236 ;  /* 0x000000eceb8c723e */ /* 0x000fe200000010ff */
[----:B------:R-:W-:Y:S02]  /*11960*/  FMUL.FTZ R9, R3, R141 ;  /* 0x0000008d03097220 */ /* 0x000fe40000410000 */
[----:B------:R-:W2:Y:S01]  /*11970*/  LDSM.16.MT88.4 R176, [R209+0x100] ;  /* 0x00010000d1b0783b */ /* 0x000ea20000004200 */
[----:B---3--:R-:W-:Y:S02]  /*11980*/  FMUL.FTZ R14, R0, R150 ;  /* 0x00000096000e7220 */ /* 0x008fe40000410000 */
[----:B------:R-:W3:Y:S01]  /*11990*/  MUFU.EX2 R183, R11 ;  /* 0x0000000b00b77308 */ /* 0x000ee20000000800 */
[C---:B------:R-:W-:Y:S01]  /*119a0*/  FMUL.FTZ R6, R132.reuse, R146 ;  /* 0x0000009284067220 */ /* 0x040fe20000410000 */
[----:B------:R-:W-:Y:S01]  /*119b0*/  F2FP.BF16.PACK_AB R146, R243, R244 ;  /* 0x000000f4f392723e */ /* 0x000fe200000010ff */
[----:B------:R-:W-:Y:S01]  /*119c0*/  FMUL.FTZ R7, R132, R147 ;  /* 0x0000009384077220 */ /* 0x000fe20000410000 */
[----:B------:R-:W-:Y:S01]  /*119d0*/  F2FP.BF16.PACK_AB R147, R238, R240 ;  /* 0x000000f0ee93723e */ /* 0x000fe200000010ff */
[----:B------:R-:W-:Y:S01]  /*119e0*/  FMUL.FTZ R15, R0, R151 ;  /* 0x00000097000f7220 */ /* 0x000fe20000410000 */
[----:B------:R-:W-:Y:S01]  /*119f0*/  LDSM.16.MT88.4 R152, [R209+0x1100] ;  /* 0x00110000d198783b */ /* 0x000fe20000004200 */
[----:B------:R-:W-:Y:S02]  /*11a00*/  FMUL.FTZ R93, R3, R93 ;  /* 0x0000005d035d7220 */ /* 0x000fe40000410000 */
[C---:B------:R-:W-:Y:S01]  /*11a10*/  FMUL.FTZ R4, R133.reuse, R144 ;  /* 0x0000009085047220 */ /* 0x040fe20000410000 */
[----:B------:R-:W-:Y:S01]  /*11a20*/  F2FP.BF16.PACK_AB R144, R242, R241 ;  /* 0x000000f1f290723e */ /* 0x000fe200000010ff */
[----:B------:R-:W-:Y:S01]  /*11a30*/  FMUL.FTZ R5, R133, R145 ;  /* 0x0000009185057220 */ /* 0x000fe20000410000 */
[----:B------:R-:W-:Y:S01]  /*11a40*/  F2FP.BF16.PACK_AB R145, R239, R237 ;  /* 0x000000edef91723e */ /* 0x000fe200000010ff */
[----:B------:R-:W-:Y:S01]  /*11a50*/  MUFU.EX2 R202, R36 ;  /* 0x0000002400ca7308 */ /* 0x000fe20000000800 */
[----:B------:R-:W4:Y:S01]  /*11a60*/  LDSM.16.MT88.4 R148, [R208+0x1100] ;  /* 0x00110000d094783b */ /* 0x000f220000004200 */
[C---:B------:R-:W-:Y:S02]  /*11a70*/  FMUL.FTZ R94, R0.reuse, R94 ;  /* 0x0000005e005e7220 */ /* 0x040fe40000410000 */
[C---:B------:R-:W-:Y:S02]  /*11a80*/  FMUL.FTZ R95, R0.reuse, R95 ;  /* 0x0000005f005f7220 */ /* 0x040fe40000410000 */
[C---:B------:R-:W-:Y:S02]  /*11a90*/  FMUL.FTZ R100, R3.reuse, R100 ;  /* 0x0000006403647220 */ /* 0x040fe40000410000 */
[----:B------:R-:W-:Y:S01]  /*11aa0*/  FMUL.FTZ R101, R3, R101 ;  /* 0x0000006503657220 */ /* 0x000fe20000410000 */
[----:B------:R-:W0:Y:S01]  /*11ab0*/  LDGDEPBAR ;  /* 0x00000000000079af */ /* 0x000e220000000000 */
[----:B------:R-:W-:Y:S01]  /*11ac0*/  MUFU.EX2 R201, R37 ;  /* 0x0000002500c97308 */ /* 0x000fe20000000800 */
[----:B---3--:R-:W-:Y:S01]  /*11ad0*/  F2FP.BF16.PACK_AB R141, R183, R184 ;  /* 0x000000b8b78d723e */ /* 0x008fe200000010ff */
[C---:B------:R-:W-:Y:S02]  /*11ae0*/  FMUL.FTZ R102, R0.reuse, R102 ;  /* 0x0000006600667220 */ /* 0x040fe40000410000 */
[C---:B------:R-:W-:Y:S01]  /*11af0*/  FMUL.FTZ R103, R0.reuse, R103 ;  /* 0x0000006700677220 */ /* 0x040fe20000410000 */
[-C--:B-1----:R-:W-:Y:S05]  /*11b00*/  HMMA.16816.F32.BF16 R4, R144, R172.reuse, R4 ;  /* 0x000000ac9004723c */ /* 0x082fea0000041804 */
[----:B------:R-:W-:Y:S01]  /*11b10*/  MUFU.EX2 R198, R38 ;  /* 0x0000002600c67308 */ /* 0x000fe20000000800 */
[C---:B------:R-:W-:Y:S01]  /*11b20*/  FMUL.FTZ R10, R0.reuse, R142 ;  /* 0x0000008e000a7220 */ /* 0x040fe20000410000 */
[----:B------:R-:W-:Y:S01]  /*11b30*/  F2FP.BF16.PACK_AB R142, R233, R234 ;  /* 0x000000eae98e723e */ /* 0x000fe200000010ff */
[----:B------:R-:W-:Y:S01]  /*11b40*/  FMUL.FTZ R11, R0, R143 ;  /* 0x0000008f000b7220 */ /* 0x000fe20000410000 */
[----:B------:R-:W-:Y:S03]  /*11b50*/  F2FP.BF16.PACK_AB R143, R186, R185 ;  /* 0x000000b9ba8f723e */ /* 0x000fe600000010ff */
[--C-:B------:R-:W-:Y:S02]  /*11b60*/  FFMA.FTZ R138, R35, c[0x0][0x2d0], -R181.reuse ;  /* 0x0000b400238a7a23 */ /* 0x100fe400000108b5 */
[----:B------:R-:W-:Y:S01]  /*11b70*/  FMUL.FTZ R35, R0, R163 ;  /* 0x000000a300237220 */ /* 0x000fe20000410000 */
[----:B------:R1:W-:Y:S01]  /*11b80*/  MUFU.EX2 R196, R39 ;  /* 0x0000002700c47308 */ /* 0x0003e20000000800 */
[C---:B------:R-:W-:Y:S04]  /*11b90*/  HMMA.16816.F32.BF16 R8, R140.reuse, R172, R8 ;  /* 0x000000ac8c08723c */ /* 0x040fe80000041808 */
[C---:B------:R-:W-:Y:S02]  /*11ba0*/  FMUL.FTZ R108, R133.reuse, R108 ;  /* 0x0000006c856c7220 */ /* 0x040fe40000410000 */
[C---:B------:R-:W-:Y:S02]  /*11bb0*/  FMUL.FTZ R109, R133.reuse, R109 ;  /* 0x0000006d856d7220 */ /* 0x040fe40000410000 */
[-C--:B------:R-:W-:Y:S01]  /*11bc0*/  HMMA.16816.F32.BF16 R12, R140, R174.reuse, R12 ;  /* 0x000000ae8c0c723c */ /* 0x080fe2000004180c */
[----:B------:R-:W-:Y:S03]  /*11bd0*/  MUFU.EX2 R200, R48 ;  /* 0x0000003000c87308 */ /* 0x000fe60000000800 */
[C---:B------:R-:W-:Y:S02]  /*11be0*/  FMUL.FTZ R110, R132.reuse, R110 ;  /* 0x0000006e846e7220 */ /* 0x040fe40000410000 */
[C---:B------:R-:W-:Y:S02]  /*11bf0*/  FMUL.FTZ R111, R132.reuse, R111 ;  /* 0x0000006f846f7220 */ /* 0x040fe40000410000 */
[C---:B------:R-:W-:Y:S03]  /*11c00*/  HMMA.16816.F32.BF16 R16, R144.reuse, R174, R16 ;  /* 0x000000ae9010723c */ /* 0x040fe60000041810 */
[----:B------:R-:W-:Y:S01]  /*11c10*/  MUFU.EX2 R199, R49 ;  /* 0x0000003100c77308 */ /* 0x000fe20000000800 */
[C---:B------:R-:W-:Y:S02]  /*11c20*/  FMUL.FTZ R68, R133.reuse, R68 ;  /* 0x0000004485447220 */ /* 0x040fe40000410000 */
[----:B------:R-:W-:Y:S01]  /*11c30*/  FMUL.FTZ R69, R133, R69 ;  /* 0x0000004585457220 */ /* 0x000fe20000410000 */
[----:B-1----:R-:W-:Y:S01]  /*11c40*/  LDSM.16.MT88.4 R36, [R209+0x2500] ;  /* 0x00250000d124783b */ /* 0x002fe20000004200 */
[C---:B------:R-:W-:Y:S04]  /*11c50*/  FMUL.FTZ R70, R132.reuse, R70 ;  /* 0x0000004684467220 */ /* 0x040fe80000410000 */
[----:B------:R-:W-:Y:S01]  /*11c60*/  FMUL.FTZ R71, R132, R71 ;  /* 0x0000004784477220 */ /* 0x000fe20000410000 */
[----:B------:R-:W-:Y:S01]  /*11c70*/  MUFU.EX2 R195, R50 ;  /* 0x0000003200c37308 */ /* 0x000fe20000000800 */
[C---:B------:R-:W-:Y:S02]  /*11c80*/  FMUL.FTZ R112, R3.reuse, R112 ;  /* 0x0000007003707220 */ /* 0x040fe40000410000 */
[C---:B------:R-:W-:Y:S02]  /*11c90*/  FMUL.FTZ R113, R3.reuse, R113 ;  /* 0x0000007103717220 */ /* 0x040fe40000410000 */
[C---:B------:R-:W-:Y:S01]  /*11ca0*/  FMUL.FTZ R114, R0.reuse, R114 ;  /* 0x0000007200727220 */ /* 0x040fe20000410000 */
[-C--:B--2---:R-:W-:Y:S03]  /*11cb0*/  HMMA.16816.F32.BF16 R68, R144, R176.reuse, R68 ;  /* 0x000000b09044723c */ /* 0x084fe60000041844 */
[C---:B------:R-:W-:Y:S01]  /*11cc0*/  FMUL.FTZ R72, R3.reuse, R72 ;  /* 0x0000004803487220 */ /* 0x040fe20000410000 */
[----:B------:R1:W-:Y:S01]  /*11cd0*/  MUFU.EX2 R230, R32 ;  /* 0x0000002000e67308 */ /* 0x0003e20000000800 */
[C---:B------:R-:W-:Y:S02]  /*11ce0*/  FMUL.FTZ R73, R3.reuse, R73 ;  /* 0x0000004903497220 */ /* 0x040fe40000410000 */
[C---:B------:R-:W-:Y:S02]  /*11cf0*/  FMUL.FTZ R74, R0.reuse, R74 ;  /* 0x0000004a004a7220 */ /* 0x040fe40000410000 */
[C---:B------:R-:W-:Y:S03]  /*11d00*/  FMUL.FTZ R75, R0.reuse, R75 ;  /* 0x0000004b004b7220 */ /* 0x040fe60000410000 */
[C---:B------:R-:W-:Y:S02]  /*11d10*/  FMUL.FTZ R115, R0.reuse, R115 ;  /* 0x0000007300737220 */ /* 0x040fe40000410000 */
[----:B------:R2:W-:Y:S01]  /*11d20*/  MUFU.EX2 R197, R51 ;  /* 0x0000003300c57308 */ /* 0x0005e20000000800 */
[C---:B------:R-:W-:Y:S01]  /*11d30*/  FMUL.FTZ R116, R3.reuse, R116 ;  /* 0x0000007403747220 */ /* 0x040fe20000410000 */
[C---:B------:R-:W-:Y:S04]  /*11d40*/  HMMA.16816.F32.BF16 R72, R140.reuse, R176, R72 ;  /* 0x000000b08c48723c */ /* 0x040fe80000041848 */
[C---:B------:R-:W-:Y:S02]  /*11d50*/  FMUL.FTZ R76, R3.reuse, R76 ;  /* 0x0000004c034c7220 */ /* 0x040fe40000410000 */
[----:B------:R-:W-:Y:S02]  /*11d60*/  FMUL.FTZ R77, R3, R77 ;  /* 0x0000004d034d7220 */ /* 0x000fe40000410000 */
[C---:B------:R-:W-:Y:S01]  /*11d70*/  FMUL.FTZ R78, R0.reuse, R78 ;  /* 0x0000004e004e7220 */ /* 0x040fe20000410000 */
[----:B------:R3:W-:Y:S03]  /*11d80*/  MUFU.EX2 R232, R20 ;  /* 0x0000001400e87308 */ /* 0x0007e60000000800 */
[----:B------:R-:W-:Y:S02]  /*11d90*/  FMUL.FTZ R79, R0, R79 ;  /* 0x0000004f004f7220 */ /* 0x000fe40000410000 */
[--C-:B-1----:R-:W-:Y:S02]  /*11da0*/  FFMA.FTZ R32, R23, c[0x0][0x2d0], -R181.reuse ;  /* 0x0000b40017207a23 */ /* 0x102fe400000108b5 */
[C---:B------:R-:W-:Y:S02]  /*11db0*/  FMUL.FTZ R23, R132.reuse, R159 ;  /* 0x0000009f84177220 */ /* 0x040fe40000410000 */
[----:B------:R-:W-:Y:S01]  /*11dc0*/  FMUL.FTZ R117, R3, R117 ;  /* 0x0000007503757220 */ /* 0x000fe20000410000 */
[-C--:B------:R-:W-:Y:S01]  /*11dd0*/  HMMA.16816.F32.BF16 R76, R140, R178.reuse, R76 ;  /* 0x000000b28c4c723c */ /* 0x080fe2000004184c */
[----:B------:R1:W5:Y:S02]  /*11de0*/  MUFU.EX2 R231, R21 ;  /* 0x0000001500e77308 */ /* 0x0003640000000800 */
[C---:B------:R-:W-:Y:S01]  /*11df0*/  FMUL.FTZ R80, R133.reuse, R80 ;  /* 0x0000005085507220 */ /* 0x040fe20000410000 */
[----:B--2---:R-:W-:Y:S01]  /*11e00*/  LDSM.16.MT88.4 R48, [R208+0x900] ;  /* 0x00090000d030783b */ /* 0x004fe20000004200 */
[C---:B------:R-:W-:Y:S02]  /*11e10*/  FMUL.FTZ R81, R133.reuse, R81 ;  /* 0x0000005185517220 */ /* 0x040fe40000410000 */
[C---:B------:R-:W-:Y:S02]  /*11e20*/  FMUL.FTZ R82, R132.reuse, R82 ;  /* 0x0000005284527220 */ /* 0x040fe40000410000 */
[----:B------:R-:W-:Y:S02]  /*11e30*/  FMUL.FTZ R83, R132, R83 ;  /* 0x0000005384537220 */ /* 0x000fe40000410000 */
[----:B------:R-:W-:Y:S01]  /*11e40*/  MUFU.EX2 R191, R44 ;  /* 0x0000002c00bf7308 */ /* 0x000fe20000000800 */
[C---:B------:R-:W-:Y:S02]  /*11e50*/  FMUL.FTZ R118, R0.reuse, R118 ;  /* 0x0000007600767220 */ /* 0x040fe40000410000 */
[C---:B---3--:R-:W-:Y:S02]  /*11e60*/  FMUL.FTZ R20, R133.reuse, R156 ;  /* 0x0000009c85147220 */ /* 0x048fe40000410000 */
[C---:B------:R-:W-:Y:S04]  /*11e70*/  HMMA.16816.F32.BF16 R80, R144.reuse, R178, R80 ;  /* 0x000000b29050723c */ /* 0x040fe80000041850 */
[----:B------:R-:W-:Y:S01]  /*11e80*/  FMUL.FTZ R119, R0, R119 ;  /* 0x0000007700777220 */ /* 0x000fe20000410000 */
[----:B------:R-:W-:Y:S01]  /*11e90*/  MUFU.EX2 R192, R45 ;  /* 0x0000002d00c07308 */ /* 0x000fe20000000800 */
[C---:B------:R-:W-:Y:S02]  /*11ea0*/  FMUL.FTZ R120, R133.reuse, R120 ;  /* 0x0000007885787220 */ /* 0x040fe40000410000 */
[-C--:B----4-:R-:W-:Y:S04]  /*11eb0*/  HMMA.16816.F32.BF16 R84, R144, R148.reuse, R84 ;  /* 0x000000949054723c */ /* 0x090fe80000041854 */
[C---:B-1----:R-:W-:Y:S02]  /*11ec0*/  FMUL.FTZ R21, R133.reuse, R157 ;  /* 0x0000009d85157220 */ /* 0x042fe40000410000 */
[----:B------:R-:W-:Y:S01]  /*11ed0*/  FMUL.FTZ R121, R133, R121 ;  /* 0x0000007985797220 */ /* 0x000fe20000410000 */
[----:B------:R1:W-:Y:S01]  /*11ee0*/  MUFU.EX2 R228, R22 ;  /* 0x0000001600e47308 */ /* 0x0003e20000000800 */
[C---:B------:R-:W-:Y:S04]  /*11ef0*/  HMMA.16816.F32.BF16 R88, R140.reuse, R148, R88 ;  /* 0x000000948c58723c */ /* 0x040fe80000041858 */
[----:B------:R-:W-:Y:S02]  /*11f00*/  FFMA.FTZ R34, R34, c[0x0][0x2d0], -R181 ;  /* 0x0000b40022227a23 */ /* 0x000fe400000108b5 */
[C---:B------:R-:W-:Y:S02]  /*11f10*/  FMUL.FTZ R122, R132.reuse, R122 ;  /* 0x0000007a847a7220 */ /* 0x040fe40000410000 */
[-C--:B------:R-:W-:Y:S01]  /*11f20*/  HMMA.16816.F32.BF16 R92, R140, R150.reuse, R92 ;  /* 0x000000968c5c723c */ /* 0x080fe2000004185c */
[----:B------:R2:W3:Y:S03]  /*11f30*/  MUFU.EX2 R229, R33 ;  /* 0x0000002100e57308 */ /* 0x0004e60000000800 */
[----:B------:R-:W-:Y:S02]  /*11f40*/  FMUL.FTZ R123, R132, R123 ;  /* 0x0000007b847b7220 */ /* 0x000fe40000410000 */
[C---:B------:R-:W-:Y:S02]  /*11f50*/  FMUL.FTZ R124, R3.reuse, R124 ;  /* 0x0000007c037c7220 */ /* 0x040fe40000410000 */
[C---:B------:R-:W-:Y:S01]  /*11f60*/  HMMA.16816.F32.BF16 R96, R144.reuse, R150, R96 ;  /* 0x000000969060723c */ /* 0x040fe20000041860 */
[----:B------:R-:W4:Y:S02]  /*11f70*/  LDSM.16.MT88.4 R148, [R208+0x2100] ;  /* 0x00210000d094783b */ /* 0x000f240000004200 */
[----:B------:R3:W3:Y:S01]  /*11f80*/  MUFU.EX2 R227, R32 ;  /* 0x0000002000e37308 */ /* 0x0006e20000000800 */
[C---:B------:R-:W-:Y:S02]  /*11f90*/  FMUL.FTZ R125, R3.reuse, R125 ;  /* 0x0000007d037d7220 */ /* 0x040fe40000410000 */
[----:B------:R-:W-:Y:S02]  /*11fa0*/  FMUL.FTZ R126, R0, R126 ;  /* 0x0000007e007e7220 */ /* 0x000fe40000410000 */
[----:B-1----:R-:W-:Y:S02]  /*11fb0*/  FMUL.FTZ R22, R132, R158 ;  /* 0x0000009e84167220 */ /* 0x002fe40000410000 */
[----:B------:R-:W-:Y:S02]  /*11fc0*/  LDSM.16.MT88.4 R156, [R209+0x500] ;  /* 0x00050000d19c783b */ /* 0x000fe40000004200 */
[C---:B------:R-:W-:Y:S01]  /*11fd0*/  FMUL.FTZ R127, R0.reuse, R127 ;  /* 0x0000007f007f7220 */ /* 0x040fe20000410000 */
[----:B------:R1:W-:Y:S01]  /*11fe0*/  MUFU.EX2 R226, R34 ;  /* 0x0000002200e27308 */ /* 0x0003e20000000800 */
[C---:B------:R-:W-:Y:S01]  /*11ff0*/  FMUL.FTZ R128, R3.reuse, R128 ;  /* 0x0000008003807220 */ /* 0x040fe20000410000 */
[-C--:B------:R-:W-:Y:S03]  /*12000*/  HMMA.16816.F32.BF16 R20, R144, R152.reuse, R20 ;  /* 0x000000989014723c */ /* 0x080fe60000041814 */
[C---:B--2---:R-:W-:Y:S02]  /*12010*/  FMUL.FTZ R33, R3.reuse, R161 ;  /* 0x000000a103217220 */ /* 0x044fe40000410000 */
[C---:B------:R-:W-:Y:S02]  /*12020*/  FMUL.FTZ R129, R3.reuse, R129 ;  /* 0x0000008103817220 */ /* 0x040fe40000410000 */
[----:B------:R-:W-:Y:S01]  /*12030*/  FMUL.FTZ R130, R0, R130 ;  /* 0x0000008200827220 */ /* 0x000fe20000410000 */
[C---:B------:R-:W-:Y:S01]  /*12040*/  HMMA.16816.F32.BF16 R100, R140.reuse, R152, R100 ;  /* 0x000000988c64723c */ /* 0x040fe20000041864 */
[----:B------:R-:W-:Y:S03]  /*12050*/  MUFU.EX2 R172, R46 ;  /* 0x0000002e00ac7308 */ /* 0x000fe60000000800 */
[----:B---3--:R-:W-:Y:S02]  /*12060*/  FMUL.FTZ R32, R3, R160 ;  /* 0x000000a003207220 */ /* 0x008fe40000410000 */
[--C-:B------:R-:W-:Y:S02]  /*12070*/  FFMA.FTZ R28, R28, c[0x0][0x2d0], -R182.reuse ;  /* 0x0000b4001c1c7a23 */ /* 0x100fe400000108b6 */
[--C-:B------:R-:W-:Y:S03]  /*12080*/  FFMA.FTZ R24, R24, c[0x0][0x2d0], -R182.reuse ;  /* 0x0000b40018187a23 */ /* 0x100fe600000108b6 */
[----:B------:R2:W-:Y:S01]  /*12090*/  MUFU.EX2 R204, R28 ;  /* 0x0000001c00cc7308 */ /* 0x0005e20000000800 */
[--C-:B------:R-:W-:Y:S02]  /*120a0*/  FFMA.FTZ R25, R25, c[0x0][0x2d0], -R182.reuse ;  /* 0x0000b40019197a23 */ /* 0x100fe400000108b6 */
[C---:B-1----:R-:W-:Y:S02]  /*120b0*/  FMUL.FTZ R34, R0.reuse, R162 ;  /* 0x000000a200227220 */ /* 0x042fe40000410000 */
[----:B------:R-:W-:Y:S02]  /*120c0*/  FMUL.FTZ R131, R0, R131 ;  /* 0x0000008300837220 */ /* 0x000fe40000410000 */
[--C-:B------:R-:W-:Y:S02]  /*120d0*/  FFMA.FTZ R40, R40, c[0x0][0x2d0], -R182.reuse ;  /* 0x0000b40028287a23 */ /* 0x100fe400000108b6 */
[----:B------:R-:W-:Y:S01]  /*120e0*/  FFMA.FTZ R41, R41, c[0x0][0x2d0], -R182 ;  /* 0x0000b40029297a23 */ /* 0x000fe200000108b6 */
[-C--:B------:R-:W-:Y:S01]  /*120f0*/  HMMA.16816.F32.BF16 R32, R140, R154.reuse, R32 ;  /* 0x0000009a8c20723c */ /* 0x080fe20000041820 */
[----:B------:R-:W-:Y:S02]  /*12100*/  MUFU.EX2 R189, R52 ;  /* 0x0000003400bd7308 */ /* 0x000fe40000000800 */
[--C-:B------:R-:W-:Y:S02]  /*12110*/  FFMA.FTZ R42, R42, c[0x0][0x2d0], -R137.reuse ;  /* 0x0000b4002a2a7a23 */ /* 0x100fe40000010889 */
[--C-:B------:R-:W-:Y:S02]  /*12120*/  FFMA.FTZ R43, R43, c[0x0][0x2d0], -R137.reuse ;  /* 0x0000b4002b2b7a23 */ /* 0x100fe40000010889 */
[--C-:B------:R-:W-:Y:S01]  /*12130*/  FFMA.FTZ R64, R64, c[0x0][0x2d0], -R180.reuse ;  /* 0x0000b40040407a23 */ /* 0x100fe200000108b4 */
[C---:B------:R-:W-:Y:S01]  /*12140*/  HMMA.16816.F32.BF16 R104, R144.reuse, R154, R104 ;  /* 0x0000009a9068723c */ /* 0x040fe20000041868 */
[----:B------:R-:W1:Y:S02]  /*12150*/  LDSM.16.MT88.4 R152, [R209+0x2100] ;  /* 0x00210000d198783b */ /* 0x000e640000004200 */
[----:B------:R3:W-:Y:S01]  /*12160*/  MUFU.EX2 R206, R24 ;  /* 0x0000001800ce7308 */ /* 0x0007e20000000800 */
[----:B------:R-:W-:Y:S02]  /*12170*/  FFMA.FTZ R26, R26, c[0x0][0x2d0], -R137 ;  /* 0x0000b4001a1a7a23 */ /* 0x000fe40000010889 */
[----:B------:R-:W-:Y:S02]  /*12180*/  FFMA.FTZ R65, R65, c[0x0][0x2d0], -R180 ;  /* 0x0000b40041417a23 */ /* 0x000fe400000108b4 */
[-C--:B----4-:R-:W-:Y:S04]  /*12190*/  HMMA.16816.F32.BF16 R108, R144, R148.reuse, R108 ;  /* 0x00000094906c723c */ /* 0x090fe8000004186c */
[--C-:B------:R-:W-:Y:S01]  /*121a0*/  FFMA.FTZ R66, R66, c[0x0][0x2d0], -R181.reuse ;  /* 0x0000b40042427a23 */ /* 0x100fe200000108b5 */
[----:B------:R4:W-:Y:S01]  /*121b0*/  MUFU.EX2 R205, R25 ;  /* 0x0000001900cd7308 */ /* 0x0009e20000000800 */
[----:B------:R-:W-:Y:S02]  /*121c0*/  FFMA.FTZ R67, R67, c[0x0][0x2d0], -R181 ;  /* 0x0000b40043437a23 */ /* 0x000fe400000108b5 */
[C---:B------:R-:W-:Y:S04]  /*121d0*/  HMMA.16816.F32.BF16 R112, R140.reuse, R148, R112 ;  /* 0x000000948c70723c */ /* 0x040fe80000041870 */
[--C-:B------:R-:W-:Y:S02]  /*121e0*/  FFMA.FTZ R60, R60, c[0x0][0x2d0], -R182.reuse ;  /* 0x0000b4003c3c7a23 */ /* 0x100fe400000108b6 */
[--C-:B------:R-:W-:Y:S01]  /*121f0*/  FFMA.FTZ R61, R61, c[0x0][0x2d0], -R182.reuse ;  /* 0x0000b4003d3d7a23 */ /* 0x100fe200000108b6 */
[----:B------:R1:W-:Y:S01]  /*12200*/  MUFU.EX2 R176, R26 ;  /* 0x0000001a00b07308 */ /* 0x0003e20000000800 */
[-C--:B------:R-:W-:Y:S04]  /*12210*/  HMMA.16816.F32.BF16 R116, R140, R150.reuse, R116 ;  /* 0x000000968c74723c */ /* 0x080fe80000041874 */
[----:B------:R-:W-:Y:S02]  /*12220*/  FFMA.FTZ R29, R29, c[0x0][0x2d0], -R182 ;  /* 0x0000b4001d1d7a23 */ /* 0x000fe400000108b6 */
[--C-:B--2---:R-:W-:Y:S02]  /*12230*/  FFMA.FTZ R28, R27, c[0x0][0x2d0], -R137.reuse ;  /* 0x0000b4001b1c7a23 */ /* 0x104fe40000010889 */
[C---:B------:R-:W-:Y:S01]  /*12240*/  HMMA.16816.F32.BF16 R120, R144.reuse, R150, R120 ;  /* 0x000000969078723c */ /* 0x040fe20000041878 */
[----:B------:R-:W2:Y:S01]  /*12250*/  LDSM.16.MT88.4 R148, [R208+0x500] ;  /* 0x00050000d094783b */ /* 0x000ea20000004200 */
[----:B------:R5:W-:Y:S02]  /*12260*/  MUFU.EX2 R203, R29 ;  /* 0x0000001d00cb7308 */ /* 0x000be40000000800 */
[--C-:B------:R-:W-:Y:S02]  /*12270*/  FFMA.FTZ R30, R30, c[0x0][0x2d0], -R137.reuse ;  /* 0x0000b4001e1e7a23 */ /* 0x100fe40000010889 */
[--C-:B------:R-:W-:Y:S02]  /*12280*/  FFMA.FTZ R31, R31, c[0x0][0x2d0], -R137.reuse ;  /* 0x0000b4001f1f7a23 */ /* 0x100fe40000010889 */
[C---:B---3--:R-:W-:Y:S04]  /*12290*/  FMUL.FTZ R24, R133.reuse, R164 ;  /* 0x000000a485187220 */ /* 0x048fe80000410000 */
[----:B----4-:R-:W-:Y:S01]  /*122a0*/  FMUL.FTZ R25, R133, R165 ;  /* 0x000000a585197220 */ /* 0x010fe20000410000 */
[----:B------:R3:W-:Y:S01]  /*122b0*/  MUFU.EX2 R164, R30 ;  /* 0x0000001e00a47308 */ /* 0x0007e20000000800 */
[C---:B------:R-:W-:Y:S02]  /*122c0*/  FMUL.FTZ R27, R132.reuse, R167 ;  /* 0x000000a7841b7220 */ /* 0x040fe40000410000 */
[----:B-1----:R-:W-:Y:S02]  /*122d0*/  FMUL.FTZ R26, R132, R166 ;  /* 0x000000a6841a7220 */ /* 0x002fe40000410000 */
[--C-:B------:R-:W-:Y:S02]  /*122e0*/  FFMA.FTZ R62, R62, c[0x0][0x2d0], -R137.reuse ;  /* 0x0000b4003e3e7a23 */ /* 0x100fe40000010889 */
[----:B------:R-:W-:Y:S02]  /*122f0*/  FFMA.FTZ R137, R63, c[0x0][0x2d0], -R137 ;  /* 0x0000b4003f897a23 */ /* 0x000fe40000010889 */
[----:B------:R-:W-:Y:S01]  /*12300*/  FFMA.FTZ R3, R3, R247, R236 ;  /* 0x000000f703037223 */ /* 0x000fe200000100ec */
[-C--:B------:R-:W-:Y:S01]  /*12310*/  HMMA.16816.F32.BF16 R24, R144, R152.reuse, R24 ;  /* 0x000000989018723c */ /* 0x080fe20000041818 */
[----:B------:R1:W-:Y:S02]  /*12320*/  MUFU.EX2 R165, R28 ;  /* 0x0000001c00a57308 */ /* 0x0003e40000000800 */
[----:B-----5:R-:W-:Y:S02]  /*12330*/  FMUL.FTZ R29, R133, R169 ;  /* 0x000000a9851d7220 */ /* 0x020fe40000410000 */
[----:B------:R-:W-:Y:S02]  /*12340*/  FFMA.FTZ R0, R0, R248, R184 ;  /* 0x000000f800007223 */ /* 0x000fe400000100b8 */
[----:B------:R-:W-:Y:S01]  /*12350*/  FADD.FTZ R3, R235, R3 ;  /* 0x00000003eb037221 */ /* 0x000fe20000010000 */
[C---:B------:R-:W-:Y:S03]  /*12360*/  HMMA.16816.F32.BF16 R124, R140.reuse, R152, R124 ;  /* 0x000000988c7c723c */ /* 0x040fe6000004187c */
[----:B------:R4:W-:Y:S01]  /*12370*/  MUFU.EX2 R175, R31 ;  /* 0x0000001f00af7308 */ /* 0x0009e20000000800 */
[----:B------:R-:W-:Y:S02]  /*12380*/  FADD.FTZ R0, R183, R0 ;  /* 0x00000000b7007221 */ /* 0x000fe40000010000 */
[C---:B---3--:R-:W-:Y:S02]  /*12390*/  FMUL.FTZ R30, R132.reuse, R170 ;  /* 0x000000aa841e7220 */ /* 0x048fe40000410000 */
[-C--:B------:R-:W-:Y:S05]  /*123a0*/  HMMA.16816.F32.BF16 R128, R140, R154.reuse, R128 ;  /* 0x0000009a8c80723c */ /* 0x080fea0000041880 */
[----:B------:R-:W3:Y:S02]  /*123b0*/  MUFU.EX2 R207, R138 ;  /* 0x0000008a00cf7308 */ /* 0x000ee40000000800 */
[----:B------:R-:W-:Y:S01]  /*123c0*/  F2FP.BF16.PACK_AB R140, R231, R232 ;  /* 0x000000e8e78c723e */ /* 0x000fe200000010ff */
[----:B-1----:R-:W-:Y:S01]  /*123d0*/  FMUL.FTZ R28, R133, R168 ;  /* 0x000000a8851c7220 */ /* 0x002fe20000410000 */
[----:B------:R-:W-:Y:S03]  /*123e0*/  F2FP.BF16.PACK_AB R142, R229, R230 ;  /* 0x000000e6e58e723e */ /* 0x000fe600000010ff */
[----:B------:R-:W-:Y:S01]  /*123f0*/  FFMA.FTZ R133, R133, R245, R241 ;  /* 0x000000f585857223 */ /* 0x000fe200000100f1 */
[----:B------:R-:W-:Y:S02]  /*12400*/  F2FP.BF16.PACK_AB R141, R227, R228 ;  /* 0x000000e4e38d723e */ /* 0x000fe400000010ff */
[----:B------:R1:W-:Y:S01]  /*12410*/  MUFU.EX2 R138, R47 ;  /* 0x0000002f008a7308 */ /* 0x0003e20000000800 */
[C---:B----4-:R-:W-:Y:S02]  /*12420*/  FMUL.FTZ R31, R132.reuse, R171 ;  /* 0x000000ab841f7220 */ /* 0x050fe40000410000 */
[----:B------:R-:W-:Y:S07]  /*12430*/  FFMA.FTZ R132, R132, R246, R237 ;  /* 0x000000f684847223 */ /* 0x000fee00000100ed */
[----:B------:R-:W4:Y:S01]  /*12440*/  MUFU.EX2 R190, R53 ;  /* 0x0000003500be7308 */ /* 0x000f220000000800 */
[----:B------:R-:W-:Y:S01]  /*12450*/  HMMA.16816.F32.BF16 R28, R144, R154, R28 ;  /* 0x0000009a901c723c */ /* 0x000fe2000004181c */
[----:B------:R-:W5:Y:S03]  /*12460*/  LDSM.16.MT88.4 R152, [R208+0x1500] ;  /* 0x00150000d098783b */ /* 0x000f660000004200 */
[----:B---3--:R-:W-:Y:S03]  /*12470*/  F2FP.BF16.PACK_AB R143, R207, R226 ;  /* 0x000000e2cf8f723e */ /* 0x008fe600000010ff */
[----:B------:R-:W-:Y:S02]  /*12480*/  F2FP.BF16.PACK_AB R144, R205, R206 ;  /* 0x000000cecd90723e */ /* 0x000fe400000010ff */
[----:B------:R-:W-:Y:S02]  /*12490*/  MUFU.EX2 R180, R54 ;  /* 0x0000003600b47308 */ /* 0x000fe40000000800 */
[-C--:B--2---:R-:W-:Y:S01]  /*124a0*/  HMMA.16816.F32.BF16 R4, R140, R148.reuse, R4 ;  /* 0x000000948c04723c */ /* 0x084fe20000041804 */
[----:B-1----:R-:W-:Y:S04]  /*124b0*/  LDSM.16.MT88.4 R44, [R209+0x900] ;  /* 0x00090000d12c783b */ /* 0x002fe80000004200 */
[----:B------:R-:W-:Y:S02]  /*124c0*/  F2FP.BF16.PACK_AB R146, R203, R204 ;  /* 0x000000cccb92723e */ /* 0x000fe400000010ff */
[----:B------:R-:W-:Y:S01]  /*124d0*/  F2FP.BF16.PACK_AB R145, R165, R176 ;  /* 0x000000b0a591723e */ /* 0x000fe200000010ff */
[----:B------:R-:W1:Y:S01]  /*124e0*/  MUFU.EX2 R179, R55 ;  /* 0x0000003700b37308 */ /* 0x000e620000000800 */
[----:B------:R-:W-:Y:S03]  /*124f0*/  F2FP.BF16.PACK_AB R147, R175, R164 ;  /* 0x000000a4af93723e */ /* 0x000fe600000010ff */
[----:B----4-:R-:W-:Y:S04]  /*12500*/  F2FP.BF16.PACK_AB R168, R190, R189 ;  /* 0x000000bdbea8723e */ /* 0x010fe800000010ff */
[C---:B------:R-:W-:Y:S02]  /*12510*/  HMMA.16816.F32.BF16 R8, R144.reuse, R148, R8 ;  /* 0x000000949008723c */ /* 0x040fe40000041808 */
[----:B------:R-:W-:Y:S06]  /*12520*/  MUFU.EX2 R193, R40 ;  /* 0x0000002800c17308 */ /* 0x000fec0000000800 */
[-C--:B------:R-:W-:Y:S04]  /*12530*/  HMMA.16816.F32.BF16 R12, R144, R150.reuse, R12 ;  /* 0x00000096900c723c */ /* 0x080fe8000004180c */
[----:B------:R-:W2:Y:S04]  /*12540*/  MUFU.EX2 R194, R41 ;  /* 0x0000002900c27308 */ /* 0x000ea80000000800 */
[C---:B------:R-:W-:Y:S01]  /*12550*/  HMMA.16816.F32.BF16 R16, R140.reuse, R150, R16 ;  /* 0x000000968c10723c */ /* 0x040fe20000041810 */
[----:B------:R-:W3:Y:S03]  /*12560*/  LDSM.16.MT88.4 R148, [R209+0x1500] ;  /* 0x00150000d194783b */ /* 0x000ee60000004200 */
[----:B-1----:R-:W-:Y:S02]  /*12570*/  F2FP.BF16.PACK_AB R169, R179, R180 ;  /* 0x000000b4b3a9723e */ /* 0x002fe400000010ff */
[----:B------:R1:W-:Y:S02]  /*12580*/  MUFU.EX2 R173, R42 ;  /* 0x0000002a00ad7308 */ /* 0x0003e40000000800 */
[-C--:B------:R-:W-:Y:S01]  /*12590*/  HMMA.16816.F32.BF16 R68, R140, R156.reuse, R68 ;  /* 0x0000009c8c44723c */ /* 0x080fe20000041844 */
[----:B------:R-:W-:Y:S07]  /*125a0*/  LDSM.16.MT88.4 R52, [R209+0x2900] ;  /* 0x00290000d134783b */ /* 0x000fee0000004200 */
[C---:B------:R-:W-:Y:S01]  /*125b0*/  HMMA.16816.F32.BF16 R72, R144.reuse, R156, R72 ;  /* 0x0000009c9048723c */ /* 0x040fe20000041848 */
[----:B------:R-:W4:Y:S03]  /*125c0*/  MUFU.EX2 R174, R43 ;  /* 0x0000002b00ae7308 */ /* 0x000f260000000800 */
[----:B--2---:R-:W-:Y:S04]  /*125d0*/  F2FP.BF16.PACK_AB R40, R194, R193 ;  /* 0x000000c1c228723e */ /* 0x004fe800000010ff */
[-C--:B------:R-:W-:Y:S03]  /*125e0*/  HMMA.16816.F32.BF16 R76, R144, R158.reuse, R76 ;  /* 0x0000009e904c723c */ /* 0x080fe6000004184c */
[----:B------:R-:W-:Y:S01]  /*125f0*/  MUFU.EX2 R178, R66 ;  /* 0x0000004200b27308 */ /* 0x000fe20000000800 */
[----:B-1----:R-:W-:Y:S04]  /*12600*/  F2FP.BF16.PACK_AB R42, R192, R191 ;  /* 0x000000bfc02a723e */ /* 0x002fe800000010ff */
[C---:B------:R-:W-:Y:S01]  /*12610*/  HMMA.16816.F32.BF16 R80, R140.reuse, R158, R80 ;  /* 0x0000009e8c50723c */ /* 0x040fe20000041850 */
[----:B------:R-:W1:Y:S04]  /*12620*/  LDSM.16.MT88.4 R156, [R208+0x2500] ;  /* 0x00250000d09c783b */ /* 0x000e680000004200 */
[----:B------:R-:W-:Y:S03]  /*12630*/  MUFU.EX2 R66, R57 ;  /* 0x0000003900427308 */ /* 0x000fe60000000800 */
[-C--:B-----5:R-:W-:Y:S04]  /*12640*/  HMMA.16816.F32.BF16 R84, R140, R152.reuse, R84 ;  /* 0x000000988c54723c */ /* 0x0a0fe80000041854 */
[----:B----4-:R-:W-:Y:S02]  /*12650*/  F2FP.BF16.PACK_AB R41, R174, R173 ;  /* 0x000000adae29723e */ /* 0x010fe400000010ff */
[----:B------:R-:W-:Y:S01]  /*12660*/  F2FP.BF16.PACK_AB R43, R138, R172 ;  /* 0x000000ac8a2b723e */ /* 0x000fe200000010ff */
[----:B------:R-:W2:Y:S01]  /*12670*/  MUFU.EX2 R177, R67 ;  /* 0x0000004300b17308 */ /* 0x000ea20000000800 */
[C---:B------:R-:W-:Y:S08]  /*12680*/  HMMA.16816.F32.BF16 R88, R144.reuse, R152, R88 ;  /* 0x000000989058723c */ /* 0x040ff00000041858 */
[-C--:B------:R-:W-:Y:S01]  /*12690*/  HMMA.16816.F32.BF16 R92, R144, R154.reuse, R92 ;  /* 0x0000009a905c723c */ /* 0x080fe2000004185c */
[----:B------:R-:W-:Y:S07]  /*126a0*/  MUFU.EX2 R67, R56 ;  /* 0x0000003800437308 */ /* 0x000fee0000000800 */
[C---:B------:R-:W-:Y:S01]  /*126b0*/  HMMA.16816.F32.BF16 R96, R140.reuse, R154, R96 ;  /* 0x0000009a8c60723c */ /* 0x040fe20000041860 */
[----:B------:R-:W-:Y:S02]  /*126c0*/  LDSM.16.MT88.4 R152, [R208+0xd00] ;  /* 0x000d0000d098783b */ /* 0x000fe40000004200 */
[----:B------:R-:W-:Y:S01]  /*126d0*/  MUFU.EX2 R188, R64 ;  /* 0x0000004000bc7308 */ /* 0x000fe20000000800 */
[----:B--2---:R-:W-:Y:S04]  /*126e0*/  F2FP.BF16.PACK_AB R171, R177, R178 ;  /* 0x000000b2b1ab723e */ /* 0x004fe800000010ff */
[-C--:B---3--:R-:W-:Y:S05]  /*126f0*/  HMMA.16816.F32.BF16 R20, R140, R148.reuse, R20 ;  /* 0x000000948c14723c */ /* 0x088fea0000041814 */
[----:B------:R-:W-:Y:S03]  /*12700*/  MUFU.EX2 R64, R61 ;  /* 0x0000003d00407308 */ /* 0x000fe60000000800 */
[C---:B------:R-:W-:Y:S07]  /*12710*/  HMMA.16816.F32.BF16 R100, R144.reuse, R148, R100 ;  /* 0x000000949064723c */ /* 0x040fee0000041864 */
[----:B------:R-:W-:Y:S01]  /*12720*/  MUFU.EX2 R61, R58 ;  /* 0x0000003a003d7308 */ /* 0x000fe20000000800 */
[-C--:B------:R-:W-:Y:S08]  /*12730*/  HMMA.16816.F32.BF16 R32, R144, R150.reuse, R32 ;  /* 0x000000969020723c */ /* 0x080ff00000041820 */
[C---:B------:R-:W-:Y:S01]  /*12740*/  HMMA.16816.F32.BF16 R104, R140.reuse, R150, R104 ;  /* 0x000000968c68723c */ /* 0x040fe20000041868 */
[----:B------:R-:W2:Y:S07]  /*12750*/  MUFU.EX2 R187, R65 ;  /* 0x0000004100bb7308 */ /* 0x000eae0000000800 */
[-C--:B-1----:R-:W-:Y:S03]  /*12760*/  HMMA.16816.F32.BF16 R108, R140, R156.reuse, R108 ;  /* 0x0000009c8c6c723c */ /* 0x082fe6000004186c */
[----:B------:R-:W1:Y:S05]  /*12770*/  MUFU.EX2 R65, R60 ;  /* 0x0000003c00417308 */ /* 0x000e6a0000000800 */
[C---:B------:R-:W-:Y:S05]  /*12780*/  HMMA.16816.F32.BF16 R112, R144.reuse, R156, R112 ;  /* 0x0000009c9070723c */ /* 0x040fea0000041870 */
[----:B------:R3:W4:Y:S03]  /*12790*/  MUFU.EX2 R60, R59 ;  /* 0x0000003b003c7308 */ /* 0x0007260000000800 */
[-C--:B------:R-:W-:Y:S04]  /*127a0*/  HMMA.16816.F32.BF16 R116, R144, R158.reuse, R116 ;  /* 0x0000009e9074723c */ /* 0x080fe80000041874 */
[----:B--2---:R-:W-:Y:S03]  /*127b0*/  F2FP.BF16.PACK_AB R170, R187, R188 ;  /* 0x000000bcbbaa723e */ /* 0x004fe600000010ff */
[----:B------:R-:W-:Y:S01]  /*127c0*/  MUFU.EX2 R62, R62 ;  /* 0x0000003e003e7308 */ /* 0x000fe20000000800 */
[C---:B------:R-:W-:Y:S08]  /*127d0*/  HMMA.16816.F32.BF16 R120, R140.reuse, R158, R120 ;  /* 0x0000009e8c78723c */ /* 0x040ff00000041878 */
[-C--:B------:R-:W-:Y:S01]  /*127e0*/  HMMA.16816.F32.BF16 R24, R140, R36.reuse, R24 ;  /* 0x000000248c18723c */ /* 0x080fe20000041818 */
[----:B------:R-:W2:Y:S01]  /*127f0*/  MUFU.EX2 R137, R137 ;  /* 0x0000008900897308 */ /* 0x000ea20000000800 */
[----:B---3--:R-:W-:Y:S06]  /*12800*/  LDSM.16.MT88.4 R56, [R209+0x1d00] ;  /* 0x001d0000d138783b */ /* 0x008fec0000004200 */
[C---:B------:R-:W-:Y:S07]  /*12810*/  HMMA.16816.F32.BF16 R124, R144.reuse, R36, R124 ;  /* 0x00000024907c723c */ /* 0x040fee000004187c */
[----:B------:R-:W-:Y:S01]  /*12820*/  F2FP.BF16.PACK_AB R36, R201, R202 ;  /* 0x000000cac924723e */ /* 0x000fe200000010ff */
[-C--:B------:R-:W-:Y:S04]  /*12830*/  HMMA.16816.F32.BF16 R128, R144, R38.reuse, R128 ;  /* 0x000000269080723c */ /* 0x080fe80000041880 */
[----:B------:R-:W-:Y:S04]  /*12840*/  F2FP.BF16.PACK_AB R37, R196, R198 ;  /* 0x000000c6c425723e */ /* 0x000fe800000010ff */
        /* <DEDUP_REMOVED lines=36> */
[----:B------:R-:W-:Y:S02]  /*12a90*/  F2FP.BF16.PACK_AB R38, R64, R65 ;  /* 0x000000414026723e */ /* 0x000fe400000010ff */
[----:B----4-:R-:W-:Y:S02]  /*12aa0*/  F2FP.BF16.PACK_AB R37, R60, R61 ;  /* 0x0000003d3c25723e */ /* 0x010fe400000010ff */
[----:B--2---:R-:W-:Y:S07]  /*12ab0*/  F2FP.BF16.PACK_AB R39, R137, R62 ;  /* 0x0000003e8927723e */ /* 0x004fee00000010ff */
        /* <DEDUP_REMOVED lines=86> */
.L_x_132:
        /* <DEDUP_REMOVED lines=149> */
.L_x_85:
[----:B------:R-:W1:Y:S02]  /*13970*/  S2R R69, SR_CTAID.Y ;  /* 0x0000000000457919 */ /* 0x000e640000002600 */
[----:B-1----:R-:W-:Y:S01]  /*13980*/  SHF.R.S32.HI R57, RZ, 0x1f, R69 ;  /* 0x0000001fff397819 */ /* 0x002fe20000011445 */
[----:B------:R-:W-:Y:S05]  /*13990*/  @P4 BRA `(.L_x_134) ;  /* 0x0000173000004947 */ /* 0x000fea0003800000 */
[----:B------:R-:W2:Y:S01]  /*139a0*/  LDL R58, [R1+0x34] ;  /* 0x00003400013a7983 */ /* 0x000ea20000100800 */
[----:B------:R-:W-:-:S02]  /*139b0*/  F2FP.BF16.PACK_AB R45, R45, R144 ;  /* 0x000000902d2d723e */ /* 0x000fc400000010ff */
[----:B------:R-:W-:Y:S01]  /*139c0*/  F2FP.BF16.PACK_AB R44, R44, R146 ;  /* 0x000000922c2c723e */ /* 0x000fe200000010ff */
[----:B------:R-:W1:Y:S01]  /*139d0*/  S2R R55, SR_TID.X ;  /* 0x0000000000377919 */ /* 0x000e620000002100 */
        /* <DEDUP_REMOVED lines=12> */
[----:B-1----:R-:W-:Y:S02]  /*13aa0*/  SHF.R.S32.HI R56, RZ, 0x1f, R55 ;  /* 0x0000001fff387819 */ /* 0x002fe40000011437 */
[----:B------:R-:W-:Y:S02]  /*13ab0*/  F2FP.BF16.PACK_AB R36, R36, R76 ;  /* 0x0000004c2424723e */ /* 0x000fe400000010ff */
[CC--:B------:R-:W-:Y:S02]  /*13ac0*/  LEA.HI R3, R56.reuse, R55.reuse, RZ, 0x2 ;  /* 0x0000003738037211 */ /* 0x0c0fe400078f10ff */
[----:B------:R-:W-:Y:S02]  /*13ad0*/  LEA.HI R48, R56, R55, RZ, 0x5 ;  /* 0x0000003738307211 */ /* 0x000fe400078f28ff */
[----:B------:R-:W-:-:S02]  /*13ae0*/  SHF.R.S32.HI R52, RZ, 0x2, R3 ;  /* 0x00000002ff347819 */ /* 0x000fc40000011403 */
[----:B------:R-:W-:Y:S02]  /*13af0*/  SHF.R.S32.HI R0, RZ, 0x1f, R3 ;  /* 0x0000001fff007819 */ /* 0x000fe40000011403 */
[----:B------:R-:W-:Y:S02]  /*13b00*/  LOP3.LUT R3, R3, 0xfffffffc, RZ, 0xc0, !PT ;  /* 0xfffffffc03037812 */ /* 0x000fe400078ec0ff */
[----:B------:R-:W-:Y:S02]  /*13b10*/  LEA.HI R0, R0, R52, RZ, 0x3 ;  /* 0x0000003400007211 */ /* 0x000fe400078f18ff */
[----:B------:R-:W-:Y:S01]  /*13b20*/  SHF.R.S32.HI R49, RZ, 0x5, R48 ;  /* 0x00000005ff317819 */ /* 0x000fe20000011430 */
[----:B------:R-:W-:Y:S01]  /*13b30*/  IMAD.IADD R29, R55, 0x1, -R3 ;  /* 0x00000001371d7824 */ /* 0x000fe200078e0a03 */
[----:B------:R-:W-:Y:S02]  /*13b40*/  LOP3.LUT R0, R0, 0xfffffff8, RZ, 0xc0, !PT ;  /* 0xfffffff800007812 */ /* 0x000fe400078ec0ff */
[----:B------:R-:W-:-:S02]  /*13b50*/  F2FP.BF16.PACK_AB R78, R79, R78 ;  /* 0x0000004e4f4e723e */ /* 0x000fc400000010ff */
[----:B------:R-:W-:Y:S01]  /*13b60*/  F2FP.BF16.PACK_AB R35, R35, R84 ;  /* 0x000000542323723e */ /* 0x000fe200000010ff */
[----:B------:R-:W-:Y:S01]  /*13b70*/  IMAD.IADD R2, R52, 0x1, -R0 ;  /* 0x0000000134027824 */ /* 0x000fe200078e0a00 */
[----:B------:R-:W-:Y:S02]  /*13b80*/  F2FP.BF16.PACK_AB R34, R34, R86 ;  /* 0x000000562222723e */ /* 0x000fe400000010ff */
[----:B------:R-:W-:Y:S02]  /*13b90*/  F2FP.BF16.PACK_AB R32, R32, R96 ;  /* 0x000000602020723e */ /* 0x000fe400000010ff */
[----:B------:R-:W-:Y:S02]  /*13ba0*/  LEA.HI R0, R2, R2, RZ, 0x1 ;  /* 0x0000000202007211 */ /* 0x000fe400078f08ff */
[----:B------:R-:W-:Y:S02]  /*13bb0*/  F2FP.BF16.PACK_AB R31, R31, R98 ;  /* 0x000000621f1f723e */ /* 0x000fe400000010ff */
[----:B------:R-:W-:-:S02]  /*13bc0*/  SHF.R.S32.HI R13, RZ, 0x1, R0 ;  /* 0x00000001ff0d7819 */ /* 0x000fc40000011400 */
[----:B------:R-:W-:Y:S02]  /*13bd0*/  LOP3.LUT R0, R0, 0x3fffffe, RZ, 0xc0, !PT ;  /* 0x03fffffe00007812 */ /* 0x000fe400078ec0ff */
[C---:B------:R-:W-:Y:S01]  /*13be0*/  LOP3.LUT R3, R13.reuse, 0x1, RZ, 0xc0, !PT ;  /* 0x000000010d037812 */ /* 0x040fe200078ec0ff */
[C---:B------:R-:W-:Y:S01]  /*13bf0*/  IMAD.SHL.U32 R4, R13.reuse, 0x40, RZ ;  /* 0x000000400d047824 */ /* 0x040fe200078e00ff */
[----:B------:R-:W-:Y:S01]  /*13c00*/  LOP3.LUT P0, RZ, R13, 0x2, RZ, 0xc0, !PT ;  /* 0x000000020dff7812 */ /* 0x000fe2000780c0ff */
[----:B------:R-:W-:Y:S01]  /*13c10*/  IMAD.IADD R2, R2, 0x1, -R0 ;  /* 0x0000000102027824 */ /* 0x000fe200078e0a00 */
[----:B------:R-:W-:Y:S01]  /*13c20*/  ISETP.NE.U32.AND P1, PT, R3, 0x1, PT ;  /* 0x000000010300780c */ /* 0x000fe20003f25070 */
[----:B------:R-:W-:Y:S01]  /*13c30*/  IMAD R0, R49, 0x100, R29 ;  /* 0x0000010031007824 */ /* 0x000fe200078e021d */
[----:B------:R-:W-:Y:S02]  /*13c40*/  LOP3.LUT R4, R4, 0xc0, RZ, 0xc0, !PT ;  /* 0x000000c004047812 */ /* 0x000fe400078ec0ff */
[----:B------:R-:W-:Y:S01]  /*13c50*/  F2FP.BF16.PACK_AB R33, R33, R88 ;  /* 0x000000582121723e */ /* 0x000fe200000010ff */
[----:B------:R-:W-:Y:S01]  /*13c60*/  IMAD R0, R2, 0x10, R0 ;  /* 0x0000001002007824 */ /* 0x000fe200078e0200 */
[----:B------:R-:W-:Y:S01]  /*13c70*/  LEA.HI R2, R4, R4, RZ, 0x1d ;  /* 0x0000000404027211 */ /* 0x000fe200078fe8ff */
[----:B------:R-:W-:Y:S01]  /*13c80*/  IMAD.MOV.U32 R4, RZ, RZ, 0x20 ;  /* 0x00000020ff047424 */ /* 0x000fe200078e00ff */
[----:B------:R-:W-:-:S02]  /*13c90*/  F2FP.BF16.PACK_AB R90, R91, R90 ;  /* 0x0000005a5b5a723e */ /* 0x000fc400000010ff */
[----:B------:R-:W-:Y:S01]  /*13ca0*/  F2FP.BF16.PACK_AB R30, R30, R92 ;  /* 0x0000005c1e1e723e */ /* 0x000fe200000010ff */
[----:B------:R-:W-:Y:S01]  /*13cb0*/  IMAD.U32 R0, R0, 0x2, R2 ;  /* 0x0000000200007824 */ /* 0x000fe200078e0002 */
[----:B------:R-:W-:Y:S02]  /*13cc0*/  SEL R4, R4, 0xffffffe0, !P0 ;  /* 0xffffffe004047807 */ /* 0x000fe40004000000 */
[----:B------:R-:W-:Y:S01]  /*13cd0*/  F2FP.BF16.PACK_AB R94, R95, R94 ;  /* 0x0000005e5f5e723e */ /* 0x000fe200000010ff */
[----:B------:R-:W-:Y:S01]  /*13ce0*/  IMAD.SHL.U32 R0, R0, 0x2, RZ ;  /* 0x0000000200007824 */ /* 0x000fe200078e00ff */
[----:B------:R-:W-:Y:S01]  /*13cf0*/  BAR.SYNC.DEFER_BLOCKING 0x1, 0x80 ;  /* 0x0042000000007b1d */ /* 0x000fe20000010000 */
[----:B------:R-:W-:Y:S02]  /*13d00*/  F2FP.BF16.PACK_AB R28, R28, R156 ;  /* 0x0000009c1c1c723e */ /* 0x000fe400000010ff */
[----:B------:R-:W-:Y:S02]  /*13d10*/  F2FP.BF16.PACK_AB R27, R27, R158 ;  /* 0x0000009e1b1b723e */ /* 0x000fe400000010ff */
[----:B------:R-:W-:-:S02]  /*13d20*/  IADD3 R3, R0, 0x80, RZ ;  /* 0x0000008000037810 */ /* 0x000fc40007ffe0ff */
[C---:B------:R-:W-:Y:S02]  /*13d30*/  IADD3 R2, R0.reuse, 0x70, RZ ;  /* 0x0000007000027810 */ /* 0x040fe40007ffe0ff */
[----:B------:R-:W-:Y:S01]  /*13d40*/  @P1 IADD3 R2, R3, 0x10, RZ ;  /* 0x0000001003021810 */ /* 0x000fe20007ffe0ff */
[----:B------:R-:W-:Y:S01]  /*13d50*/  IMAD.IADD R3, R0, 0x1, R4 ;  /* 0x0000000100037824 */ /* 0x000fe200078e0204 */
[----:B------:R-:W-:Y:S02]  /*13d60*/  F2FP.BF16.PACK_AB R25, R25, R104 ;  /* 0x000000681919723e */ /* 0x000fe400000010ff */
[----:B------:R-:W-:Y:S01]  /*13d70*/  F2FP.BF16.PACK_AB R24, R24, R106 ;  /* 0x0000006a1818723e */ /* 0x000fe200000010ff */
[----:B------:R-:W-:Y:S01]  /*13d80*/  IMAD.IADD R4, R4, 0x1, R2 ;  /* 0x0000000104047824 */ /* 0x000fe200078e0202 */
[----:B------:R-:W-:Y:S02]  /*13d90*/  F2FP.BF16.PACK_AB R26, R26, R100 ;  /* 0x000000641a1a723e */ /* 0x000fe400000010ff */
[----:B------:R-:W-:-:S02]  /*13da0*/  F2FP.BF16.PACK_AB R102, R103, R102 ;  /* 0x000000666766723e */ /* 0x000fc400000010ff */
        /* <DEDUP_REMOVED lines=27> */
[----:B------:R-:W-:Y:S03]  /*13f60*/  STS [R3+0x80], R41 ;  /* 0x0000802903007388 */ /* 0x000fe60000000800 */
[----:B------:R-:W-:Y:S01]  /*13f70*/  ISETP.NE.AND.EX P1, PT, RZ, c[0x0][0x504], PT, P0 ;  /* 0x00014100ff007a0c */ /* 0x000fe20003f25300 */
[----:B------:R-:W-:Y:S01]  /*13f80*/  STS [R3+0x280], R40 ;  /* 0x0002802803007388 */ /* 0x000fe20000000800 */
[----:B------:R-:W-:-:S03]  /*13f90*/  ISETP.NE.U32.AND P0, PT, RZ, c[0x0][0x508], PT ;  /* 0x00014200ff007a0c */ /* 0x000fc60003f05070 */
[----:B------:R-:W-:Y:S01]  /*13fa0*/  STS [R4], R38 ;  /* 0x0000002604007388 */ /* 0x000fe20000000800 */
[----:B------:R-:W-:-:S03]  /*13fb0*/  ISETP.NE.AND.EX P0, PT, RZ, c[0x0][0x50c], PT, P0 ;  /* 0x00014300ff007a0c */ /* 0x000fc60003f05300 */
        /* <DEDUP_REMOVED lines=52> */
.L_x_135:
[----:B-1----:R-:W-:Y:S01]  /*14300*/  LOP3.LUT R4, R48, 0xffffffe0, RZ, 0xc0, !PT ;  /* 0xffffffe030047812 */ /* 0x002fe200078ec0ff */
[----:B------:R-:W1:Y:S01]  /*14310*/  S2R R21, SR_CTAID.X ;  /* 0x0000000000157919 */ /* 0x000e620000002500 */
[----:B------:R-:W-:Y:S01]  /*14320*/  SHF.R.S32.HI R5, RZ, 0x1f, R49 ;  /* 0x0000001fff057819 */ /* 0x000fe20000011431 */
[----:B------:R-:W-:Y:S01]  /*14330*/  IMAD.MOV.U32 R9, RZ, RZ, c[0x0][0x4e8] ;  /* 0x00013a00ff097624 */ /* 0x000fe200078e00ff */
[----:B------:R-:W-:Y:S01]  /*14340*/  LEA.HI R0, R29, R29, RZ, 0x1 ;  /* 0x0000001d1d007211 */ /* 0x000fe200078f08ff */
[----:B------:R-:W-:Y:S01]  /*14350*/  IMAD.IADD R7, R55, 0x1, -R4 ;  /* 0x0000000137077824 */ /* 0x000fe200078e0a04 */
[----:B------:R-:W-:Y:S01]  /*14360*/  LEA.HI R4, R5, R49, RZ, 0x2 ;  /* 0x0000003105047211 */ /* 0x000fe200078f10ff */
[----:B------:R-:W-:Y:S01]  /*14370*/  IMAD R11, R57, c[0x0][0x3e8], RZ ;  /* 0x0000fa00390b7a24 */ /* 0x000fe200078e02ff */
[C---:B------:R-:W-:Y:S01]  /*14380*/  LOP3.LUT R6, R0.reuse, 0x1ffffffe, RZ, 0xc0, !PT ;  /* 0x1ffffffe00067812 */ /* 0x040fe200078ec0ff */
[----:B------:R-:W-:Y:S01]  /*14390*/  IMAD.SHL.U32 R5, R0, 0x20, RZ ;  /* 0x0000002000057824 */ /* 0x000fe200078e00ff */
[----:B------:R-:W-:Y:S01]  /*143a0*/  SHF.R.S32.HI R8, RZ, 0x1f, R7 ;  /* 0x0000001fff087819 */ /* 0x000fe20000011407 */
[C---:B------:R-:W-:Y:S01]  /*143b0*/  IMAD R12, R29.reuse, 0x20, R52 ;  /* 0x000000201d0c7824 */ /* 0x040fe200078e0234 */
[----:B------:R-:W-:Y:S01]  /*143c0*/  LOP3.LUT R4, R4, 0xffffffc, RZ, 0xc0, !PT ;  /* 0x0ffffffc04047812 */ /* 0x000fe200078ec0ff */
[----:B-----5:R-:W-:Y:S01]  /*143d0*/  IMAD R24, R24, c[0x0][0x4e8], RZ ;  /* 0x00013a0018187a24 */ /* 0x020fe200078e02ff */
[----:B------:R-:W-:Y:S01]  /*143e0*/  LEA.HI R0, R8, R7, RZ, 0x2 ;  /* 0x0000000708007211 */ /* 0x000fe200078f10ff */
[----:B------:R-:W-:Y:S01]  /*143f0*/  BSSY B0, `(.L_x_136) ;  /* 0x0000085000007945 */ /* 0x000fe20003800000 */
[----:B------:R-:W-:Y:S01]  /*14400*/  IADD3 R6, R29, -R6, RZ ;  /* 0x800000061d067210 */ /* 0x000fe20007ffe0ff */
[----:B------:R-:W-:Y:S01]  /*14410*/  IMAD.IADD R4, R49, 0x1, -R4 ;  /* 0x0000000131047824 */ /* 0x000fe200078e0a04 */
[----:B------:R-:W-:-:S02]  /*14420*/  LOP3.LUT R5, R5, 0xffffffc0, RZ, 0xc0, !PT ;  /* 0xffffffc005057812 */ /* 0x000fc400078ec0ff */
[----:B------:R-:W-:Y:S02]  /*14430*/  SHF.R.S32.HI R0, RZ, 0x2, R0 ;  /* 0x00000002ff007819 */ /* 0x000fe40000011400 */
[----:B------:R-:W-:Y:S01]  /*14440*/  ISETP.NE.AND P2, PT, R9, 0x1, PT ;  /* 0x000000010900780c */ /* 0x000fe20003f45270 */
[----:B------:R-:W-:Y:S01]  /*14450*/  IMAD R6, R6, 0x8, R5 ;  /* 0x0000000806067824 */ /* 0x000fe200078e0205 */
[----:B------:R-:W-:Y:S01]  /*14460*/  LEA R16, R4, R0, 0x4 ;  /* 0x0000000004107211 */ /* 0x000fe200078e20ff */
[----:B------:R-:W-:Y:S01]  /*14470*/  IMAD R0, R3, c[0x0][0x3a0], RZ ;  /* 0x0000e80003007a24 */ /* 0x000fe200078e02ff */
[----:B------:R-:W-:Y:S01]  /*14480*/  LEA.HI R10, R52, R52, RZ, 0x1 ;  /* 0x00000034340a7211 */ /* 0x000fe200078f08ff */
[----:B------:R-:W-:Y:S01]  /*14490*/  IMAD.WIDE.U32 R4, R69, c[0x0][0x490], R2 ;  /* 0x0001240045047a25 */ /* 0x000fe200078e0002 */
[----:B------:R-:W-:Y:S02]  /*144a0*/  LOP3.LUT P0, RZ, R7, 0x3, RZ, 0xc0, !PT ;  /* 0x0000000307ff7812 */ /* 0x000fe4000780c0ff */
[----:B------:R-:W-:Y:S01]  /*144b0*/  LOP3.LUT R10, R10, 0x3fffffe, RZ, 0xc0, !PT ;  /* 0x03fffffe0a0a7812 */ /* 0x000fe200078ec0ff */
[----:B------:R-:W-:Y:S01]  /*144c0*/  IMAD.IADD R6, R16, 0x1, R6 ;  /* 0x0000000110067824 */ /* 0x000fe200078e0206 */
[----:B------:R-:W-:Y:S01]  /*144d0*/  LEA.HI R13, R56, R55, RZ, 0x3 ;  /* 0x00000037380d7211 */ /* 0x000fe200078f18ff */
[----:B------:R-:W-:-:S02]  /*144e0*/  IMAD R8, R2, c[0x0][0x3a4], R0 ;  /* 0x0000e90002087a24 */ /* 0x000fc400078e0200 */
[----:B------:R-:W-:-:S04]  /*144f0*/  IMAD.WIDE.U32 R2, R2, c[0x0][0x3a0], RZ ;  /* 0x0000e80002027a25 */ /* 0x000fc800078e00ff */
[----:B-1----:R-:W-:Y:S02]  /*14500*/  IMAD R0, R21, 0x80, R6 ;  /* 0x0000008015007824 */ /* 0x002fe400078e0206 */
[----:B------:R-:W-:Y:S02]  /*14510*/  IMAD.IADD R3, R3, 0x1, R8 ;  /* 0x0000000103037824 */ /* 0x000fe400078e0208 */
[----:B------:R-:W-:Y:S01]  /*14520*/  IMAD R9, R57, c[0x0][0x490], RZ ;  /* 0x0001240039097a24 */ /* 0x000fe200078e02ff */
[----:B------:R-:W-:Y:S01]  /*14530*/  MOV R6, R0 ;  /* 0x0000000000067202 */ /* 0x000fe20000000f00 */
[----:B------:R-:W-:-:S04]  /*14540*/  @P2 IMAD.HI.U32 R8, R0, c[0x0][0x4ec], RZ ;  /* 0x00013b0000082a27 */ /* 0x000fc800078e00ff */
[----:B------:R-:W-:Y:S01]  /*14550*/  IMAD.IADD R7, R52, 0x1, -R10 ;  /* 0x0000000134077824 */ /* 0x000fe200078e0a0a */
[----:B------:R-:W-:Y:S01]  /*14560*/  @P2 SHF.R.U32.HI R6, RZ, c[0x0][0x4f0], R8 ;  /* 0x00013c00ff062a19 */ /* 0x000fe20000011608 */
[----:B------:R-:W-:Y:S02]  /*14570*/  IMAD R9, R69, c[0x0][0x494], R9 ;  /* 0x0001250045097a24 */ /* 0x000fe400078e0209 */
[----:B------:R-:W-:Y:S01]  /*14580*/  IMAD R20, R49, 0x8, R7 ;  /* 0x0000000831147824 */ /* 0x000fe200078e0207 */
[----:B------:R-:W-:Y:S01]  /*14590*/  SHF.R.S32.HI R7, RZ, 0x1f, R58 ;  /* 0x0000001fff077819 */ /* 0x000fe2000001143a */
[----:B------:R-:W-:Y:S01]  /*145a0*/  IMAD.WIDE.U32 R2, R69, c[0x0][0x3e8], R2 ;  /* 0x0000fa0045027a25 */ /* 0x000fe200078e0002 */
[----:B------:R-:W-:Y:S02]  /*145b0*/  IADD3 R5, R5, R9, RZ ;  /* 0x0000000905057210 */ /* 0x000fe40007ffe0ff */
[----:B------:R-:W-:Y:S01]  /*145c0*/  IADD3 R8, -R6, RZ, RZ ;  /* 0x000000ff06087210 */ /* 0x000fe20007ffe1ff */
[----:B------:R-:W-:Y:S01]  /*145d0*/  IMAD R12, R21, 0x80, R12 ;  /* 0x00000080150c7824 */ /* 0x000fe200078e020c */
[----:B------:R-:W-:-:S02]  /*145e0*/  SEL R9, R58, RZ, !P1 ;  /* 0x000000ff3a097207 */ /* 0x000fc40004800000 */
[----:B------:R-:W-:Y:S01]  /*145f0*/  SEL R10, R7, RZ, !P1 ;  /* 0x000000ff070a7207 */ /* 0x000fe20004800000 */
[----:B------:R-:W-:Y:S02]  /*14600*/  IMAD R7, R69, c[0x0][0x3ec], R11 ;  /* 0x0000fb0045077a24 */ /* 0x000fe400078e020b */
[----:B------:R-:W-:Y:S02]  /*14610*/  IMAD R11, R8, c[0x0][0x4e8], R0 ;  /* 0x00013a00080b7a24 */ /* 0x000fe400078e0200 */
[----:B------:R-:W-:Y:S01]  /*14620*/  IMAD R0, R10, c[0x0][0x498], RZ ;  /* 0x000126000a007a24 */ /* 0x000fe200078e02ff */
[----:B------:R-:W-:Y:S01]  /*14630*/  IADD3 R3, R3, R7, RZ ;  /* 0x0000000703037210 */ /* 0x000fe20007ffe0ff */
[----:B------:R-:W-:-:S04]  /*14640*/  IMAD.WIDE.U32 R4, R9, c[0x0][0x498], R4 ;  /* 0x0001260009047a25 */ /* 0x000fc800078e0004 */
[----:B------:R-:W-:Y:S01]  /*14650*/  IMAD R7, R9, c[0x0][0x49c], R0 ;  /* 0x0001270009077a24 */ /* 0x000fe200078e0200 */
[----:B------:R-:W-:Y:S01]  /*14660*/  SHF.R.S32.HI R0, RZ, 0x1f, R6 ;  /* 0x0000001fff007819 */ /* 0x000fe20000011406 */
[----:B------:R-:W-:Y:S01]  /*14670*/  @P2 IMAD.HI.U32 R8, R12, c[0x0][0x4ec], RZ ;  /* 0x00013b000c082a27 */ /* 0x000fe200078e00ff */
[----:B------:R-:W-:-:S03]  /*14680*/  IADD3 R4, P1, R6, R4, RZ ;  /* 0x0000000406047210 */ /* 0x000fc60007f3e0ff */
[----:B------:R-:W-:Y:S01]  /*14690*/  IMAD R6, R10, c[0x0][0x3f0], RZ ;  /* 0x0000fc000a067a24 */ /* 0x000fe200078e02ff */
[----:B------:R-:W-:Y:S01]  /*146a0*/  IADD3.X R5, R0, R5, R7, P1, !PT ;  /* 0x0000000500057210 */ /* 0x000fe20000ffe407 */
[----:B------:R-:W-:Y:S01]  /*146b0*/  IMAD.SHL.U32 R10, R13, 0x8, RZ ;  /* 0x000000080d0a7824 */ /* 0x000fe200078e00ff */
[----:B------:R-:W-:Y:S01]  /*146c0*/  SHF.R.S32.HI R0, RZ, 0x1f, R11 ;  /* 0x0000001fff007819 */ /* 0x000fe2000001140b */
[----:B------:R-:W-:Y:S01]  /*146d0*/  IMAD.MOV.U32 R18, RZ, RZ, R12 ;  /* 0x000000ffff127224 */ /* 0x000fe200078e000c */
[----:B------:R-:W-:Y:S01]  /*146e0*/  @P2 SHF.R.U32.HI R18, RZ, c[0x0][0x4f0], R8 ;  /* 0x00013c00ff122a19 */ /* 0x000fe20000011608 */
[----:B------:R-:W-:Y:S02]  /*146f0*/  IMAD R13, R9, c[0x0][0x3f4], R6 ;  /* 0x0000fd00090d7a24 */ /* 0x000fe400078e0206 */
[----:B------:R-:W-:Y:S01]  /*14700*/  IMAD R7, R0, c[0x0][0x488], RZ ;  /* 0x0001220000077a24 */ /* 0x000fe200078e02ff */
[----:B------:R-:W-:Y:S01]  /*14710*/  LOP3.LUT R0, R10, 0xc0, RZ, 0xc0, !PT ;  /* 0x000000c00a007812 */ /* 0x000fe200078ec0ff */
[----:B------:R-:W-:-:S02]  /*14720*/  IMAD.SHL.U32 R6, R29, 0x8, RZ ;  /* 0x000000081d067824 */ /* 0x000fc400078e00ff */
[----:B------:R-:W-:-:S03]  /*14730*/  IMAD.WIDE.U32 R8, R9, c[0x0][0x3f0], R2 ;  /* 0x0000fc0009087a25 */ /* 0x000fc600078e0002 */
[----:B------:R-:W-:Y:S01]  /*14740*/  LOP3.LUT R10, R0, 0x18, R6, 0xf8, !PT ;  /* 0x00000018000a7812 */ /* 0x000fe200078ef806 */
[----:B------:R-:W-:-:S04]  /*14750*/  IMAD.WIDE.U32 R2, R11, c[0x0][0x488], R4 ;  /* 0x000122000b027a25 */ /* 0x000fc800078e0004 */
[----:B------:R-:W-:Y:S01]  /*14760*/  IMAD R4, R11, c[0x0][0x48c], R7 ;  /* 0x000123000b047a24 */ /* 0x000fe200078e0207 */
[----:B------:R-:W-:Y:S01]  /*14770*/  SHF.R.U32.HI R11, RZ, 0x3, R0 ;  /* 0x00000003ff0b7819 */ /* 0x000fe20000011600 */
[----:B------:R-:W-:Y:S01]  /*14780*/  IMAD.IADD R5, R9, 0x1, R13 ;  /* 0x0000000109057824 */ /* 0x000fe200078e020d */
[----:B------:R-:W-:Y:S01]  /*14790*/  IADD3 R0, -R18, RZ, RZ ;  /* 0x000000ff12007210 */ /* 0x000fe20007ffe1ff */
[----:B------:R-:W-:Y:S01]  /*147a0*/  IMAD.IADD R3, R3, 0x1, R4 ;  /* 0x0000000103037824 */ /* 0x000fe200078e0204 */
[----:B------:R-:W-:Y:S02]  /*147b0*/  LEA R7, P1, R2, c[0x0][0x450], 0x2 ;  /* 0x0001140002077a11 */ /* 0x000fe400078210ff */
[----:B------:R-:W-:Y:S01]  /*147c0*/  LOP3.LUT R19, R10, R11, RZ, 0x3c, !PT ;  /* 0x0000000b0a137212 */ /* 0x000fe200078e3cff */
[----:B------:R-:W-:Y:S01]  /*147d0*/  IMAD R9, R0, c[0x0][0x4e8], R12 ;  /* 0x00013a0000097a24 */ /* 0x000fe200078e020c */
[----:B------:R-:W-:Y:S01]  /*147e0*/  LEA.HI.X R0, R2, c[0x0][0x454], R3, 0x2, P1 ;  /* 0x0001150002007a11 */ /* 0x000fe200008f1403 */
[----:B------:R-:W-:Y:S01]  /*147f0*/  SHFL.IDX PT, R14, R7, RZ, 0x1c1f ;  /* 0x001c1fff070e7589 */ /* 0x000fe200000e0000 */
[----:B------:R-:W-:-:S02]  /*14800*/  SHF.R.S32.HI R10, RZ, 0x1f, R18 ;  /* 0x0000001fff0a7819 */ /* 0x000fc40000011412 */
[----:B------:R-:W-:Y:S01]  /*14810*/  MOV R4, R8 ;  /* 0x0000000800047202 */ /* 0x000fe20000000f00 */
[----:B------:R-:W1:Y:S01]  /*14820*/  SHFL.IDX PT, R15, R0, RZ, 0x1c1f ;  /* 0x001c1fff000f7589 */ /* 0x000e6200000e0000 */
[----:B------:R-:W-:Y:S02]  /*14830*/  IMAD R8, R21, 0x80, R16 ;  /* 0x0000008015087824 */ /* 0x000fe400078e0210 */
[----:B------:R-:W-:Y:S01]  /*14840*/  IMAD R2, R10, c[0x0][0x3e0], RZ ;  /* 0x0000f8000a027a24 */ /* 0x000fe200078e02ff */
[----:B------:R-:W-:Y:S02]  /*14850*/  SHFL.IDX PT, R12, R7, 0x1, 0x1c1f ;  /* 0x003c1f00070c7f89 */ /* 0x000fe400000e0000 */
[----:B------:R-:W-:Y:S02]  /*14860*/  ISETP.GE.OR P3, PT, R8, R24, P0 ;  /* 0x000000180800720c */ /* 0x000fe40000766670 */
        /* <DEDUP_REMOVED lines=15> */
[----:B------:R-:W-:-:S02]  /*14960*/  ISETP.GE.OR P1, PT, R5, R24, P0 ;  /* 0x000000180500720c */ /* 0x000fc40000726670 */
[----:B------:R-:W-:Y:S01]  /*14970*/  ISETP.GE.OR P0, PT, R8, R24, P0 ;  /* 0x000000180800720c */ /* 0x000fe20000706670 */
[----:B------:R-:W-:Y:S01]  /*14980*/  IMAD R0, R4, c[0x0][0x3d8], RZ ;  /* 0x0000f60004007a24 */ /* 0x000fe200078e02ff */
[----:B------:R-:W-:-:S03]  /*14990*/  LEA R5, R20, R19, 0x5 ;  /* 0x0000001314057211 */ /* 0x000fc600078e28ff */
[----:B------:R-:W-:Y:S02]  /*149a0*/  IMAD R4, R9, c[0x0][0x3dc], R0 ;  /* 0x0000f70009047a24 */ /* 0x000fe400078e0200 */
[----:B------:R-:W-:Y:S01]  /*149b0*/  IMAD.SHL.U32 R0, R5, 0x2, RZ ;  /* 0x0000000205007824 */ /* 0x000fe200078e00ff */
[----:B------:R-:W-:Y:S01]  /*149c0*/  @!P2 ST.E [R12.64], R51 ;  /* 0x000000330c00a985 */ /* 0x000fe2000c101906 */
[----:B------:R-:W-:-:S03]  /*149d0*/  IMAD.IADD R3, R3, 0x1, R4 ;  /* 0x0000000103037824 */ /* 0x000fc600078e0204 */
        /* <DEDUP_REMOVED lines=38> */
.L_x_137:
[----:B---3--:R-:W-:Y:S05]  /*14c40*/  BSYNC B0 ;  /* 0x0000000000007941 */ /* 0x008fea0003800000 */
.L_x_136:
        /* <DEDUP_REMOVED lines=23> */
.L_x_139:
[----:B------:R-:W-:Y:S05]  /*14dc0*/  BSYNC B0 ;  /* 0x0000000000007941 */ /* 0x000fea0003800000 */
.L_x_138:
        /* <DEDUP_REMOVED lines=23> */
.L_x_141:
[----:B------:R-:W-:Y:S05]  /*14f40*/  BSYNC B0 ;  /* 0x0000000000007941 */ /* 0x000fea0003800000 */
.L_x_140:
        /* <DEDUP_REMOVED lines=24> */
.L_x_134:
        /* <DEDUP_REMOVED lines=19> */
.L_x_142:
        /* <DEDUP_REMOVED lines=12> */
[----:B------:R-:W-:Y:S01]  /*152c0*/  MOV R0, c[0x0][0x4e8] ;  /* 0x00013a0000007a02 */ /* 0x000fe20000000f00 */
[----:B------:R-:W-:Y:S01]  /*152d0*/  IMAD R6, R57, c[0x0][0x490], RZ ;  /* 0x0001240039067a24 */ /* 0x000fe200078e02ff */
[----:B------:R-:W-:Y:S01]  /*152e0*/  MOV R2, R4 ;  /* 0x0000000400027202 */ /* 0x000fe20000000f00 */
[----:B------:R-:W-:Y:S01]  /*152f0*/  IMAD.MOV.U32 R3, RZ, RZ, R5 ;  /* 0x000000ffff037224 */ /* 0x000fe200078e0005 */
[----:B------:R-:W-:Y:S01]  /*15300*/  ISETP.NE.AND P0, PT, R0, 0x1, PT ;  /* 0x000000010000780c */ /* 0x000fe20003f05270 */
[C---:B------:R-:W-:Y:S01]  /*15310*/  IMAD R6, R69.reuse, c[0x0][0x494], R6 ;  /* 0x0001250045067a24 */ /* 0x040fe200078e0206 */
[----:B------:R-:W-:Y:S01]  /*15320*/  MOV R0, R8 ;  /* 0x0000000800007202 */ /* 0x000fe20000000f00 */
[----:B------:R-:W-:-:S05]  /*15330*/  IMAD.WIDE.U32 R2, R69, c[0x0][0x490], R2 ;  /* 0x0001240045027a25 */ /* 0x000fca00078e0002 */
[----:B------:R-:W-:-:S05]  /*15340*/  IADD3 R3, R6, R3, RZ ;  /* 0x0000000306037210 */ /* 0x000fca0007ffe0ff */
[----:B------:R-:W-:-:S04]  /*15350*/  @P0 IMAD.HI.U32 R7, R8, c[0x0][0x4ec], RZ ;  /* 0x00013b0008070a27 */ /* 0x000fc800078e00ff */
[----:B------:R-:W-:Y:S01]  /*15360*/  IMAD.WIDE.U32 R2, R9, c[0x0][0x498], R2 ;  /* 0x0001260009027a25 */ /* 0x000fe200078e0002 */
[----:B------:R-:W-:-:S03]  /*15370*/  @P0 SHF.R.U32.HI R0, RZ, c[0x0][0x4f0], R7 ;  /* 0x00013c00ff000a19 */ /* 0x000fc60000011607 */
[----:B------:R-:W-:Y:S01]  /*15380*/  IMAD R7, R10, c[0x0][0x498], RZ ;  /* 0x000126000a077a24 */ /* 0x000fe200078e02ff */
[----:B------:R-:W-:Y:S01]  /*15390*/  IADD3 R2, P0, R0, R2, RZ ;  /* 0x0000000200027210 */ /* 0x000fe20007f1e0ff */
[----:B------:R-:W-:Y:S02]  /*153a0*/  IMAD.MOV R6, RZ, RZ, -R0 ;  /* 0x000000ffff067224 */ /* 0x000fe400078e0a00 */
[----:B------:R-:W-:Y:S02]  /*153b0*/  IMAD R7, R9, c[0x0][0x49c], R7 ;  /* 0x0001270009077a24 */ /* 0x000fe400078e0207 */
[----:B------:R-:W-:Y:S01]  /*153c0*/  IMAD R6, R6, c[0x0][0x4e8], R8 ;  /* 0x00013a0006067a24 */ /* 0x000fe200078e0208 */
[----:B------:R-:W-:-:S04]  /*153d0*/  SHF.R.S32.HI R8, RZ, 0x1f, R0 ;  /* 0x0000001fff087819 */ /* 0x000fc80000011400 */
[----:B------:R-:W-:Y:S02]  /*153e0*/  SHF.R.S32.HI R0, RZ, 0x1f, R6 ;  /* 0x0000001fff007819 */ /* 0x000fe40000011406 */
[----:B------:R-:W-:-:S03]  /*153f0*/  IADD3.X R3, R8, R3, R7, P0, !PT ;  /* 0x0000000308037210 */ /* 0x000fc600007fe407 */
[----:B------:R-:W-:Y:S02]  /*15400*/  IMAD R0, R0, c[0x0][0x488], RZ ;  /* 0x0001220000007a24 */ /* 0x000fe400078e02ff */
[----:B------:R-:W-:-:S04]  /*15410*/  IMAD.WIDE.U32 R2, R6, c[0x0][0x488], R2 ;  /* 0x0001220006027a25 */ /* 0x000fc800078e0002 */
[----:B------:R-:W-:Y:S01]  /*15420*/  IMAD R0, R6, c[0x0][0x48c], R0 ;  /* 0x0001230006007a24 */ /* 0x000fe200078e0200 */
[----:B------:R-:W-:-:S04]  /*15430*/  LEA R6, P0, R2, c[0x0][0x450], 0x2 ;  /* 0x0001140002067a11 */ /* 0x000fc800078010ff */
[----:B------:R-:W-:-:S04]  /*15440*/  IADD3 R0, R3, R0, RZ ;  /* 0x0000000003007210 */ /* 0x000fc80007ffe0ff */
[----:B------:R-:W-:Y:S02]  /*15450*/  LEA.HI.X R7, R2, c[0x0][0x454], R0, 0x2, P0 ;  /* 0x0001150002077a11 */ /* 0x000fe400000f1400 */
[----:B------:R-:W-:-:S05]  /*15460*/  MOV R0, 0xff800000 ;  /* 0xff80000000007802 */ /* 0x000fca0000000f00 */
[----:B------:R1:W-:Y:S02]  /*15470*/  STG.E [R6.64], R0 ;  /* 0x0000000006007986 */ /* 0x0003e4000c101906 */
.L_x_144:
[----:B------:R-:W-:Y:S05]  /*15480*/  BSYNC B0 ;  /* 0x0000000000007941 */ /* 0x000fea0003800000 */
.L_x_143:
[----:B------:R-:W2:Y:S01]  /*15490*/  S2R R15, SR_CTAID.X ;  /* 0x00000000000f7919 */ /* 0x000ea20000002500 */
[----:B-1----:R-:W-:Y:S01]  /*154a0*/  IMAD R0, R5, c[0x0][0x3a0], RZ ;  /* 0x0000e80005007a24 */ /* 0x002fe200078e02ff */
[----:B------:R-:W-:Y:S01]  /*154b0*/  SHF.R.S32.HI R5, RZ, 0x1f, R11 ;  /* 0x0000001fff057819 */ /* 0x000fe2000001140b */
[C---:B------:R-:W-:Y:S01]  /*154c0*/  IMAD.WIDE.U32 R2, R4.reuse, c[0x0][0x3a0], RZ ;  /* 0x0000e80004027a25 */ /* 0x040fe200078e00ff */
[----:B------:R-:W-:Y:S01]  /*154d0*/  MOV R6, c[0x0][0x4e8] ;  /* 0x00013a0000067a02 */ /* 0x000fe20000000f00 */
[----:B------:R-:W-:Y:S01]  /*154e0*/  BSSY B0, `(.L_x_145) ;  /* 0x000003b000007945 */ /* 0x000fe20003800000 */
[----:B------:R-:W-:Y:S01]  /*154f0*/  LEA.HI R5, R5, R11, RZ, 0x2 ;  /* 0x0000000b05057211 */ /* 0x000fe200078f10ff */
[----:B------:R-:W-:Y:S01]  /*15500*/  IMAD R0, R4, c[0x0][0x3a4], R0 ;  /* 0x0000e90004007a24 */ /* 0x000fe200078e0200 */
[----:B------:R-:W-:Y:S01]  /*15510*/  ISETP.NE.AND P0, PT, R6, 0x1, PT ;  /* 0x000000010600780c */ /* 0x000fe20003f05270 */
[----:B------:R-:W-:Y:S01]  /*15520*/  IMAD R6, R10, c[0x0][0x3f0], RZ ;  /* 0x0000fc000a067a24 */ /* 0x000fe200078e02ff */
[----:B------:R-:W-:Y:S01]  /*15530*/  LOP3.LUT R4, R5, 0xfffffffc, RZ, 0xc0, !PT ;  /* 0xfffffffc05047812 */ /* 0x000fe200078ec0ff */
[----:B-----5:R-:W-:Y:S01]  /*15540*/  IMAD R13, R13, c[0x0][0x4e8], RZ ;  /* 0x00013a000d0d7a24 */ /* 0x020fe200078e02ff */
[----:B------:R-:W-:Y:S01]  /*15550*/  IADD3 R3, R3, R0, RZ ;  /* 0x0000000003037210 */ /* 0x000fe20007ffe0ff */
[----:B------:R-:W-:-:S02]  /*15560*/  IMAD R0, R57, c[0x0][0x3e8], RZ ;  /* 0x0000fa0039007a24 */ /* 0x000fc400078e02ff */
[----:B------:R-:W-:Y:S01]  /*15570*/  IMAD.IADD R8, R11, 0x1, -R4 ;  /* 0x000000010b087824 */ /* 0x000fe200078e0a04 */
[----:B------:R-:W-:Y:S01]  /*15580*/  SHF.R.S32.HI R11, RZ, 0x2, R5 ;  /* 0x00000002ff0b7819 */ /* 0x000fe20000011405 */
[C---:B------:R-:W-:Y:S02]  /*15590*/  IMAD R0, R69.reuse, c[0x0][0x3ec], R0 ;  /* 0x0000fb0045007a24 */ /* 0x040fe400078e0200 */
[----:B------:R-:W-:Y:S01]  /*155a0*/  IMAD.WIDE.U32 R2, R69, c[0x0][0x3e8], R2 ;  /* 0x0000fa0045027a25 */ /* 0x000fe200078e0002 */
[----:B------:R-:W-:-:S03]  /*155b0*/  LEA R4, R8, R11, 0x5 ;  /* 0x0000000b08047211 */ /* 0x000fc600078e28ff */
[----:B------:R-:W-:Y:S01]  /*155c0*/  IMAD R7, R9, c[0x0][0x3f4], R6 ;  /* 0x0000fd0009077a24 */ /* 0x000fe200078e0206 */
[----:B------:R-:W-:Y:S01]  /*155d0*/  IADD3 R3, R0, R3, RZ ;  /* 0x0000000300037210 */ /* 0x000fe20007ffe0ff */
[C---:B--2---:R-:W-:Y:S01]  /*155e0*/  IMAD R4, R15.reuse, 0x80, R4 ;  /* 0x000000800f047824 */ /* 0x044fe200078e0204 */
[----:B------:R-:W-:-:S03]  /*155f0*/  LEA R11, R15, R11, 0x7 ;  /* 0x0000000b0f0b7211 */ /* 0x000fc600078e38ff */
[----:B------:R-:W-:Y:S01]  /*15600*/  @P0 IMAD.HI.U32 R5, R4, c[0x0][0x4ec], RZ ;  /* 0x00013b0004050a27 */ /* 0x000fe200078e00ff */
[----:B------:R-:W-:-:S03]  /*15610*/  MOV R0, R4 ;  /* 0x0000000400007202 */ /* 0x000fc60000000f00 */
[----:B------:R-:W-:Y:S01]  /*15620*/  IMAD.WIDE.U32 R2, R9, c[0x0][0x3f0], R2 ;  /* 0x0000fc0009027a25 */ /* 0x000fe200078e0002 */
[----:B------:R-:W-:-:S04]  /*15630*/  @P0 SHF.R.U32.HI R0, RZ, c[0x0][0x4f0], R5 ;  /* 0x00013c00ff000a19 */ /* 0x000fc80000011605 */
[--C-:B------:R-:W-:Y:S01]  /*15640*/  SHF.R.S32.HI R6, RZ, 0x1f, R0.reuse ;  /* 0x0000001fff067819 */ /* 0x100fe20000011400 */
[----:B------:R-:W-:Y:S01]  /*15650*/  IMAD.MOV R5, RZ, RZ, -R0 ;  /* 0x000000ffff057224 */ /* 0x000fe200078e0a00 */
[----:B------:R-:W-:-:S03]  /*15660*/  IADD3 R3, R3, R7, RZ ;  /* 0x0000000703037210 */ /* 0x000fc60007ffe0ff */
        /* <DEDUP_REMOVED lines=34> */
.L_x_146:
[----:B------:R-:W-:Y:S05]  /*15890*/  BSYNC B0 ;  /* 0x0000000000007941 */ /* 0x000fea0003800000 */
.L_x_145:
        /* <DEDUP_REMOVED lines=21> */
.L_x_148:
[----:B------:R-:W-:Y:S05]  /*159f0*/  BSYNC B0 ;  /* 0x0000000000007941 */ /* 0x000fea0003800000 */
.L_x_147:
        /* <DEDUP_REMOVED lines=21> */
.L_x_150:
[----:B------:R-:W-:Y:S05]  /*15b50*/  BSYNC B0 ;  /* 0x0000000000007941 */ /* 0x000fea0003800000 */
.L_x_149:
        /* <DEDUP_REMOVED lines=22> */
.L_x_151:
        /* <DEDUP_REMOVED lines=12> */
.L_x_756:


//--------------------- .text._ZN7cutlass13device_kernelIN5flash19enable_sm80_to_sm89INS1_16FlashAttnFwdSm80INS1_25CollectiveMainloopFwdSm80ILi4ELi1ELb0EN4cute5tupleIJNS5_1CILi128EEENS7_ILi48EEENS7_ILi96EEEEEELi96ENS_10bfloat16_tEfNS_4arch4Sm80ELb0ELb1ELb0ELb0ELb0ELb0ELb1ELb0EEENS1_21CollectiveEpilogueFwdINS6_IJS8_SA_S9_EEENS6_IJNS7_ILi1EEESI_SI_EEESC_SE_Li128ELb0ELb1ELb0ELb0EEENS1_19SingleTileSchedulerILb0ELb0ELb1ELi128EEEEEEEEEvNT_6ParamsE --------------------------
	.section	.text._ZN7cutlass13device_kernelIN5flash19enable_sm80_to_sm89INS1_16FlashAttnFwdSm80INS1_25CollectiveMainloopFwdSm80ILi4ELi1ELb0EN4cute5tupleIJNS5_1CILi128EEENS7_ILi48EEENS7_ILi96EEEEEELi96ENS_10bfloat16_tEfNS_4arch4Sm80ELb0ELb1ELb0ELb0ELb0ELb0ELb1ELb0EEENS1_21CollectiveEpilogueFwdINS6_IJS8_SA_S9_EEENS6_IJNS7_ILi1EEESI_SI_EEESC_SE_Li128ELb0ELb1ELb0ELb0EEENS1_19SingleTileSchedulerILb0ELb0ELb1ELi128EEEEEEEEEvNT_6ParamsE,"ax",@progbits
	.sectioninfo	@"SHI_REGISTERS=255"
	.align	128
.text._ZN7cutlass13device_kernelIN5flash19enable_sm80_to_sm89INS1_16FlashAttnFwdSm80INS1_25CollectiveMainloopFwdSm80ILi4ELi1ELb0EN4cute5tupleIJNS5_1CILi128EEENS7_ILi48EEENS7_ILi96EEEEEELi96ENS_10bfloat16_tEfNS_4arch4Sm80ELb0ELb1ELb0ELb0ELb0ELb0ELb1ELb0EEENS1_21CollectiveEpilogueFwdINS6_IJS8_SA_S9_EEENS6_IJNS7_ILi1EEESI_SI_EEESC_SE_Li128ELb0ELb1ELb0ELb0EEENS1_19SingleTileSchedulerILb0ELb0ELb1ELi128EEEEEEEEEvNT_6ParamsE:
        .type           _ZN7cutlass13device_kernelIN5flash19enable_sm80_to_sm89INS1_16FlashAttnFwdSm80INS1_25CollectiveMainloopFwdSm80ILi4ELi1ELb0EN4cute5tupleIJNS5_1CILi128EEENS7_ILi48EEENS7_ILi96EEEEEELi96ENS_10bfloat16_tEfNS_4arch4Sm80ELb0ELb1ELb0ELb0ELb0ELb0ELb1ELb0EEENS1_21CollectiveEpilogueFwdINS6_IJS8_SA_S9_EEENS6_IJNS7_ILi1EEESI_SI_EEESC_SE_Li128ELb0ELb1ELb0ELb0EEENS1_19SingleTileSchedulerILb0ELb0ELb1ELi128EEEEEEEEEvNT_6ParamsE,@function
        .size           _ZN7cutlass13device_kernelIN5flash19enable_sm80_to_sm89INS1_16FlashAttnFwdSm80INS1_25CollectiveMainloopFwdSm80ILi4ELi1ELb0EN4cute5tupleIJNS5_1CILi128EEENS7_ILi48EEENS7_ILi96EEEEEELi96ENS_10bfloat16_tEfNS_4arch4Sm80ELb0ELb1ELb0ELb0ELb0ELb0ELb1ELb0EEENS1_21CollectiveEpilogueFwdINS6_IJS8_SA_S9_EEENS6_IJNS7_ILi1EEESI_SI_EEESC_SE_Li128ELb0ELb1ELb0ELb0EEENS1_19SingleTileSchedulerILb0ELb0ELb1ELi128EEEEEEEEEvNT_6ParamsE,(.L_x_757 - _ZN7cutlass13device_kernelIN5flash19enable_sm80_to_sm89INS1_16FlashAttnFwdSm80INS1_25CollectiveMainloopFwdSm80ILi4ELi1ELb0EN4cute5tupleIJNS5_1CILi128EEENS7_ILi48EEENS7_ILi96EEEEEELi96ENS_10bfloat16_tEfNS_4arch4Sm80ELb0ELb1ELb0ELb0ELb0ELb0ELb1ELb0EEENS1_21CollectiveEpilogueFwdINS6_IJS8_SA_S9_EEENS6_IJNS7_ILi1EEESI_SI_EEESC_SE_Li128ELb0ELb1ELb0ELb0EEENS1_19SingleTileSchedulerILb0ELb0ELb1ELi128EEEEEEEEEvNT_6ParamsE)
        .other          _ZN7cutlass13device_kernelIN5flash19enable_sm80_to_sm89INS1_16FlashAttnFwdSm80INS1_25CollectiveMainloopFwdSm80ILi4ELi1ELb0EN4cute5tupleIJNS5_1CILi128EEENS7_ILi48EEENS7_ILi96EEEEEELi96ENS_10bfloat16_tEfNS_4arch4Sm80ELb0ELb1ELb0ELb0ELb0ELb0ELb1ELb0EEENS1_21CollectiveEpilogueFwdINS6_IJS8_SA_S9_EEENS6_IJNS7_ILi1EEESI_SI_EEESC_SE_Li128ELb0ELb1ELb0ELb0EEENS1_19SingleTileSchedulerILb0ELb0ELb1ELi128EEEEEEEEEvNT_6ParamsE,@"STO_CUDA_ENTRY STV_DEFAULT"
_ZN7cutlass13device_kernelIN5flash19enable_sm80_to_sm89INS1_16FlashAttnFwdSm80INS1_25CollectiveMainloopFwdSm80ILi4ELi1ELb0EN4cute5tupleIJNS5_1CILi128EEENS7_ILi48EEENS7_ILi96EEEEEELi96ENS_10bfloat16_tEfNS_4arch4Sm80ELb0ELb1ELb0ELb0ELb0ELb0ELb1ELb0EEENS1_21CollectiveEpilogueFwdINS6_IJS8_SA_S9_EEENS6_IJNS7_ILi1EEESI_SI_EEESC_SE_Li128ELb0ELb1ELb0ELb0EEENS1_19SingleTileSchedulerILb0ELb0ELb1ELi128EEEEEEEEEvNT_6ParamsE:
[----:B------:R-:W-:Y:S02]  /*0000*/  MOV R1, c[0x0][0x28] ;  /* 0x00000a0000017a02 */ /* 0x000fe40000000f00 */
[----:B------:R-:W1:Y:S02]  /*0010*/  S2R R0, SR_CTAID.Z ;  /* 0x0000000000007919 */ /* 0x000e640000002700 */
[----:B-1----:R-:W-:-:S13]  /*0020*/  ISETP.GE.AND P0, PT, R0, RZ, PT ;  /* 0x000000ff0000720c */ /* 0x002fda0003f06270 */
[----:B------:R-:W-:Y:S05]  /*0030*/  @!P0 EXIT ;  /* 0x000000000000894d */ /* 0x000fea0003800000 */
[----:B------:R-:W1:Y:S01]  /*0040*/  S2UR UR13, SR_CTAID.X ;  /* 0x00000000000d79c3 */ /* 0x000e620000002500 */
[----:B------:R-:W-:Y:S01]  /*0050*/  ULDC UR7, c[0x0][0x2c4] ;  /* 0x0000b10000077ab9 */ /* 0x000fe20000000800 */
[----:B------:R-:W2:Y:S01]  /*0060*/  S2R R94, SR_TID.X ;  /* 0x00000000005e7919 */ /* 0x000ea20000002100 */
[----:B------:R-:W-:Y:S02]  /*0070*/  UISETP.NE.AND UP2, UPT, UR7, 0x1, UPT ;  /* 0x000000010700788c */ /* 0x000fe4000bf45270 */
[----:B------:R-:W-:Y:S02]  /*0080*/  ULDC.64 UR4, c[0x0][0x2c8] ;  /* 0x0000b20000047ab9 */ /* 0x000fe40000000a00 */
[----:B------:R-:W-:Y:S02]  /*0090*/  UMOV UR8, 0x1 ;  /* 0x0000000100087882 */ /* 0x000fe40000000000 */
[----:B------:R-:W-:Y:S02]  /*00a0*/  ULDC UR6, c[0x0][0x168] ;  /* 0x00005a0000067ab9 */ /* 0x000fe40000000800 */
[----:B------:R-:W-:-:S02]  /*00b0*/  UIADD3 UR6, UR8, -UR6, URZ ;  /* 0x8000000608067290 */ /* 0x000fc4000fffe03f */
[----:B-1----:R-:W-:-:S04]  /*00c0*/  USHF.L.U32 UR13, UR13, 0x7, URZ ;  /* 0x000000070d0d7899 */ /* 0x002fc8000800063f */
[----:B------:R-:W-:Y:S02]  /*00d0*/  @UP2 UIADD3 UR10, UR13, 0x7f, URZ ;  /* 0x0000007f0d0a2890 */ /* 0x000fe4000fffe03f */
[----:B------:R-:W-:Y:S02]  /*00e0*/  UIADD3 UR9, UR13, 0x7f, URZ ;  /* 0x0000007f0d097890 */ /* 0x000fe4000fffe03f */
[----:B------:R-:W-:-:S04]  /*00f0*/  UIMAD.WIDE.U32 UR10, UR10, UR4, URZ ;  /* 0x000000040a0a72a5 */ /* 0x000fc8000f8e003f */
[----:B------:R-:W-:-:S03]  /*0100*/  @UP2 USHF.R.U32.HI UR9, URZ, UR5, UR11 ;  /* 0x000000053f092299 */ /* 0x000fc6000801160b */
[----:B------:R-:W-:Y:S02]  /*0110*/  ULDC.64 UR4, c[0x0][0x328] ;  /* 0x0000ca0000047ab9 */ /* 0x000fe40000000a00 */
[----:B------:R-:W-:-:S03]  /*0120*/  UISETP.LE.AND UP1, UPT, UR8, UR5, UPT ;  /* 0x000000050800728c */ /* 0x000fc6000bf23270 */
[----:B------:R-:W-:Y:S02]  /*0130*/  ULDC UR5, c[0x0][0x1d0] ;  /* 0x0000740000057ab9 */ /* 0x000fe40000000800 */
[----:B------:R-:W-:Y:S01]  /*0140*/  UIADD3 UR5, UR9, UR5, UR6 ;  /* 0x0000000509057290 */ /* 0x000fe2000fffe006 */
[----:B------:R-:W-:-:S03]  /*0150*/  PLOP3.LUT P0, PT, PT, PT, UP1, 0x40, 0x0 ;  /* 0x000000000000781c */ /* 0x000fc60003f0e818 */
[----:B------:R-:W-:-:S06]  /*0160*/  UIADD3 UR4, UR5, UR4, URZ ;  /* 0x0000000405047290 */ /* 0x000fcc000fffe03f */
[----:B------:R-:W-:-:S04]  /*0170*/  MOV R3, UR4 ;  /* 0x0000000400037c02 */ /* 0x000fc80008000f00 */
[----:B------:R-:W-:Y:S05]  /*0180*/  @P0 BRA `(.L_x_152) ;  /* 0x0000013000000947 */ /* 0x000fea0003800000 */
[----:B--2---:R-:W-:Y:S01]  /*0190*/  ISETP.LT.AND P0, PT, RZ, UR5, PT ;  /* 0x00000005ff007c0c */ /* 0x004fe2000bf01270 */
[----:B------:R-:W-:-:S12]  /*01a0*/  UIADD3 UR6, UR5, -0x1, URZ ;  /* 0xffffffff05067890 */ /* 0x000fd8000fffe03f */
[----:B------:R-:W-:Y:S05]  /*01b0*/  @P0 BRA `(.L_x_153) ;  /* 0x0000008000000947 */ /* 0x000fea0003800000 */
[----:B------:R-:W-:Y:S02]  /*01c0*/  ULDC UR4, c[0x0][0x32c] ;  /* 0x0000cb0000047ab9 */ /* 0x000fe40000000800 */
[----:B------:R-:W-:Y:S02]  /*01d0*/  UISETP.NE.AND UP0, UPT, UR8, UR4, UPT ;  /* 0x000000040800728c */ /* 0x000fe4000bf05270 */
[----:B------:R-:W-:-:S03]  /*01e0*/  UIADD3 UR6, -UR5, URZ, URZ ;  /* 0x0000003f05067290 */ /* 0x000fc6000fffe13f */
[----:B------:R-:W-:Y:S02]  /*01f0*/  ULDC.64 UR4, c[0x0][0x330] ;  /* 0x0000cc0000047ab9 */ /* 0x000fe40000000a00 */
[----:B------:R-:W-:-:S04]  /*0200*/  UIMAD.WIDE.U32 UR8, UR6, UR4, URZ ;  /* 0x00000004060872a5 */ /* 0x000fc8000f8e003f */
[----:B------:R-:W-:-:S04]  /*0210*/  @UP0 USHF.R.U32.HI UR6, URZ, UR5, UR9 ;  /* 0x000000053f060299 */ /* 0x000fc80008011609 */
[----:B------:R-:W-:Y:S01]  /*0220*/  ULOP3.LUT UR6, URZ, UR6, URZ, 0x33, !UPT ;  /* 0x000000063f067292 */ /* 0x000fe2000f8e333f */
[----:B------:R-:W-:Y:S05]  /*0230*/  BRA `(.L_x_154) ;  /* 0x0000005000007947 */ /* 0x000fea0003800000 */
.L_x_153:
[----:B------:R-:W-:Y:S02]  /*0240*/  ULDC UR4, c[0x0][0x32c] ;  /* 0x0000cb0000047ab9 */ /* 0x000fe40000000800 */
[----:B------:R-:W-:-:S03]  /*0250*/  UISETP.NE.AND UP0, UPT, UR8, UR4, UPT ;  /* 0x000000040800728c */ /* 0x000fc6000bf05270 */
[----:B------:R-:W-:Y:S02]  /*0260*/  ULDC.64 UR4, c[0x0][0x330] ;  /* 0x0000cc0000047ab9 */ /* 0x000fe40000000a00 */
[----:B------:R-:W-:-:S06]  /*0270*/  UIMAD.WIDE.U32 UR8, UR6, UR4, URZ ;  /* 0x00000004060872a5 */ /* 0x000fcc000f8e003f */
[----:B------:R-:W-:Y:S02]  /*0280*/  @UP0 USHF.R.U32.HI UR6, URZ, UR5, UR9 ;  /* 0x000000053f060299 */ /* 0x000fe40008011609 */
.L_x_154:
[----:B------:R-:W-:Y:S02]  /*0290*/  ULDC UR4, c[0x0][0x32c] ;  /* 0x0000cb0000047ab9 */ /* 0x000fe40000000800 */
[----:B------:R-:W-:-:S06]  /*02a0*/  UIMAD UR4, UR6, UR4, UR4 ;  /* 0x00000004060472a4 */ /* 0x000fcc000f8e0204 */
[----:B------:R-:W-:-:S03]  /*02b0*/  IMNMX R3, R3, UR4, PT ;  /* 0x0000000403037c17 */ /* 0x000fc6000b800200 */
.L_x_152:
[----:B--2---:R-:W-:Y:S01]  /*02c0*/  UMOV UR6, 0x2f ;  /* 0x0000002f00067882 */ /* 0x004fe20000000000 */
[----:B------:R-:W-:Y:S01]  /*02d0*/  IADD3 R3, R3, 0x2f, RZ ;  /* 0x0000002f03037810 */ /* 0x000fe20007ffe0ff */
[----:B------:R-:W-:Y:S01]  /*02e0*/  ULDC UR12, c[0x0][0x1d0] ;  /* 0x00007400000c7ab9 */ /* 0x000fe20000000800 */
[----:B------:R-:W-:Y:S01]  /*02f0*/  PLOP3.LUT P0, PT, PT, PT, UP1, 0x40, 0x0 ;  /* 0x000000000000781c */ /* 0x000fe20003f0e818 */
[----:B------:R-:W-:Y:S02]  /*0300*/  UIADD3 UR6, UR6, UR12, URZ ;  /* 0x0000000c06067290 */ /* 0x000fe4000fffe03f */
[----:B------:R-:W-:Y:S01]  /*0310*/  ULDC.64 UR4, c[0x0][0x2c8] ;  /* 0x0000b20000047ab9 */ /* 0x000fe20000000a00 */
[----:B------:R-:W-:Y:S01]  /*0320*/  IMAD.HI R3, R3, 0x2aaaaaab, RZ ;  /* 0x2aaaaaab03037827 */ /* 0x000fe200078e02ff */
[----:B------:R-:W-:Y:S02]  /*0330*/  UIMAD.WIDE UR8, UR6, 0x2aaaaaab, URZ ;  /* 0x2aaaaaab060878a5 */ /* 0x000fe4000f8e023f */
[----:B------:R-:W-:-:S02]  /*0340*/  UIMAD.WIDE.U32 UR10, UR13, UR4, URZ ;  /* 0x000000040d0a72a5 */ /* 0x000fc4000f8e003f */
[----:B------:R-:W-:Y:S01]  /*0350*/  ULDC UR6, c[0x0][0x168] ;  /* 0x00005a0000067ab9 */ /* 0x000fe20000000800 */
[----:B------:R-:W-:Y:S01]  /*0360*/  SHF.R.U32.HI R2, RZ, 0x1f, R3 ;  /* 0x0000001fff027819 */ /* 0x000fe20000011603 */
[----:B------:R-:W-:Y:S02]  /*0370*/  UIADD3 UR12, UR12, -UR6, URZ ;  /* 0x800000060c0c7290 */ /* 0x000fe4000fffe03f */
[----:B------:R-:W-:Y:S01]  /*0380*/  USHF.R.U32.HI UR6, URZ, 0x1f, UR9 ;  /* 0x0000001f3f067899 */ /* 0x000fe20008011609 */
[----:B------:R-:W-:Y:S01]  /*0390*/  LEA.HI.SX32 R2, R3, R2, 0x1d ;  /* 0x0000000203027211 */ /* 0x000fe200078feaff */
[----:B------:R-:W-:Y:S02]  /*03a0*/  UMOV UR4, UR13 ;  /* 0x0000000d00047c82 */ /* 0x000fe40008000000 */
[----:B------:R-:W-:Y:S02]  /*03b0*/  @UP2 USHF.R.U32.HI UR4, URZ, UR5, UR11 ;  /* 0x000000053f042299 */ /* 0x000fe4000801160b */
[----:B------:R-:W-:-:S02]  /*03c0*/  ULEA.HI.SX32 UR9, UR9, UR6, 0x1d ;  /* 0x0000000609097291 */ /* 0x000fc4000f8fea3f */
[----:B------:R-:W-:Y:S02]  /*03d0*/  UIADD3 UR4, UR12, UR4, URZ ;  /* 0x000000040c047290 */ /* 0x000fe4000fffe03f */
[----:B------:R-:W-:Y:S02]  /*03e0*/  ULDC UR5, c[0x0][0x324] ;  /* 0x0000c90000057ab9 */ /* 0x000fe40000000800 */
[----:B------:R-:W-:Y:S01]  /*03f0*/  UIADD3 UR6, UR4, -UR5, URZ ;  /* 0x8000000504067290 */ /* 0x000fe2000fffe03f */
[----:B------:R-:W-:Y:S01]  /*0400*/  IMNMX R148, R2, UR9, PT ;  /* 0x0000000902947c17 */ /* 0x000fe2000b800200 */
[----:B------:R-:W-:Y:S05]  /*0410*/  @P0 BRA `(.L_x_155) ;  /* 0x0000015000000947 */ /* 0x000fea0003800000 */
[----:B------:R-:W-:Y:S02]  /*0420*/  UMOV UR8, UR4 ;  /* 0x0000000400087c82 */ /* 0x000fe40008000000 */
[----:B------:R-:W-:-:S06]  /*0430*/  UISETP.GT.AND UP0, UPT, UR8, -0x1, UPT ;  /* 0xffffffff0800788c */ /* 0x000fcc000bf04270 */
[----:B------:R-:W-:-:S13]  /*0440*/  PLOP3.LUT P0, PT, PT, PT, UP0, 0x80, 0x0 ;  /* 0x000000000000781c */ /* 0x000fda0003f0f008 */
[----:B------:R-:W-:Y:S05]  /*0450*/  @P0 BRA `(.L_x_156) ;  /* 0x0000008000000947 */ /* 0x000fea0003800000 */
[----:B------:R-:W-:Y:S02]  /*0460*/  ULDC UR4, c[0x0][0x32c] ;  /* 0x0000cb0000047ab9 */ /* 0x000fe40000000800 */
[----:B------:R-:W-:Y:S02]  /*0470*/  UISETP.NE.AND UP0, UPT, UR4, 0x1, UPT ;  /* 0x000000010400788c */ /* 0x000fe4000bf05270 */
[----:B------:R-:W-:Y:S02]  /*0480*/  ULOP3.LUT UR8, URZ, UR8, URZ, 0x33, !UPT ;  /* 0x000000083f087292 */ /* 0x000fe4000f8e333f */
[----:B------:R-:W-:Y:S02]  /*0490*/  ULDC.64 UR4, c[0x0][0x330] ;  /* 0x0000cc0000047ab9 */ /* 0x000fe40000000a00 */
[----:B------:R-:W-:-:S05]  /*04a0*/  UIMAD.WIDE.U32 UR10, UR8, UR4, URZ ;  /* 0x00000004080a72a5 */ /* 0x000fca000f8e003f */
[----:B------:R-:W-:-:S04]  /*04b0*/  @UP0 USHF.R.U32.HI UR8, URZ, UR5, UR11 ;  /* 0x000000053f080299 */ /* 0x000fc8000801160b */
[----:B------:R-:W-:Y:S01]  /*04c0*/  ULOP3.LUT UR8, URZ, UR8, URZ, 0x33, !UPT ;  /* 0x000000083f087292 */ /* 0x000fe2000f8e333f */
[----:B------:R-:W-:Y:S05]  /*04d0*/  BRA `(.L_x_157) ;  /* 0x0000005000007947 */ /* 0x000fea0003800000 */
.L_x_156:
[----:B------:R-:W-:Y:S02]  /*04e0*/  ULDC UR4, c[0x0][0x32c] ;  /* 0x0000cb0000047ab9 */ /* 0x000fe40000000800 */
[----:B------:R-:W-:-:S03]  /*04f0*/  UISETP.NE.AND UP0, UPT, UR4, 0x1, UPT ;  /* 0x000000010400788c */ /* 0x000fc6000bf05270 */
[----:B------:R-:W-:Y:S02]  /*0500*/  ULDC.64 UR4, c[0x0][0x330] ;  /* 0x0000cc0000047ab9 */ /* 0x000fe40000000a00 */
[----:B------:R-:W-:-:S06]  /*0510*/  UIMAD.WIDE.U32 UR10, UR8, UR4, URZ ;  /* 0x00000004080a72a5 */ /* 0x000fcc000f8e003f */
[----:B------:R-:W-:Y:S02]  /*0520*/  @UP0 USHF.R.U32.HI UR8, URZ, UR5, UR11 ;  /* 0x000000053f080299 */ /* 0x000fe4000801160b */
.L_x_157:
[----:B------:R-:W-:Y:S02]  /*0530*/  ULDC UR4, c[0x0][0x32c] ;  /* 0x0000cb0000047ab9 */ /* 0x000fe40000000800 */
[----:B------:R-:W-:-:S04]  /*0540*/  UIMAD UR4, UR8, UR4, URZ ;  /* 0x00000004080472a4 */ /* 0x000fc8000f8e023f */
[----:B------:R-:W-:-:S04]  /*0550*/  UISETP.LT.AND UP0, UPT, UR6, UR4, UPT ;  /* 0x000000040600728c */ /* 0x000fc8000bf01270 */
[----:B------:R-:W-:-:S04]  /*0560*/  USEL UR6, UR6, UR4, !UP0 ;  /* 0x0000000406067287 */ /* 0x000fc8000c000000 */
.L_x_155:
[----:B------:R-:W-:Y:S01]  /*0570*/  UIMAD.WIDE UR4, UR6, 0x2aaaaaab, URZ ;  /* 0x2aaaaaab060478a5 */ /* 0x000fe2000f8e023f */
[----:B------:R-:W-:Y:S01]  /*0580*/  PLOP3.LUT P4, PT, PT, PT, PT, 0x80, 0x0 ;  /* 0x000000000000781c */ /* 0x000fe20003f8f070 */
[----:B------:R-:W-:Y:S01]  /*0590*/  ULDC.64 UR10, c[0x0][0x118] ;  /* 0x00004600000a7ab9 */ /* 0x000fe20000000a00 */
[----:B------:R-:W-:Y:S01]  /*05a0*/  CS2R R8, SRZ ;  /* 0x0000000000087805 */ /* 0x000fe2000001ff00 */
[----:B------:R-:W-:Y:S01]  /*05b0*/  USHF.R.U32.HI UR4, URZ, 0x1f, UR5 ;  /* 0x0000001f3f047899 */ /* 0x000fe20008011605 */
[----:B------:R-:W-:Y:S01]  /*05c0*/  CS2R R6, SRZ ;  /* 0x0000000000067805 */ /* 0x000fe2000001ff00 */
[----:B------:R-:W-:Y:S01]  /*05d0*/  CS2R R92, SRZ ;  /* 0x00000000005c7805 */ /* 0x000fe2000001ff00 */
[----:B------:R-:W-:Y:S01]  /*05e0*/  CS2R R98, SRZ ;  /* 0x0000000000627805 */ /* 0x000fe2000001ff00 */
[----:B------:R-:W-:Y:S01]  /*05f0*/  ULEA.HI.SX32 UR4, UR5, UR4, 0x1d ;  /* 0x0000000405047291 */ /* 0x000fe2000f8fea3f */
[----:B------:R-:W-:Y:S01]  /*0600*/  IMAD.MOV.U32 R96, RZ, RZ, RZ ;  /* 0x000000ffff607224 */ /* 0x000fe200078e00ff */
[----:B------:R-:W-:Y:S01]  /*0610*/  CS2R R90, SRZ ;  /* 0x00000000005a7805 */ /* 0x000fe2000001ff00 */
[----:B------:R-:W-:Y:S01]  /*0620*/  CS2R R88, SRZ ;  /* 0x0000000000587805 */ /* 0x000fe2000001ff00 */
[----:B------:R-:W-:Y:S01]  /*0630*/  UISETP.LT.AND UP0, UPT, URZ, UR4, UPT ;  /* 0x000000043f00728c */ /* 0x000fe2000bf01270 */
[----:B------:R-:W-:Y:S01]  /*0640*/  CS2R R86, SRZ ;  /* 0x0000000000567805 */ /* 0x000fe2000001ff00 */
[----:B------:R-:W-:Y:S01]  /*0650*/  CS2R R84, SRZ ;  /* 0x0000000000547805 */ /* 0x000fe2000001ff00 */
[----:B------:R-:W-:Y:S01]  /*0660*/  CS2R R78, SRZ ;  /* 0x00000000004e7805 */ /* 0x000fe2000001ff00 */
[----:B------:R-:W-:Y:S01]  /*0670*/  USEL UR6, URZ, UR4, !UP0 ;  /* 0x000000043f067287 */ /* 0x000fe2000c000000 */
[----:B------:R-:W-:Y:S01]  /*0680*/  CS2R R76, SRZ ;  /* 0x00000000004c7805 */ /* 0x000fe2000001ff00 */
[----:B------:R-:W-:Y:S01]  /*0690*/  CS2R R82, SRZ ;  /* 0x0000000000527805 */ /* 0x000fe2000001ff00 */
[----:B------:R-:W-:Y:S01]  /*06a0*/  CS2R R80, SRZ ;  /* 0x0000000000507805 */ /* 0x000fe2000001ff00 */
[----:B------:R-:W-:Y:S01]  /*06b0*/  CS2R R74, SRZ ;  /* 0x00000000004a7805 */ /* 0x000fe2000001ff00 */
[----:B------:R-:W-:Y:S01]  /*06c0*/  CS2R R72, SRZ ;  /* 0x0000000000487805 */ /* 0x000fe2000001ff00 */
[----:B------:R-:W-:Y:S01]  /*06d0*/  ISETP.GT.AND P0, PT, R148, UR6, PT ;  /* 0x0000000694007c0c */ /* 0x000fe2000bf04270 */
        /* <DEDUP_REMOVED lines=34> */
[----:B------:R-:W-:Y:S01]  /*0900*/  IMAD.MOV.U32 R12, RZ, RZ, RZ ;  /* 0x000000ffff0c7224 */ /* 0x000fe200078e00ff */
[----:B------:R-:W-:Y:S01]  /*0910*/  CS2R R10, SRZ ;  /* 0x00000000000a7805 */ /* 0x000fe2000001ff00 */
[----:B------:R-:W-:Y:S05]  /*0920*/  @!P0 BRA `(.L_x_158) ;  /* 0x0000fa3000008947 */ /* 0x000fea0003800000 */
[----:B------:R-:W-:-:S04]  /*0930*/  ISETP.NE.U32.AND P3, PT, RZ, c[0x0][0x340], PT ;  /* 0x0000d000ff007a0c */ /* 0x000fc80003f65070 */
[----:B------:R-:W-:-:S13]  /*0940*/  ISETP.NE.AND.EX P3, PT, RZ, c[0x0][0x344], PT, P3 ;  /* 0x0000d100ff007a0c */ /* 0x000fda0003f65330 */
[----:B------:R-:W-:-:S04]  /*0950*/  @P3 IMAD.MOV.U32 R3, RZ, RZ, 0x4 ;  /* 0x00000004ff033424 */ /* 0x000fc800078e00ff */
[----:B------:R-:W-:-:S06]  /*0960*/  @P3 IMAD.WIDE R232, R0, R3, c[0x0][0x340] ;  /* 0x0000d00000e83625 */ /* 0x000fcc00078e0203 */
[----:B------:R-:W2:Y:S01]  /*0970*/  @P3 LDG.E R232, [R232.64] ;  /* 0x0000000ae8e83981 */ /* 0x000ea2000c1e1900 */
[----:B------:R-:W-:Y:S01]  /*0980*/  SHF.R.S32.HI R7, RZ, 0x1f, R94 ;  /* 0x0000001fff077819 */ /* 0x000fe2000001145e */
[----:B------:R-:W-:Y:S01]  /*0990*/  ULDC UR4, c[0x0][0x168] ;  /* 0x00005a0000047ab9 */ /* 0x000fe20000000800 */
[----:B------:R-:W-:Y:S01]  /*09a0*/  PLOP3.LUT P1, PT, PT, PT, UP2, 0x80, 0x0 ;  /* 0x000000000000781c */ /* 0x000fe20003f2f028 */
[----:B------:R-:W1:Y:S01]  /*09b0*/  S2R R16, SR_CTAID.Y ;  /* 0x0000000000107919 */ /* 0x000e620000002600 */
[-C--:B------:R-:W-:Y:S01]  /*09c0*/  LEA.HI R5, R7, R94.reuse, RZ, 0x2 ;  /* 0x0000005e07057211 */ /* 0x080fe200078f10ff */
[----:B------:R-:W-:Y:S01]  /*09d0*/  UIMAD UR4, UR7, UR4, URZ ;  /* 0x00000004070472a4 */ /* 0x000fe2000f8e023f */
[----:B------:R-:W-:Y:S01]  /*09e0*/  PLOP3.LUT P0, PT, PT, PT, UP2, 0x80, 0x0 ;  /* 0x000000000000781c */ /* 0x000fe20003f0f028 */
[----:B------:R-:W-:Y:S01]  /*09f0*/  IMAD.MOV.U32 R99, RZ, RZ, 0x30 ;  /* 0x00000030ff637424 */ /* 0x000fe200078e00ff */
[----:B------:R-:W-:Y:S01]  /*0a00*/  LOP3.LUT R97, R5, 0xfffffffc, RZ, 0xc0, !PT ;  /* 0xfffffffc05617812 */ /* 0x000fe200078ec0ff */
[----:B------:R-:W-:Y:S01]  /*0a10*/  UMOV UR7, 0x5 ;  /* 0x0000000500077882 */ /* 0x000fe20000000000 */
[----:B------:R-:W-:Y:S01]  /*0a20*/  SHF.R.S32.HI R228, RZ, 0x2, R5 ;  /* 0x00000002ffe47819 */ /* 0x000fe20000011405 */
[----:B------:R-:W-:Y:S01]  /*0a30*/  IMAD R93, R148, -0x30, R99 ;  /* 0xffffffd0945d7824 */ /* 0x000fe200078e0263 */
[----:B------:R-:W-:Y:S01]  /*0a40*/  SHF.R.S32.HI R17, RZ, 0x1f, R0 ;  /* 0x0000001fff117819 */ /* 0x000fe20000011400 */
[----:B------:R-:W-:Y:S01]  /*0a50*/  IMAD.IADD R97, R94, 0x1, -R97 ;  /* 0x000000015e617824 */ /* 0x000fe200078e0a61 */
[----:B------:R-:W-:-:S02]  /*0a60*/  LEA.HI R10, R7, R94, RZ, 0x3 ;  /* 0x0000005e070a7211 */ /* 0x000fc400078f18ff */
[----:B------:R-:W-:Y:S01]  /*0a70*/  LEA.HI R5, R5, R228, RZ, 0x1 ;  /* 0x000000e405057211 */ /* 0x000fe200078f08ff */
[C---:B------:R-:W-:Y:S01]  /*0a80*/  IMAD R2, R97.reuse, 0x20, R228 ;  /* 0x0000002061027824 */ /* 0x040fe200078e02e4 */
[----:B------:R-:W-:Y:S01]  /*0a90*/  IADD3 R18, R228, UR13, RZ ;  /* 0x0000000de4127c10 */ /* 0x000fe2000fffe0ff */
[----:B------:R-:W-:Y:S01]  /*0aa0*/  IMAD.SHL.U32 R20, R97, 0x8, RZ ;  /* 0x0000000861147824 */ /* 0x000fe200078e00ff */
[----:B------:R-:W-:Y:S02]  /*0ab0*/  LEA.HI R96, R7, R94, RZ, 0x5 ;  /* 0x0000005e07607211 */ /* 0x000fe400078f28ff */
[----:B------:R-:W-:Y:S02]  /*0ac0*/  IADD3 R2, R2, UR13, RZ ;  /* 0x0000000d02027c10 */ /* 0x000fe4000fffe0ff */
[----:B------:R-:W-:Y:S02]  /*0ad0*/  LOP3.LUT R5, R5, 0x7fffffe, RZ, 0xc0, !PT ;  /* 0x07fffffe05057812 */ /* 0x000fe400078ec0ff */
[----:B------:R-:W-:Y:S01]  /*0ae0*/  SHF.R.S32.HI R95, RZ, 0x5, R96 ;  /* 0x00000005ff5f7819 */ /* 0x000fe20000011460 */
[----:B-1----:R-:W-:Y:S01]  /*0af0*/  IMAD.WIDE.U32 R12, R16, c[0x0][0x1b8], RZ ;  /* 0x00006e00100c7a25 */ /* 0x002fe200078e00ff */
[----:B------:R-:W-:-:S02]  /*0b00*/  SHF.R.S32.HI R11, RZ, 0x1f, R16 ;  /* 0x0000001fff0b7819 */ /* 0x000fc40000011410 */
[----:B------:R-:W-:Y:S01]  /*0b10*/  SHF.R.S32.HI R21, RZ, 0x1f, R20 ;  /* 0x0000001fff157819 */ /* 0x000fe20000011414 */
[----:B------:R-:W-:Y:S01]  /*0b20*/  @P1 IMAD.HI.U32 R4, R2, c[0x0][0x2c8], RZ ;  /* 0x0000b20002041a27 */ /* 0x000fe200078e00ff */
[----:B------:R-:W-:Y:S02]  /*0b30*/  ISETP.GE.AND P5, PT, R20, c[0x0][0x198], PT ;  /* 0x0000660014007a0c */ /* 0x000fe40003fa6270 */
[----:B------:R-:W-:Y:S01]  /*0b40*/  LEA.HI R7, R7, R94, RZ, 0x4 ;  /* 0x0000005e07077211 */ /* 0x000fe200078f20ff */
[----:B------:R-:W-:Y:S01]  /*0b50*/  IMAD R3, R11, c[0x0][0x1b8], RZ ;  /* 0x00006e000b037a24 */ /* 0x000fe200078e02ff */
[----:B------:R-:W-:Y:S01]  /*0b60*/  IADD3 R101, R148, -0x1, RZ ;  /* 0xffffffff94657810 */ /* 0x000fe20007ffe0ff */
[----:B------:R-:W-:Y:S01]  /*0b70*/  IMAD.MOV.U32 R8, RZ, RZ, R2 ;  /* 0x000000ffff087224 */ /* 0x000fe200078e0002 */
[----:B------:R-:W-:Y:S01]  /*0b80*/  @P0 SHF.R.U32.HI R8, RZ, c[0x0][0x2cc], R4 ;  /* 0x0000b300ff080a19 */ /* 0x000fe20000011604 */
[----:B------:R-:W-:Y:S01]  /*0b90*/  IMAD R3, R16, c[0x0][0x1bc], R3 ;  /* 0x00006f0010037a24 */ /* 0x000fe200078e0203 */
[----:B------:R-:W-:Y:S01]  /*0ba0*/  IADD3 R72, R93, c[0x0][0x1d0], -R228 ;  /* 0x000074005d487a10 */ /* 0x000fe20007ffe8e4 */
[----:B------:R-:W-:Y:S01]  /*0bb0*/  IMAD.IADD R218, R228, 0x1, -R5 ;  /* 0x00000001e4da7824 */ /* 0x000fe200078e0a05 */
[----:B------:R-:W-:Y:S01]  /*0bc0*/  SHF.R.S32.HI R6, RZ, 0x1f, R8 ;  /* 0x0000001fff067819 */ /* 0x000fe20000011408 */
[----:B------:R-:W-:Y:S01]  /*0bd0*/  IMAD.IADD R13, R13, 0x1, R3 ;  /* 0x000000010d0d7824 */ /* 0x000fe200078e0203 */
[----:B------:R-:W-:Y:S01]  /*0be0*/  IADD3 R5, R18, 0x20, RZ ;  /* 0x0000002012057810 */ /* 0x000fe20007ffe0ff */
[----:B------:R-:W-:-:S02]  /*0bf0*/  IMAD R3, R17, c[0x0][0x1c0], RZ ;  /* 0x0000700011037a24 */ /* 0x000fc400078e02ff */
[----:B------:R-:W-:Y:S01]  /*0c00*/  IMAD.WIDE.U32 R12, R0, c[0x0][0x1c0], R12 ;  /* 0x00007000000c7a25 */ /* 0x000fe200078e000c */
[----:B------:R-:W-:Y:S02]  /*0c10*/  ISETP.GE.AND P2, PT, R5, UR4, PT ;  /* 0x0000000405007c0c */ /* 0x000fe4000bf46270 */
[----:B------:R-:W-:Y:S01]  /*0c20*/  IADD3 R5, R20, 0x20, RZ ;  /* 0x0000002014057810 */ /* 0x000fe20007ffe0ff */
[----:B------:R-:W-:Y:S02]  /*0c30*/  IMAD R4, R0, c[0x0][0x1c4], R3 ;  /* 0x0000710000047a24 */ /* 0x000fe400078e0203 */
[----:B------:R-:W-:Y:S01]  /*0c40*/  IMAD.MOV R3, RZ, RZ, -R8 ;  /* 0x000000ffff037224 */ /* 0x000fe200078e0a08 */
[----:B------:R-:W-:Y:S01]  /*0c50*/  ISETP.GE.AND P4, PT, R5, c[0x0][0x198], PT ;  /* 0x0000660005007a0c */ /* 0x000fe20003f86270 */
[----:B------:R-:W-:Y:S01]  /*0c60*/  IMAD.IADD R13, R13, 0x1, R4 ;  /* 0x000000010d0d7824 */ /* 0x000fe200078e0204 */
[----:B------:R-:W-:Y:S01]  /*0c70*/  SHF.R.S32.HI R4, RZ, 0x3, R10 ;  /* 0x00000003ff047819 */ /* 0x000fe2000001140a */
[----:B------:R-:W-:-:S02]  /*0c80*/  IMAD R3, R3, c[0x0][0x2c4], R2 ;  /* 0x0000b10003037a24 */ /* 0x000fc400078e0202 */
[----:B------:R-:W-:Y:S01]  /*0c90*/  IMAD R9, R6, c[0x0][0x1b0], RZ ;  /* 0x00006c0006097a24 */ /* 0x000fe200078e02ff */
[----:B------:R-:W-:Y:S01]  /*0ca0*/  IADD3 R6, R20, 0x40, RZ ;  /* 0x0000004014067810 */ /* 0x000fe20007ffe0ff */
[----:B------:R-:W-:Y:S01]  /*0cb0*/  IMAD.WIDE.U32 R12, R8, c[0x0][0x1b0], R12 ;  /* 0x00006c00080c7a25 */ /* 0x000fe200078e000c */
[----:B------:R-:W-:-:S03]  /*0cc0*/  SHF.R.S32.HI R2, RZ, 0x1f, R3 ;  /* 0x0000001fff027819 */ /* 0x000fc60000011403 */
[----:B------:R-:W-:Y:S02]  /*0cd0*/  IMAD R9, R8, c[0x0][0x1b4], R9 ;  /* 0x00006d0008097a24 */ /* 0x000fe400078e0209 */
[----:B------:R-:W-:Y:S02]  /*0ce0*/  IMAD R2, R2, c[0x0][0x1a8], RZ ;  /* 0x00006a0002027a24 */ /* 0x000fe400078e02ff */
[----:B------:R-:W-:Y:S02]  /*0cf0*/  IMAD.IADD R13, R13, 0x1, R9 ;  /* 0x000000010d0d7824 */ /* 0x000fe400078e0209 */
[C---:B------:R-:W-:Y:S02]  /*0d00*/  IMAD R9, R3.reuse, c[0x0][0x1ac], R2 ;  /* 0x00006b0003097a24 */ /* 0x040fe400078e0202 */
[----:B------:R-:W-:-:S04]  /*0d10*/  IMAD.WIDE.U32 R2, R3, c[0x0][0x1a8], R12 ;  /* 0x00006a0003027a25 */ /* 0x000fc800078e000c */
[----:B------:R-:W-:Y:S01]  /*0d20*/  IMAD.IADD R3, R3, 0x1, R9 ;  /* 0x0000000103037824 */ /* 0x000fe200078e0209 */
[----:B------:R-:W-:Y:S01]  /*0d30*/  LEA R13, P0, R2, c[0x0][0x160], 0x1 ;  /* 0x00005800020d7a11 */ /* 0x000fe200078008ff */
[----:B------:R-:W-:Y:S02]  /*0d40*/  IMAD.SHL.U32 R9, R4, 0x40, RZ ;  /* 0x0000004004097824 */ /* 0x000fe400078e00ff */
[----:B------:R-:W-:Y:S01]  /*0d50*/  IMAD R218, R95, 0x8, R218 ;  /* 0x000000085fda7824 */ /* 0x000fe200078e02da */
[----:B------:R-:W-:Y:S01]  /*0d60*/  LEA.HI.X R3, R2, c[0x0][0x164], R3, 0x1, P0 ;  /* 0x0000590002037a11 */ /* 0x000fe200000f0c03 */
[----:B------:R-:W1:Y:S01]  /*0d70*/  SHFL.IDX PT, R14, R13, RZ, 0x1c1f ;  /* 0x001c1fff0d0e7589 */ /* 0x000e6200000e0000 */
[----:B------:R-:W-:Y:S01]  /*0d80*/  LOP3.LUT R9, R9, 0xc0, RZ, 0xc0, !PT ;  /* 0x000000c009097812 */ /* 0x000fe200078ec0ff */
[----:B------:R-:W-:Y:S01]  /*0d90*/  IMAD.WIDE.U32 R78, R101, c[0x0][0x208], RZ ;  /* 0x00008200654e7a25 */ /* 0x000fe200078e00ff */
[----:B------:R-:W-:Y:S01]  /*0da0*/  ISETP.GE.AND P0, PT, R18, UR4, PT ;  /* 0x0000000412007c0c */ /* 0x000fe2000bf06270 */
[----:B------:R-:W3:Y:S01]  /*0db0*/  SHFL.IDX PT, R15, R3, RZ, 0x1c1f ;  /* 0x001c1fff030f7589 */ /* 0x000ee200000e0000 */
[----:B------:R-:W-:-:S02]  /*0dc0*/  LOP3.LUT R2, R9, 0x18, R20, 0xf8, !PT ;  /* 0x0000001809027812 */ /* 0x000fc400078ef814 */
[----:B------:R-:W-:Y:S01]  /*0dd0*/  SHF.R.U32.HI R9, RZ, 0x3, R9 ;  /* 0x00000003ff097819 */ /* 0x000fe20000011609 */
[----:B------:R-:W4:Y:S03]  /*0de0*/  SHFL.IDX PT, R22, R13, 0x1, 0x1c1f ;  /* 0x003c1f000d167f89 */ /* 0x000f2600000e0000 */
[----:B------:R-:W-:Y:S01]  /*0df0*/  LOP3.LUT R9, R2, R9, RZ, 0x3c, !PT ;  /* 0x0000000902097212 */ /* 0x000fe200078e3cff */
[----:B------:R-:W5:Y:S01]  /*0e00*/  SHFL.IDX PT, R23, R3, 0x1, 0x1c1f ;  /* 0x003c1f0003177f89 */ /* 0x000f6200000e0000 */
[C---:B------:R-:W-:Y:S02]  /*0e10*/  IADD3 R2, R18.reuse, 0x40, RZ ;  /* 0x0000004012027810 */ /* 0x040fe40007ffe0ff */
[----:B------:R-:W-:Y:S01]  /*0e20*/  IADD3 R18, R18, 0x60, RZ ;  /* 0x0000006012127810 */ /* 0x000fe20007ffe0ff */
[----:B------:R-:W-:Y:S01]  /*0e30*/  IMAD.U32 R218, R218, 0x20, R9 ;  /* 0x00000020dada7824 */ /* 0x000fe200078e0009 */
[----:B------:R-:W-:-:S02]  /*0e40*/  @!P0 SHF.R.S32.HI R9, RZ, 0x1f, R6 ;  /* 0x0000001fff098819 */ /* 0x000fc40000011406 */
[----:B------:R-:W-:Y:S01]  /*0e50*/  @!P0 SHF.R.S32.HI R8, RZ, 0x1f, R5 ;  /* 0x0000001fff088819 */ /* 0x000fe20000011405 */
[----:B------:R-:W-:Y:S01]  /*0e60*/  IMAD.SHL.U32 R218, R218, 0x2, RZ ;  /* 0x00000002dada7824 */ /* 0x000fe200078e00ff */
[----:B------:R-:W-:Y:S02]  /*0e70*/  ISETP.GE.AND P6, PT, R2, UR4, PT ;  /* 0x0000000402007c0c */ /* 0x000fe4000bfc6270 */
[----:B------:R-:W-:Y:S02]  /*0e80*/  @!P0 LEA.HI R2, R9, R6, RZ, 0x3 ;  /* 0x0000000609028211 */ /* 0x000fe400078f18ff */
[----:B------:R-:W-:Y:S02]  /*0e90*/  @!P0 LEA.HI R8, R8, R5, RZ, 0x3 ;  /* 0x0000000508088211 */ /* 0x000fe400078f18ff */
[----:B-1----:R-:W-:Y:S02]  /*0ea0*/  @!P0 LEA R24, P1, R20, R14, 0x1 ;  /* 0x0000000e14188211 */ /* 0x002fe400078208ff */
[----:B------:R-:W-:-:S02]  /*0eb0*/  @!P0 LOP3.LUT R2, R2, 0xfffffff8, RZ, 0xc0, !PT ;  /* 0xfffffff802028812 */ /* 0x000fc400078ec0ff */
[----:B------:R-:W-:Y:S02]  /*0ec0*/  @!P0 LOP3.LUT R8, R8, 0xfffffff8, RZ, 0xc0, !PT ;  /* 0xfffffff808088812 */ /* 0x000fe400078ec0ff */
[----:B---3--:R-:W-:Y:S01]  /*0ed0*/  @!P0 LEA.HI.X R25, R20, R15, R21, 0x1, P1 ;  /* 0x0000000f14198211 */ /* 0x008fe200008f0c15 */
[----:B------:R-:W-:Y:S01]  /*0ee0*/  @!P0 IMAD.WIDE R28, R2, 0x2, R14 ;  /* 0x00000002021c8825 */ /* 0x000fe200078e020e */
[----:B------:R-:W-:Y:S02]  /*0ef0*/  ISETP.GE.AND P1, PT, R6, c[0x0][0x198], PT ;  /* 0x0000660006007a0c */ /* 0x000fe40003f26270 */
[----:B------:R-:W-:Y:S01]  /*0f00*/  @!P2 SHF.R.S32.HI R2, RZ, 0x1f, R5 ;  /* 0x0000001fff02a819 */ /* 0x000fe20000011405 */
[----:B------:R-:W-:Y:S01]  /*0f10*/  @!P0 IMAD.WIDE R26, R8, 0x2, R14 ;  /* 0x00000002081a8825 */ /* 0x000fe200078e020e */
[----:B------:R-:W-:Y:S01]  /*0f20*/  SHF.R.S32.HI R15, RZ, 0x4, R7 ;  /* 0x00000004ff0f7819 */ /* 0x000fe20000011407 */
[----:B------:R-:W-:Y:S01]  /*0f30*/  SHFL.IDX PT, R8, R13, 0x2, 0x1c1f ;  /* 0x005c1f000d087f89 */ /* 0x000fe200000e0000 */
[----:B------:R-:W-:-:S02]  /*0f40*/  @!P2 SHF.R.S32.HI R9, RZ, 0x1f, R6 ;  /* 0x0000001fff09a819 */ /* 0x000fc40000011406 */
[----:B------:R-:W-:Y:S01]  /*0f50*/  @!P2 LEA.HI R2, R2, R5, RZ, 0x3 ;  /* 0x000000050202a211 */ /* 0x000fe200078f18ff */
[----:B------:R4:W-:Y:S01]  /*0f60*/  @!P0 LDGSTS.E.BYPASS.LTC128B.128 [R218+0x6080], [R24.64], !P5 ;  /* 0x0608000018da8fae */ /* 0x0009e2000e901d4a */
[----:B------:R-:W-:Y:S02]  /*0f70*/  LEA.HI R14, R7, R15, RZ, 0x1 ;  /* 0x0000000f070e7211 */ /* 0x000fe400078f08ff */
[----:B------:R-:W-:Y:S01]  /*0f80*/  @!P2 LEA.HI R12, R9, R6, RZ, 0x3 ;  /* 0x00000006090ca211 */ /* 0x000fe200078f18ff */
[----:B------:R1:W-:Y:S01]  /*0f90*/  @!P0 LDGSTS.E.BYPASS.LTC128B.128 [R218+0x8080], [R26.64], !P4 ;  /* 0x080800001ada8fae */ /* 0x0003e2000e101d4a */
[----:B------:R-:W-:Y:S02]  /*0fa0*/  @!P2 LOP3.LUT R2, R2, 0xfffffff8, RZ, 0xc0, !PT ;  /* 0xfffffff80202a812 */ /* 0x000fe400078ec0ff */
[----:B------:R-:W-:Y:S01]  /*0fb0*/  LOP3.LUT R14, R14, 0xfffffffe, RZ, 0xc0, !PT ;  /* 0xfffffffe0e0e7812 */ /* 0x000fe200078ec0ff */
[----:B------:R-:W3:Y:S01]  /*0fc0*/  SHFL.IDX PT, R9, R3, 0x2, 0x1c1f ;  /* 0x005c1f0003097f89 */ /* 0x000ee200000e0000 */
[----:B------:R-:W-:-:S02]  /*0fd0*/  @!P2 LOP3.LUT R12, R12, 0xfffffff8, RZ, 0xc0, !PT ;  /* 0xfffffff80c0ca812 */ /* 0x000fc400078ec0ff */
[----:B------:R-:W-:Y:S01]  /*0fe0*/  @!P6 SHF.R.S32.HI R19, RZ, 0x1f, R6 ;  /* 0x0000001fff13e819 */ /* 0x000fe20000011406 */
[----:B------:R1:W-:Y:S01]  /*0ff0*/  @!P0 LDGSTS.E.BYPASS.LTC128B.128 [R218+0xa080], [R28.64], !P1 ;  /* 0x0a0800001cda8fae */ /* 0x0003e2000c901d4a */
[----:B------:R-:W-:Y:S02]  /*1000*/  LOP3.LUT R7, R7, 0xfffffff0, RZ, 0xc0, !PT ;  /* 0xfffffff007077812 */ /* 0x000fe400078ec0ff */
[----:B------:R-:W-:-:S04]  /*1010*/  @!P6 LEA.HI R19, R19, R6, RZ, 0x3 ;  /* 0x000000061313e211 */ /* 0x000fc800078f18ff */
[----:B------:R-:W-:Y:S02]  /*1020*/  @!P6 LOP3.LUT R19, R19, 0xfffffff8, RZ, 0xc0, !PT ;  /* 0xfffffff81313e812 */ /* 0x000fe400078ec0ff */
[----:B----4-:R-:W-:-:S04]  /*1030*/  @!P2 LEA R24, P0, R20, R22, 0x1 ;  /* 0x000000161418a211 */ /* 0x010fc800078008ff */
[----:B-----5:R-:W-:Y:S01]  /*1040*/  @!P2 LEA.HI.X R25, R20, R23, R21, 0x1, P0 ;  /* 0x000000171419a211 */ /* 0x020fe200000f0c15 */
[----:B---3--:R-:W-:Y:S01]  /*1050*/  @!P6 IMAD.WIDE R30, R19, 0x2, R8 ;  /* 0x00000002131ee825 */ /* 0x008fe200078e0208 */
[----:B------:R-:W-:Y:S01]  /*1060*/  ISETP.GE.AND P0, PT, R18, UR4, PT ;  /* 0x0000000412007c0c */ /* 0x000fe2000bf06270 */
[----:B------:R-:W-:Y:S02]  /*1070*/  ULDC.64 UR4, c[0x0][0x1e0] ;  /* 0x0000780000047ab9 */ /* 0x000fe40000000a00 */
[----:B------:R3:W-:Y:S01]  /*1080*/  @!P2 LDGSTS.E.BYPASS.LTC128B.128 [R218+0x6880], [R24.64], !P5 ;  /* 0x0688000018daafae */ /* 0x0007e2000e901d4a */
[----:B------:R-:W-:Y:S01]  /*1090*/  USHF.L.U32 UR8, UR4, 0x5, URZ ;  /* 0x0000000504087899 */ /* 0x000fe2000800063f */
[----:B-1----:R-:W-:Y:S01]  /*10a0*/  @!P2 IMAD.WIDE R28, R2, 0x2, R22 ;  /* 0x00000002021ca825 */ /* 0x002fe200078e0216 */
[----:B------:R-:W-:-:S03]  /*10b0*/  USHF.L.U64.HI UR7, UR4, UR7, UR5 ;  /* 0x0000000704077299 */ /* 0x000fc60008010205 */
[----:B------:R-:W-:Y:S01]  /*10c0*/  IMAD.IADD R2, R15, 0x1, -R14 ;  /* 0x000000010f027824 */ /* 0x000fe200078e0a0e */
[----:B------:R1:W-:Y:S01]  /*10d0*/  @!P2 LDGSTS.E.BYPASS.LTC128B.128 [R218+0x8880], [R28.64], !P4 ;  /* 0x088800001cdaafae */ /* 0x0003e2000e101d4a */
[----:B------:R-:W-:Y:S01]  /*10e0*/  @!P2 IMAD.WIDE R22, R12, 0x2, R22 ;  /* 0x000000020c16a825 */ /* 0x000fe200078e0216 */
[----:B------:R-:W-:Y:S02]  /*10f0*/  @!P6 SHF.R.S32.HI R12, RZ, 0x1f, R5 ;  /* 0x0000001fff0ce819 */ /* 0x000fe40000011405 */
[----:B------:R4:W5:Y:S02]  /*1100*/  SHFL.IDX PT, R14, R13, 0x3, 0x1c1f ;  /* 0x007c1f000d0e7f89 */ /* 0x00096400000e0000 */
[----:B------:R-:W-:Y:S02]  /*1110*/  @!P6 LEA.HI R12, R12, R5, RZ, 0x3 ;  /* 0x000000050c0ce211 */ /* 0x000fe400078f18ff */
[----:B------:R5:W5:Y:S04]  /*1120*/  SHFL.IDX PT, R15, R3, 0x3, 0x1c1f ;  /* 0x007c1f00030f7f89 */ /* 0x000b6800000e0000 */
[----:B------:R5:W-:Y:S01]  /*1130*/  @!P2 LDGSTS.E.BYPASS.LTC128B.128 [R218+0xa880], [R22.64], !P1 ;  /* 0x0a88000016daafae */ /* 0x000be2000c901d4a */
[----:B------:R-:W-:-:S04]  /*1140*/  @!P6 LEA R26, P2, R20, R8, 0x1 ;  /* 0x00000008141ae211 */ /* 0x000fc800078408ff */
[----:B------:R-:W-:Y:S02]  /*1150*/  @!P6 LEA.HI.X R27, R20, R9, R21, 0x1, P2 ;  /* 0x00000009141be211 */ /* 0x000fe400010f0c15 */
[----:B---3--:R-:W-:Y:S01]  /*1160*/  @!P6 LOP3.LUT R25, R12, 0xfffffff8, RZ, 0xc0, !PT ;  /* 0xfffffff80c19e812 */ /* 0x008fe200078ec0ff */
[----:B------:R-:W-:Y:S02]  /*1170*/  IMAD.IADD R12, R94, 0x1, -R7 ;  /* 0x000000015e0c7824 */ /* 0x000fe400078e0a07 */
[----:B------:R3:W-:Y:S03]  /*1180*/  @!P6 LDGSTS.E.BYPASS.LTC128B.128 [R218+0x7080], [R26.64], !P5 ;  /* 0x070800001adaefae */ /* 0x0007e6000e901d4a */
[----:B------:R-:W-:Y:S01]  /*1190*/  LEA.HI R103, R12, R12, RZ, 0x1 ;  /* 0x0000000c0c677211 */ /* 0x000fe200078f08ff */
[----:B-1----:R-:W-:Y:S01]  /*11a0*/  @!P6 IMAD.WIDE R28, R25, 0x2, R8 ;  /* 0x00000002191ce825 */ /* 0x002fe200078e0208 */
[----:B----4-:R-:W-:-:S02]  /*11b0*/  SHF.R.S32.HI R13, RZ, 0x1f, R228 ;  /* 0x0000001fff0d7819 */ /* 0x010fc400000114e4 */
[----:B-----5:R-:W-:Y:S01]  /*11c0*/  IADD3 R3, R93, c[0x0][0x1d0], RZ ;  /* 0x000074005d037a10 */ /* 0x020fe20007ffe0ff */
[----:B------:R-:W-:Y:S01]  /*11d0*/  IMAD.WIDE.U32 R24, R228, c[0x0][0x1e0], R20 ;  /* 0x00007800e4187a25 */ /* 0x000fe200078e0014 */
[----:B------:R1:W-:Y:S02]  /*11e0*/  @!P6 LDGSTS.E.BYPASS.LTC128B.128 [R218+0x9080], [R28.64], !P4 ;  /* 0x090800001cdaefae */ /* 0x0003e4000e101d4a */
[----:B------:R-:W-:Y:S01]  /*11f0*/  IMNMX R19, R3, 0x30, PT ;  /* 0x0000003003137817 */ /* 0x000fe20003800200 */
[C---:B------:R-:W-:Y:S01]  /*1200*/  IMAD R9, R13.reuse, c[0x0][0x1e0], RZ ;  /* 0x000078000d097a24 */ /* 0x040fe200078e02ff */
[----:B------:R1:W-:Y:S01]  /*1210*/  @!P6 LDGSTS.E.BYPASS.LTC128B.128 [R218+0xb080], [R30.64], !P1 ;  /* 0x0b0800001edaefae */ /* 0x0003e2000c901d4a */
[C---:B------:R-:W-:Y:S01]  /*1220*/  ISETP.GE.AND P6, PT, R20.reuse, c[0x0][0x1d4], PT ;  /* 0x0000750014007a0c */ /* 0x040fe20003fc6270 */
[----:B------:R-:W-:Y:S01]  /*1230*/  IMAD R13, R13, c[0x0][0x208], RZ ;  /* 0x000082000d0d7a24 */ /* 0x000fe200078e02ff */
[----:B------:R-:W-:Y:S01]  /*1240*/  @!P0 LEA R22, P2, R20, R14, 0x1 ;  /* 0x0000000e14168211 */ /* 0x000fe200078408ff */
[----:B------:R-:W-:Y:S01]  /*1250*/  IMAD.IADD R8, R19, 0x1, -R228 ;  /* 0x0000000113087824 */ /* 0x000fe200078e0ae4 */
[----:B------:R-:W-:Y:S01]  /*1260*/  SEL R73, RZ, 0x1, P6 ;  /* 0x00000001ff497807 */ /* 0x000fe20003000000 */
[----:B------:R-:W-:Y:S01]  /*1270*/  IMAD R9, R228, c[0x0][0x1e4], R9 ;  /* 0x00007900e4097a24 */ /* 0x000fe200078e0209 */
[--C-:B------:R-:W-:Y:S01]  /*1280*/  @!P0 LEA.HI.X R23, R20, R15, R21.reuse, 0x1, P2 ;  /* 0x0000000f14178211 */ /* 0x100fe200010f0c15 */
[----:B------:R-:W-:Y:S01]  /*1290*/  IMAD.WIDE.U32 R20, R228, c[0x0][0x208], R20 ;  /* 0x00008200e4147a25 */ /* 0x000fe200078e0014 */
[----:B------:R-:W-:-:S03]  /*12a0*/  ISETP.GE.AND P2, PT, R8, 0x21, PT ;  /* 0x000000210800780c */ /* 0x000fc60003f46270 */
[----:B------:R-:W-:Y:S01]  /*12b0*/  IMAD.IADD R25, R25, 0x1, R9 ;  /* 0x0000000119197824 */ /* 0x000fe200078e0209 */
[----:B------:R4:W-:Y:S01]  /*12c0*/  @!P0 LDGSTS.E.BYPASS.LTC128B.128 [R218+0x7880], [R22.64], !P5 ;  /* 0x0788000016da8fae */ /* 0x0009e2000e901d4a */
[----:B------:R-:W-:Y:S01]  /*12d0*/  IMAD R9, R11, c[0x0][0x1e8], RZ ;  /* 0x00007a000b097a24 */ /* 0x000fe200078e02ff */
[----:B------:R-:W-:Y:S01]  /*12e0*/  ISETP.GE.AND P5, PT, R5, c[0x0][0x1d4], PT ;  /* 0x0000750005007a0c */ /* 0x000fe20003fa6270 */
[----:B------:R-:W-:-:S03]  /*12f0*/  IMAD.WIDE.U32 R24, R16, c[0x0][0x1e8], R24 ;  /* 0x00007a0010187a25 */ /* 0x000fc600078e0018 */
[----:B------:R-:W-:Y:S01]  /*1300*/  SEL R54, RZ, 0x2, P5 ;  /* 0x00000002ff367807 */ /* 0x000fe20002800000 */
[----:B------:R-:W-:Y:S02]  /*1310*/  IMAD R220, R16, c[0x0][0x1ec], R9 ;  /* 0x00007b0010dc7a24 */ /* 0x000fe400078e0209 */
[----:B------:R-:W-:Y:S02]  /*1320*/  IMAD R11, R11, c[0x0][0x210], RZ ;  /* 0x000084000b0b7a24 */ /* 0x000fe400078e02ff */
[----:B------:R-:W-:Y:S02]  /*1330*/  IMAD.IADD R221, R25, 0x1, R220 ;  /* 0x0000000119dd7824 */ /* 0x000fe400078e02dc */
[----:B------:R-:W-:Y:S02]  /*1340*/  IMAD.MOV.U32 R220, RZ, RZ, R24 ;  /* 0x000000ffffdc7224 */ /* 0x000fe400078e0018 */
[----:B------:R-:W-:Y:S01]  /*1350*/  IMAD.IADD R73, R54, 0x1, R73 ;  /* 0x0000000136497824 */ /* 0x000fe200078e0249 */
[----:B--2---:R-:W-:Y:S01]  /*1360*/  @P3 SHF.R.S32.HI R233, RZ, 0x1f, R232 ;  /* 0x0000001fffe93819 */ /* 0x004fe200000114e8 */
[----:B------:R-:W-:Y:S01]  /*1370*/  @!P3 IMAD.MOV.U32 R233, RZ, RZ, R17 ;  /* 0x000000ffffe9b224 */ /* 0x000fe200078e0011 */
[----:B------:R-:W-:Y:S01]  /*1380*/  LOP3.LUT R17, R10, 0xfffffff8, RZ, 0xc0, !PT ;  /* 0xfffffff80a117812 */ /* 0x000fe200078ec0ff */
[----:B------:R-:W-:Y:S01]  /*1390*/  @!P3 IMAD.MOV.U32 R232, RZ, RZ, R0 ;  /* 0x000000ffffe8b224 */ /* 0x000fe200078e0000 */
[----:B------:R-:W-:Y:S01]  /*13a0*/  ISETP.GE.AND P3, PT, R8, 0x1, PT ;  /* 0x000000010800780c */ /* 0x000fe20003f66270 */
[----:B------:R-:W-:Y:S01]  /*13b0*/  IMAD R223, R233, c[0x0][0x1f0], RZ ;  /* 0x00007c00e9df7a24 */ /* 0x000fe200078e02ff */
[----:B------:R-:W-:Y:S01]  /*13c0*/  @!P0 SHF.R.S32.HI R8, RZ, 0x1f, R5 ;  /* 0x0000001fff088819 */ /* 0x000fe20000011405 */
[----:B------:R-:W-:-:S02]  /*13d0*/  IMAD.IADD R0, R94, 0x1, -R17 ;  /* 0x000000015e007824 */ /* 0x000fc400078e0a11 */
[----:B------:R-:W-:Y:S01]  /*13e0*/  IMAD R223, R232, c[0x0][0x1f4], R223 ;  /* 0x00007d00e8df7a24 */ /* 0x000fe200078e02df */
[----:B------:R-:W-:Y:S01]  /*13f0*/  @!P0 LEA.HI R8, R8, R5, RZ, 0x3 ;  /* 0x0000000508088211 */ /* 0x000fe200078f18ff */
[----:B------:R-:W-:Y:S01]  /*1400*/  IMAD.WIDE.U32 R220, R232, c[0x0][0x1f0], R220 ;  /* 0x00007c00e8dc7a25 */ /* 0x000fe200078e00dc */
[----:B------:R-:W-:Y:S02]  /*1410*/  LEA.HI R10, R0, R0, RZ, 0x1 ;  /* 0x00000000000a7211 */ /* 0x000fe400078f08ff */
[----:B------:R-:W-:Y:S01]  /*1420*/  @!P0 LOP3.LUT R17, R8, 0xfffffff8, RZ, 0xc0, !PT ;  /* 0xfffffff808118812 */ /* 0x000fe200078ec0ff */
[----:B------:R-:W-:Y:S01]  /*1430*/  IMAD.IADD R223, R221, 0x1, R223 ;  /* 0x00000001dddf7824 */ /* 0x000fe200078e02df */
[----:B------:R-:W-:Y:S01]  /*1440*/  LOP3.LUT R9, R10, 0x3fffffe, RZ, 0xc0, !PT ;  /* 0x03fffffe0a097812 */ /* 0x000fe200078ec0ff */
[----:B------:R-:W-:Y:S01]  /*1450*/  IMAD.MOV.U32 R222, RZ, RZ, R220 ;  /* 0x000000ffffde7224 */ /* 0x000fe200078e00dc */
[----:B------:R-:W-:Y:S01]  /*1460*/  SHF.R.S32.HI R8, RZ, 0x1f, R103 ;  /* 0x0000001fff087819 */ /* 0x000fe20000011467 */
[----:B------:R-:W-:Y:S01]  /*1470*/  @!P0 IMAD.WIDE R18, R17, 0x2, R14 ;  /* 0x0000000211128825 */ /* 0x000fe200078e020e */
[----:B------:R-:W-:-:S03]  /*1480*/  @!P0 SHF.R.S32.HI R17, RZ, 0x1f, R6 ;  /* 0x0000001fff118819 */ /* 0x000fc60000011406 */
[----:B------:R-:W-:Y:S01]  /*1490*/  IMAD.IADD R5, R0, 0x1, -R9 ;  /* 0x0000000100057824 */ /* 0x000fe200078e0a09 */
[----:B------:R-:W-:Y:S01]  /*14a0*/  @!P0 LEA.HI R0, R17, R6, RZ, 0x3 ;  /* 0x0000000611008211 */ /* 0x000fe200078f18ff */
[C---:B------:R-:W-:Y:S01]  /*14b0*/  IMAD R9, R99.reuse, c[0x0][0x1e4], RZ ;  /* 0x0000790063097a24 */ /* 0x040fe200078e02ff */
[----:B------:R2:W-:Y:S01]  /*14c0*/  @!P0 LDGSTS.E.BYPASS.LTC128B.128 [R218+0x9880], [R18.64], !P4 ;  /* 0x0988000012da8fae */ /* 0x0005e2000e101d4a */
[----:B------:R-:W-:Y:S01]  /*14d0*/  IMAD.WIDE.U32 R98, R99, c[0x0][0x1e0], RZ ;  /* 0x0000780063627a25 */ /* 0x000fe200078e00ff */
[----:B------:R-:W-:Y:S02]  /*14e0*/  @!P0 LOP3.LUT R0, R0, 0xfffffff8, RZ, 0xc0, !PT ;  /* 0xfffffff800008812 */ /* 0x000fe400078ec0ff */
[----:B------:R-:W-:Y:S01]  /*14f0*/  ISETP.GE.AND P4, PT, R6, c[0x0][0x1d4], PT ;  /* 0x0000750006007a0c */ /* 0x000fe20003f86270 */
[----:B------:R-:W-:Y:S01]  /*1500*/  IMAD.IADD R92, R99, 0x1, R9 ;  /* 0x00000001635c7824 */ /* 0x000fe200078e0209 */
[----:B------:R-:W-:Y:S01]  /*1510*/  SHF.R.S32.HI R9, RZ, 0x1f, R101 ;  /* 0x0000001fff097819 */ /* 0x000fe20000011465 */
[----:B----4-:R-:W-:Y:S01]  /*1520*/  @!P0 IMAD.WIDE R22, R0, 0x2, R14 ;  /* 0x0000000200168825 */ /* 0x010fe200078e020e */
[----:B------:R-:W-:-:S02]  /*1530*/  SHF.R.S32.HI R15, RZ, 0x1, R103 ;  /* 0x00000001ff0f7819 */ /* 0x000fc40000011467 */
[----:B------:R-:W-:Y:S01]  /*1540*/  SHF.R.S32.HI R17, RZ, 0x1f, R12 ;  /* 0x0000001fff117819 */ /* 0x000fe2000001140c */
[----:B------:R-:W-:Y:S01]  /*1550*/  IMAD R6, R92, R101, RZ ;  /* 0x000000655c067224 */ /* 0x000fe200078e02ff */
[----:B------:R4:W-:Y:S01]  /*1560*/  @!P0 LDGSTS.E.BYPASS.LTC128B.128 [R218+0xb880], [R22.64], !P1 ;  /* 0x0b88000016da8fae */ /* 0x0009e2000c901d4a */
[----:B------:R-:W-:Y:S01]  /*1570*/  LEA.HI R8, R8, R15, RZ, 0x2 ;  /* 0x0000000f08087211 */ /* 0x000fe200078f10ff */
[----:B------:R-:W-:Y:S01]  /*1580*/  IMAD R5, R2, 0x8, R5 ;  /* 0x0000000802057824 */ /* 0x000fe200078e0205 */
[----:B------:R-:W-:Y:S01]  /*1590*/  LOP3.LUT R103, R103, 0x7fffffe, RZ, 0xc0, !PT ;  /* 0x07fffffe67677812 */ /* 0x000fe200078ec0ff */
[----:B------:R-:W0:Y:S01]  /*15a0*/  LDGDEPBAR ;  /* 0x00000000000079af */ /* 0x000e220000000000 */
[-C--:B------:R-:W-:Y:S01]  /*15b0*/  IMAD R0, R9, R98.reuse, R6 ;  /* 0x0000006209007224 */ /* 0x080fe200078e0206 */
[----:B------:R-:W-:Y:S01]  /*15c0*/  LOP3.LUT R8, R8, 0xfffffffc, RZ, 0xc0, !PT ;  /* 0xfffffffc08087812 */ /* 0x000fe200078ec0ff */
[----:B------:R-:W-:Y:S01]  /*15d0*/  IMAD.WIDE.U32 R6, R101, R98, R222 ;  /* 0x0000006265067225 */ /* 0x000fe200078e00de */
[----:B------:R-:W-:-:S03]  /*15e0*/  SEL R76, RZ, 0x4, P4 ;  /* 0x00000004ff4c7807 */ /* 0x000fc60002000000 */
[----:B------:R-:W-:Y:S01]  /*15f0*/  IMAD.IADD R0, R7, 0x1, R0 ;  /* 0x0000000107007824 */ /* 0x000fe200078e0200 */
[----:B------:R-:W-:Y:S01]  /*1600*/  BAR.SYNC.DEFER_BLOCKING 0x0 ;  /* 0x0000000000007b1d */ /* 0x000fe20000010000 */
[C---:B------:R-:W-:Y:S01]  /*1610*/  @P2 IADD3 R7, P0, R6.reuse, UR8, RZ ;  /* 0x0000000806072c10 */ /* 0x040fe2000ff1e0ff */
[----:B------:R-:W-:Y:S01]  /*1620*/  IMAD.IADD R8, R15, 0x1, -R8 ;  /* 0x000000010f087824 */ /* 0x000fe200078e0a08 */
[----:B--2---:R-:W-:Y:S01]  /*1630*/  @P3 LEA R18, P1, R6, c[0x0][0x1c8], 0x1 ;  /* 0x0000720006123a11 */ /* 0x004fe200078208ff */
[----:B------:R-:W-:Y:S02]  /*1640*/  IMAD.IADD R103, R12, 0x1, -R103 ;  /* 0x000000010c677824 */ /* 0x000fe400078e0a67 */
[----:B------:R-:W-:Y:S01]  /*1650*/  IMAD R235, R233, c[0x0][0x218], RZ ;  /* 0x00008600e9eb7a24 */ /* 0x000fe200078e02ff */
[----:B------:R-:W-:Y:S01]  /*1660*/  @P3 LEA.HI.X R19, R6, c[0x0][0x1cc], R0, 0x1, P1 ;  /* 0x0000730006133a11 */ /* 0x000fe200008f0c00 */
[----:B------:R-:W-:Y:S01]  /*1670*/  IMAD.IADD R76, R76, 0x1, R73 ;  /* 0x000000014c4c7824 */ /* 0x000fe200078e0249 */
[----:B------:R-:W-:Y:S01]  /*1680*/  @P2 IADD3.X R0, R0, UR7, RZ, P0, !PT ;  /* 0x0000000700002c10 */ /* 0x000fe200087fe4ff */
[----:B------:R-:W-:Y:S01]  /*1690*/  IMAD R235, R232, c[0x0][0x21c], R235 ;  /* 0x00008700e8eb7a24 */ /* 0x000fe200078e02eb */
[----:B------:R-:W-:-:S02]  /*16a0*/  @P2 LEA R14, P0, R7, c[0x0][0x1c8], 0x1 ;  /* 0x00007200070e2a11 */ /* 0x000fc400078008ff */
[----:B------:R-:W-:Y:S01]  /*16b0*/  LEA.HI R6, R17, R12, RZ, 0x3 ;  /* 0x0000000c11067211 */ /* 0x000fe200078f18ff */
[----:B------:R-:W-:Y:S01]  /*16c0*/  IMAD.SHL.U32 R17, R2, 0x8, RZ ;  /* 0x0000000802117824 */ /* 0x000fe200078e00ff */
[----:B------:R-:W-:Y:S01]  /*16d0*/  @P2 LEA.HI.X R15, R7, c[0x0][0x1cc], R0, 0x1, P0 ;  /* 0x00007300070f2a11 */ /* 0x000fe200000f0c00 */
[----:B------:R-:W-:Y:S01]  /*16e0*/  IMAD.SHL.U32 R7, R4, 0x8, RZ ;  /* 0x0000000804077824 */ /* 0x000fe200078e00ff */
[----:B------:R-:W-:Y:S01]  /*16f0*/  SHF.R.S32.HI R0, RZ, 0x1, R10 ;  /* 0x00000001ff007819 */ /* 0x000fe2000001140a */
[----:B------:R-:W-:Y:S01]  /*1700*/  IMAD.SHL.U32 R6, R6, 0x20, RZ ;  /* 0x0000002006067824 */ /* 0x000fe200078e00ff */
[C---:B------:R-:W-:Y:S01]  /*1710*/  LOP3.LUT P1, RZ, R8.reuse, 0x2, RZ, 0xc0, !PT ;  /* 0x0000000208ff7812 */ /* 0x040fe2000782c0ff */
[----:B------:R-:W-:Y:S01]  /*1720*/  IMAD.SHL.U32 R4, R8, 0x40, RZ ;  /* 0x0000004008047824 */ /* 0x000fe200078e00ff */
[C---:B------:R-:W-:Y:S01]  /*1730*/  LOP3.LUT P0, RZ, R0.reuse, 0x2, RZ, 0xc0, !PT ;  /* 0x0000000200ff7812 */ /* 0x040fe2000780c0ff */
[----:B------:R-:W-:Y:S01]  /*1740*/  IMAD.SHL.U32 R10, R0, 0x40, RZ ;  /* 0x00000040000a7824 */ /* 0x000fe200078e00ff */
[----:B------:R-:W-:Y:S01]  /*1750*/  LOP3.LUT R100, R6, 0xffffff00, RZ, 0xc0, !PT ;  /* 0xffffff0006647812 */ /* 0x000fe200078ec0ff */
[----:B------:R-:W-:Y:S01]  /*1760*/  @!PT LDS RZ, [RZ] ;  /* 0x00000000fffff984 */ /* 0x000fe20000000800 */
[----:B------:R-:W-:Y:S01]  /*1770*/  @!PT LDS RZ, [RZ] ;  /* 0x00000000fffff984 */ /* 0x000fe20000000800 */
[----:B------:R-:W-:Y:S01]  /*1780*/  @!PT LDS RZ, [RZ] ;  /* 0x00000000fffff984 */ /* 0x000fe20000000800 */
[----:B------:R2:W-:Y:S01]  /*1790*/  @P3 LDGSTS.E.BYPASS.LTC128B.128 [R218+0x3c80], [R18.64], !P6 ;  /* 0x03c8000012da3fae */ /* 0x0005e2000f101d4a */
[----:B------:R-:W-:Y:S01]  /*17a0*/  LOP3.LUT R4, R4, 0xc0, RZ, 0xc0, !PT ;  /* 0x000000c004047812 */ /* 0x000fe200078ec0ff */
[----:B------:R-:W-:Y:S01]  /*17b0*/  IMAD R8, R9, c[0x0][0x208], RZ ;  /* 0x0000820009087a24 */ /* 0x000fe200078e02ff */
[----:B------:R-:W-:Y:S01]  /*17c0*/  LOP3.LUT R10, R10, 0xc0, RZ, 0xc0, !PT ;  /* 0x000000c00a0a7812 */ /* 0x000fe200078ec0ff */
[----:B------:R2:W-:Y:S01]  /*17d0*/  @P3 LDGSTS.E.BYPASS.LTC128B.128 [R218+0x4880], [R18.64+0x40], !P5 ;  /* 0x0488004012da3fae */ /* 0x0005e2000e901d4a */
[----:B------:R-:W-:-:S02]  /*17e0*/  IMAD.MOV.U32 R0, RZ, RZ, 0x10 ;  /* 0x00000010ff007424 */ /* 0x000fc400078e00ff */
[----:B------:R-:W-:Y:S01]  /*17f0*/  LOP3.LUT R6, R10, 0x8, R7, 0xf8, !PT ;  /* 0x000000080a067812 */ /* 0x000fe200078ef807 */
[----:B------:R2:W-:Y:S01]  /*1800*/  @P3 LDGSTS.E.BYPASS.LTC128B.128 [R218+0x5480], [R18.64+0x80], !P4 ;  /* 0x0548008012da3fae */ /* 0x0005e2000e101d4a */
[----:B------:R-:W-:Y:S01]  /*1810*/  SHF.R.U32.HI R7, RZ, 0x3, R10 ;  /* 0x00000003ff077819 */ /* 0x000fe2000001160a */
[----:B------:R-:W-:Y:S01]  /*1820*/  IMAD R53, R101, c[0x0][0x20c], R8 ;  /* 0x0000830065357a24 */ /* 0x000fe200078e0208 */
[----:B------:R-:W-:Y:S01]  /*1830*/  LOP3.LUT R10, R4, 0x8, R17, 0xf8, !PT ;  /* 0x00000008040a7812 */ /* 0x000fe200078ef811 */
[----:B------:R5:W-:Y:S01]  /*1840*/  @P2 LDGSTS.E.BYPASS.LTC128B.128 [R218+0x4480], [R14.64], !P6 ;  /* 0x044800000eda2fae */ /* 0x000be2000f101d4a */
[----:B------:R-:W-:Y:S01]  /*1850*/  LOP3.LUT R6, R6, R7, RZ, 0x3c, !PT ;  /* 0x0000000706067212 */ /* 0x000fe200078e3cff */
[----:B------:R-:W-:Y:S01]  /*1860*/  IMAD.IADD R53, R79, 0x1, R53 ;  /* 0x000000014f357824 */ /* 0x000fe200078e0235 */
[----:B------:R-:W-:Y:S01]  /*1870*/  ISETP.GT.AND P3, PT, R94, 0x3f, PT ;  /* 0x0000003f5e00780c */ /* 0x000fe20003f64270 */
[----:B------:R5:W-:Y:S01]  /*1880*/  @P2 LDGSTS.E.BYPASS.LTC128B.128 [R218+0x5080], [R14.64+0x40], !P5 ;  /* 0x050800400eda2fae */ /* 0x000be2000e901d4a */
[----:B------:R-:W-:Y:S01]  /*1890*/  SEL R0, R0, 0xfffffff0, !P1 ;  /* 0xfffffff000007807 */ /* 0x000fe20004800000 */
[----:B------:R-:W-:Y:S01]  /*18a0*/  IMAD.U32 R216, R5, 0x20, R6 ;  /* 0x0000002005d87824 */ /* 0x000fe200078e0006 */
[C---:B------:R-:W-:Y:S01]  /*18b0*/  LOP3.LUT P1, RZ, R76.reuse, 0x1, RZ, 0xc0, !PT ;  /* 0x000000014cff7812 */ /* 0x040fe2000782c0ff */
[----:B------:R5:W-:Y:S01]  /*18c0*/  @P2 LDGSTS.E.BYPASS.LTC128B.128 [R218+0x5c80], [R14.64+0x80], !P4 ;  /* 0x05c800800eda2fae */ /* 0x000be2000e101d4a */
[----:B------:R-:W-:Y:S01]  /*18d0*/  IMAD R53, R53, 0x30, RZ ;  /* 0x0000003035357824 */ /* 0x000fe200078e02ff */
[----:B------:R-:W-:Y:S01]  /*18e0*/  LOP3.LUT P2, RZ, R76, 0x4, RZ, 0xc0, !PT ;  /* 0x000000044cff7812 */ /* 0x000fe2000784c0ff */
[----:B------:R-:W-:Y:S01]  /*18f0*/  IMAD.SHL.U32 R216, R216, 0x2, RZ ;  /* 0x00000002d8d87824 */ /* 0x000fe200078e00ff */
[----:B------:R-:W0:Y:S01]  /*1900*/  LDGDEPBAR ;  /* 0x00000000000079af */ /* 0x000e220000000000 */
[----:B------:R-:W-:-:S02]  /*1910*/  ISETP.LT.OR P1, PT, R72, 0x1, !P1 ;  /* 0x000000014800780c */ /* 0x000fc40004f21670 */
[----:B------:R-:W-:Y:S01]  /*1920*/  ISETP.LT.OR P2, PT, R72, 0x1, !P2 ;  /* 0x000000014800780c */ /* 0x000fe20005741670 */
[----:B------:R-:W-:Y:S01]  /*1930*/  @!P3 IMAD.MOV.U32 R77, RZ, RZ, c[0x0][0x20c] ;  /* 0x00008300ff4db624 */ /* 0x000fe200078e00ff */
[----:B------:R-:W-:Y:S01]  /*1940*/  IADD3 R215, R216, 0x3ca0, RZ ;  /* 0x00003ca0d8d77810 */ /* 0x000fe20007ffe0ff */
[----:B--2---:R-:W-:-:S04]  /*1950*/  IMAD R18, R228, c[0x0][0x20c], R13 ;  /* 0x00008300e4127a24 */ /* 0x004fc800078e020d */
[----:B------:R-:W-:Y:S02]  /*1960*/  IMAD.IADD R19, R21, 0x1, R18 ;  /* 0x0000000115137824 */ /* 0x000fe400078e0212 */
[----:B------:R-:W-:Y:S01]  /*1970*/  IMAD.MOV.U32 R18, RZ, RZ, R20 ;  /* 0x000000ffff127224 */ /* 0x000fe200078e0014 */
[----:B-----5:R-:W-:Y:S01]  /*1980*/  SHF.R.U32.HI R15, RZ, 0x3, R4 ;  /* 0x00000003ff0f7819 */ /* 0x020fe20000011604 */
[----:B------:R-:W-:-:S04]  /*1990*/  DEPBAR.LE SB0, 0x1 ;  /* 0x000080400000791a */ /* 0x000fc80000000000 */
[----:B------:R-:W-:-:S04]  /*19a0*/  DEPBAR.LE SB0, 0x0 ;  /* 0x000080000000791a */ /* 0x000fc80000000000 */
[----:B------:R-:W-:Y:S01]  /*19b0*/  BAR.SYNC.DEFER_BLOCKING 0x0 ;  /* 0x0000000000007b1d */ /* 0x000fe20000010000 */
[----:B------:R-:W-:Y:S01]  /*19c0*/  IMAD R4, R95, 0x200, R100 ;  /* 0x000002005f047824 */ /* 0x000fe200078e0264 */
[----:B------:R-:W-:Y:S01]  /*19d0*/  LOP3.LUT R2, R10, R15, RZ, 0x3c, !PT ;  /* 0x0000000f0a027212 */ /* 0x000fe200078e3cff */
[C---:B------:R-:W-:Y:S02]  /*19e0*/  IMAD R10, R16.reuse, c[0x0][0x214], R11 ;  /* 0x00008500100a7a24 */ /* 0x040fe400078e020b */
[----:B------:R-:W-:Y:S02]  /*19f0*/  IMAD R217, R103, 0x20, R4 ;  /* 0x0000002067d97824 */ /* 0x000fe400078e0204 */
[----:B------:R-:W-:-:S04]  /*1a00*/  IMAD.WIDE.U32 R16, R16, c[0x0][0x210], R18 ;  /* 0x0000840010107a25 */ /* 0x000fc800078e0012 */
[----:B------:R-:W-:Y:S02]  /*1a10*/  IMAD.IADD R217, R2, 0x1, R217 ;  /* 0x0000000102d97824 */ /* 0x000fe400078e02d9 */
[----:B------:R-:W-:Y:S02]  /*1a20*/  IMAD.IADD R11, R17, 0x1, R10 ;  /* 0x00000001110b7824 */ /* 0x000fe400078e020a */
[----:B------:R-:W-:Y:S02]  /*1a30*/  IMAD.SHL.U32 R217, R217, 0x2, RZ ;  /* 0x00000002d9d97824 */ /* 0x000fe400078e00ff */
[----:B------:R-:W-:Y:S02]  /*1a40*/  IMAD.MOV.U32 R10, RZ, RZ, R16 ;  /* 0x000000ffff0a7224 */ /* 0x000fe400078e0010 */
[----:B------:R-:W-:Y:S02]  /*1a50*/  IMAD R213, R0, 0x2, R217 ;  /* 0x0000000200d57824 */ /* 0x000fe400078e02d9 */
[----:B------:R-:W-:Y:S01]  /*1a60*/  IMAD.WIDE.U32 R232, R232, c[0x0][0x218], R10 ;  /* 0x00008600e8e87a25 */ /* 0x000fe200078e000a */
[----:B------:R-:W-:Y:S01]  /*1a70*/  IADD3 R10, R216, 0x3c80, RZ ;  /* 0x00003c80d80a7810 */ /* 0x000fe20007ffe0ff */
[----:B------:R-:W-:Y:S02]  /*1a80*/  LDSM.16.M88.4 R48, [R217+0x7080] ;  /* 0x00708000d930783b */ /* 0x000fe40000000200 */
[----:B------:R-:W-:Y:S01]  /*1a90*/  IMAD.IADD R235, R233, 0x1, R235 ;  /* 0x00000001e9eb7824 */ /* 0x000fe200078e02eb */
[----:B------:R-:W-:Y:S01]  /*1aa0*/  @P0 IADD3 R215, R10, -0x20, RZ ;  /* 0xffffffe00ad70810 */ /* 0x000fe20007ffe0ff */
[----:B------:R-:W-:Y:S01]  /*1ab0*/  IMAD.MOV.U32 R234, RZ, RZ, R232 ;  /* 0x000000ffffea7224 */ /* 0x000fe200078e00e8 */
[----:B------:R-:W2:Y:S01]  /*1ac0*/  LDSM.16.M88.4 R64, [R216+0x3c80] ;  /* 0x003c8000d840783b */ /* 0x000ea20000000200 */
[----:B------:R-:W-:Y:S01]  /*1ad0*/  IMAD R103, R103, 0x20, R100 ;  /* 0x0000002067677824 */ /* 0x000fe200078e0264 */
[C---:B------:R-:W-:Y:S01]  /*1ae0*/  IADD3 R211, R215.reuse, 0x400, RZ ;  /* 0x00000400d7d37810 */ /* 0x040fe20007ffe0ff */
[----:B------:R-:W-:Y:S01]  /*1af0*/  IMAD.WIDE.U32 R78, R78, 0x30, R234 ;  /* 0x000000304e4e7825 */ /* 0x000fe200078e00ea */
[----:B------:R-:W1:Y:S01]  /*1b00*/  LDSM.16.M88.4 R56, [R216+0x4080] ;  /* 0x00408000d838783b */ /* 0x000e620000000200 */
[----:B------:R-:W-:-:S02]  /*1b10*/  IADD3 R210, R215, 0x800, RZ ;  /* 0x00000800d7d27810 */ /* 0x000fc40007ffe0ff */
[----:B------:R-:W-:Y:S01]  /*1b20*/  IMAD.IADD R52, R79, 0x1, R53 ;  /* 0x000000014f347824 */ /* 0x000fe200078e0235 */
[----:B------:R-:W5:Y:S01]  /*1b30*/  LDSM.16.M88.4 R44, [R217+0x6080] ;  /* 0x00608000d92c783b */ /* 0x000f620000000200 */
[C---:B------:R-:W-:Y:S01]  /*1b40*/  LEA R74, P0, R78.reuse, c[0x0][0x1f8], 0x1 ;  /* 0x00007e004e4a7a11 */ /* 0x040fe200078008ff */
[----:B------:R-:W-:Y:S01]  /*1b50*/  @!P3 IMAD.MOV.U32 R79, RZ, RZ, c[0x0][0x208] ;  /* 0x00008200ff4fb624 */ /* 0x000fe200078e00ff */
[----:B------:R-:W-:Y:S01]  /*1b60*/  IADD3 R209, R215, 0xc00, RZ ;  /* 0x00000c00d7d17810 */ /* 0x000fe20007ffe0ff */
[----:B------:R-:W3:Y:S01]  /*1b70*/  LDSM.16.M88.4 R4, [R216+0x4480] ;  /* 0x00448000d804783b */ /* 0x000ee20000000200 */
[----:B------:R-:W-:Y:S01]  /*1b80*/  LEA.HI.X R75, R78, c[0x0][0x1fc], R52, 0x1, P0 ;  /* 0x00007f004e4b7a11 */ /* 0x000fe200000f0c34 */
[----:B------:R-:W-:Y:S01]  /*1b90*/  IMAD.IADD R2, R2, 0x1, R103 ;  /* 0x0000000102027824 */ /* 0x000fe200078e0267 */
[----:B------:R-:W-:Y:S01]  /*1ba0*/  @!P3 LEA R104, P0, R79, R74, 0x6 ;  /* 0x0000004a4f68b211 */ /* 0x000fe200078030ff */
[----:B------:R-:W-:Y:S01]  /*1bb0*/  LDSM.16.M88.4 R40, [R213+0x7080] ;  /* 0x00708000d528783b */ /* 0x000fe20000000200 */
[----:B------:R-:W-:-:S02]  /*1bc0*/  IADD3 R208, R215, 0x1000, RZ ;  /* 0x00001000d7d07810 */ /* 0x000fc40007ffe0ff */
[----:B------:R-:W-:Y:S01]  /*1bd0*/  @!P3 LEA.HI.X R105, R79, R75, R77, 0x6, P0 ;  /* 0x0000004b4f69b211 */ /* 0x000fe200000f344d */
[----:B------:R-:W3:Y:S01]  /*1be0*/  LDSM.16.M88.4 R16, [R215+0x400] ;  /* 0x00040000d710783b */ /* 0x000ee20000000200 */
[----:B------:R-:W-:Y:S02]  /*1bf0*/  LOP3.LUT P0, RZ, R76, 0x2, RZ, 0xc0, !PT ;  /* 0x000000024cff7812 */ /* 0x000fe4000780c0ff */
[C---:B------:R-:W-:Y:S01]  /*1c00*/  IADD3 R207, R215.reuse, 0x1400, RZ ;  /* 0x00001400d7cf7810 */ /* 0x040fe20007ffe0ff */
[----:B------:R-:W3:Y:S01]  /*1c10*/  LDSM.16.M88.4 R8, [R215+0x800] ;  /* 0x00080000d708783b */ /* 0x000ee20000000200 */
[----:B------:R-:W-:Y:S02]  /*1c20*/  ISETP.LT.OR P0, PT, R72, 0x1, !P0 ;  /* 0x000000014800780c */ /* 0x000fe40004701670 */
[C---:B------:R-:W-:Y:S01]  /*1c30*/  IADD3 R206, R215.reuse, 0x1800, RZ ;  /* 0x00001800d7ce7810 */ /* 0x040fe20007ffe0ff */
[----:B----4-:R-:W4:Y:S01]  /*1c40*/  LDSM.16.M88.4 R20, [R215] ;  /* 0x00000000d714783b */ /* 0x010f220000000200 */
[----:B------:R-:W-:-:S02]  /*1c50*/  IADD3 R205, R215, 0x1c00, RZ ;  /* 0x00001c00d7cd7810 */ /* 0x000fc40007ffe0ff */
[----:B------:R-:W-:Y:S01]  /*1c60*/  IADD3 R204, R215, 0x2000, RZ ;  /* 0x00002000d7cc7810 */ /* 0x000fe20007ffe0ff */
[C---:B--2---:R-:W-:Y:S08]  /*1c70*/  HMMA.16816.F32.BF16 R36, R48.reuse, R64, RZ ;  /* 0x000000403024723c */ /* 0x044ff000000418ff */
[C---:B-1----:R-:W-:Y:S08]  /*1c80*/  HMMA.16816.F32.BF16 R28, R48.reuse, R56, RZ ;  /* 0x00000038301c723c */ /* 0x042ff000000418ff */
[C---:B------:R-:W-:Y:S08]  /*1c90*/  HMMA.16816.F32.BF16 R32, R48.reuse, R66, RZ ;  /* 0x000000423020723c */ /* 0x040ff000000418ff */
[----:B---3--:R-:W-:Y:S08]  /*1ca0*/  HMMA.16816.F32.BF16 R24, R48, R58, RZ ;  /* 0x0000003a3018723c */ /* 0x008ff000000418ff */
[C---:B-----5:R-:W-:Y:S08]  /*1cb0*/  HMMA.16816.F32.BF16 R68, R44.reuse, R64, RZ ;  /* 0x000000402c44723c */ /* 0x060ff000000418ff */
[----:B------:R-:W-:Y:S08]  /*1cc0*/  HMMA.16816.F32.BF16 R60, R44, R56, RZ ;  /* 0x000000382c3c723c */ /* 0x000ff000000418ff */
[----:B------:R-:W-:Y:S08]  /*1cd0*/  HMMA.16816.F32.BF16 R12, R48, R4, RZ ;  /* 0x00000004300c723c */ /* 0x000ff000000418ff */
[C---:B------:R-:W-:Y:S08]  /*1ce0*/  HMMA.16816.F32.BF16 R64, R44.reuse, R66, RZ ;  /* 0x000000422c40723c */ /* 0x040ff000000418ff */
[C---:B------:R-:W-:Y:S08]  /*1cf0*/  HMMA.16816.F32.BF16 R56, R44.reuse, R58, RZ ;  /* 0x0000003a2c38723c */ /* 0x040ff000000418ff */
[----:B------:R-:W-:Y:S08]  /*1d00*/  HMMA.16816.F32.BF16 R52, R44, R4, RZ ;  /* 0x000000042c34723c */ /* 0x000ff000000418ff */
[-C--:B------:R-:W-:Y:S08]  /*1d10*/  HMMA.16816.F32.BF16 R48, R48, R6.reuse, RZ ;  /* 0x000000063030723c */ /* 0x080ff000000418ff */
[----:B------:R-:W-:Y:S01]  /*1d20*/  HMMA.16816.F32.BF16 R44, R44, R6, RZ ;  /* 0x000000062c2c723c */ /* 0x000fe200000418ff */
[----:B------:R-:W1:Y:S04]  /*1d30*/  LDSM.16.M88.4 R4, [R213+0x6080] ;  /* 0x00608000d504783b */ /* 0x000e680000000200 */
[----:B------:R-:W-:Y:S01]  /*1d40*/  @!PT LDS RZ, [RZ] ;  /* 0x00000000fffff984 */ /* 0x000fe20000000800 */
[----:B------:R-:W-:Y:S01]  /*1d50*/  @!PT LDS RZ, [RZ] ;  /* 0x00000000fffff984 */ /* 0x000fe20000000800 */
[----:B------:R-:W-:Y:S01]  /*1d60*/  @!PT LDS RZ, [RZ] ;  /* 0x00000000fffff984 */ /* 0x000fe20000000800 */
[----:B------:R2:W-:Y:S01]  /*1d70*/  LDGSTS.E.BYPASS.LTC128B.128 [R218+0x1880], [R74.64], !P1 ;  /* 0x018800004ada7fae */ /* 0x0005e2000c901d4a */
[----:B------:R-:W-:-:S02]  /*1d80*/  @!P3 LOP3.LUT P1, RZ, R73, 0x1, RZ, 0xc0, !PT ;  /* 0x0000000149ffb812 */ /* 0x000fc4000782c0ff */
[C---:B------:R-:W-:Y:S01]  /*1d90*/  HMMA.16816.F32.BF16 R24, R40.reuse, R18, R24 ;  /* 0x000000122818723c */ /* 0x040fe20000041818 */
[----:B------:R2:W-:Y:S01]  /*1da0*/  LDGSTS.E.BYPASS.LTC128B.128 [R218+0x2480], [R74.64+0x40], !P0 ;  /* 0x024800404ada7fae */ /* 0x0005e2000c101d4a */
[----:B------:R-:W-:Y:S02]  /*1db0*/  @!P3 LOP3.LUT P0, RZ, R73, 0x2, RZ, 0xc0, !PT ;  /* 0x0000000249ffb812 */ /* 0x000fe4000780c0ff */
[C---:B------:R-:W-:Y:S01]  /*1dc0*/  @!P3 ISETP.LT.OR P1, PT, R72.reuse, 0x21, !P1 ;  /* 0x000000214800b80c */ /* 0x040fe20004f21670 */
[----:B------:R2:W-:Y:S01]  /*1dd0*/  LDGSTS.E.BYPASS.LTC128B.128 [R218+0x3080], [R74.64+0x80], !P2 ;  /* 0x030800804ada7fae */ /* 0x0005e2000d101d4a */
[C---:B------:R-:W-:Y:S02]  /*1de0*/  @!P3 ISETP.LT.OR P2, PT, R72.reuse, 0x21, !P0 ;  /* 0x000000214800b80c */ /* 0x040fe40004741670 */
[----:B------:R-:W-:Y:S01]  /*1df0*/  @!P3 ISETP.LT.OR P0, PT, R72, 0x21, P4 ;  /* 0x000000214800b80c */ /* 0x000fe20002701670 */
[C---:B------:R-:W-:Y:S08]  /*1e00*/  HMMA.16816.F32.BF16 R12, R40.reuse, R8, R12 ;  /* 0x00000008280c723c */ /* 0x040ff0000004180c */
[----:B------:R3:W-:Y:S01]  /*1e10*/  @!P3 LDGSTS.E.BYPASS.LTC128B.128 [R218+0x2080], [R104.64], !P1 ;  /* 0x0208000068dabfae */ /* 0x0007e2000c901d4a */
[C---:B----4-:R-:W-:Y:S03]  /*1e20*/  HMMA.16816.F32.BF16 R36, R40.reuse, R20, R36 ;  /* 0x000000142824723c */ /* 0x050fe60000041824 */
[----:B------:R3:W-:Y:S04]  /*1e30*/  @!P3 LDGSTS.E.BYPASS.LTC128B.128 [R218+0x2c80], [R104.64+0x40], !P2 ;  /* 0x02c8004068dabfae */ /* 0x0007e8000d101d4a */
[----:B------:R3:W-:Y:S01]  /*1e40*/  @!P3 LDGSTS.E.BYPASS.LTC128B.128 [R218+0x3880], [R104.64+0x80], !P0 ;  /* 0x0388008068dabfae */ /* 0x0007e2000c101d4a */
[----:B------:R-:W-:Y:S01]  /*1e50*/  HMMA.16816.F32.BF16 R28, R40, R16, R28 ;  /* 0x00000010281c723c */ /* 0x000fe2000004181c */
[----:B------:R-:W-:-:S02]  /*1e60*/  ISETP.GT.AND P0, PT, R101, UR6, PT ;  /* 0x0000000665007c0c */ /* 0x000fc4000bf04270 */
[----:B------:R-:W-:Y:S04]  /*1e70*/  LDSM.16.M88.4 R88, [R217+0x9080] ;  /* 0x00908000d958783b */ /* 0x000fe80000000200 */
[----:B------:R-:W4:Y:S01]  /*1e80*/  LDSM.16.M88.4 R80, [R216+0x4c80] ;  /* 0x004c8000d850783b */ /* 0x000f220000000200 */
[C---:B------:R-:W-:Y:S03]  /*1e90*/  HMMA.16816.F32.BF16 R32, R40.reuse, R22, R32 ;  /* 0x000000162820723c */ /* 0x040fe60000041820 */
[----:B------:R-:W5:Y:S04]  /*1ea0*/  LDSM.16.M88.4 R76, [R216+0x5080] ;  /* 0x00508000d84c783b */ /* 0x000f680000000200 */
[----:B------:R-:W3:Y:S01]  /*1eb0*/  LDSM.16.M88.4 R84, [R216+0x4880] ;  /* 0x00488000d854783b */ /* 0x000ee20000000200 */
[----:B------:R-:W-:Y:S03]  /*1ec0*/  HMMA.16816.F32.BF16 R48, R40, R10, R48 ;  /* 0x0000000a2830723c */ /* 0x000fe60000041830 */
[----:B--2---:R-:W2:Y:S04]  /*1ed0*/  LDSM.16.M88.4 R72, [R217+0x8080] ;  /* 0x00808000d948783b */ /* 0x004ea80000000200 */
[----:B------:R-:W-:Y:S01]  /*1ee0*/  LDSM.16.M88.4 R40, [R213+0x9080] ;  /* 0x00908000d528783b */ /* 0x000fe20000000200 */
[C---:B-1----:R-:W-:Y:S03]  /*1ef0*/  HMMA.16816.F32.BF16 R68, R4.reuse, R20, R68 ;  /* 0x000000140444723c */ /* 0x042fe60000041844 */
[----:B------:R-:W0:Y:S05]  /*1f00*/  LDGDEPBAR ;  /* 0x00000000000079af */ /* 0x000e2a0000000000 */
[C---:B------:R-:W-:Y:S08]  /*1f10*/  HMMA.16816.F32.BF16 R60, R4.reuse, R16, R60 ;  /* 0x00000010043c723c */ /* 0x040ff0000004183c */
[C---:B------:R-:W-:Y:S08]  /*1f20*/  HMMA.16816.F32.BF16 R52, R4.reuse, R8, R52 ;  /* 0x000000080434723c */ /* 0x040ff00000041834 */
[C---:B------:R-:W-:Y:S01]  /*1f30*/  HMMA.16816.F32.BF16 R64, R4.reuse, R22, R64 ;  /* 0x000000160440723c */ /* 0x040fe20000041840 */
[----:B------:R-:W-:Y:S07]  /*1f40*/  LDSM.16.M88.4 R20, [R215+0x1400] ;  /* 0x00140000d714783b */ /* 0x000fee0000000200 */
[C---:B------:R-:W-:Y:S01]  /*1f50*/  HMMA.16816.F32.BF16 R56, R4.reuse, R18, R56 ;  /* 0x000000120438723c */ /* 0x040fe20000041838 */
[----:B------:R-:W-:Y:S07]  /*1f60*/  LDSM.16.M88.4 R16, [R215+0xc00] ;  /* 0x000c0000d710783b */ /* 0x000fee0000000200 */
[----:B------:R-:W-:Y:S01]  /*1f70*/  HMMA.16816.F32.BF16 R44, R4, R10, R44 ;  /* 0x0000000a042c723c */ /* 0x000fe2000004182c */
[----:B------:R-:W1:Y:S04]  /*1f80*/  LDSM.16.M88.4 R8, [R215+0x1000] ;  /* 0x00100000d708783b */ /* 0x000e680000000200 */
[----:B------:R-:W1:Y:S03]  /*1f90*/  LDSM.16.M88.4 R4, [R213+0x8080] ;  /* 0x00808000d504783b */ /* 0x000e660000000200 */
[C---:B----4-:R-:W-:Y:S08]  /*1fa0*/  HMMA.16816.F32.BF16 R24, R88.reuse, R82, R24 ;  /* 0x000000525818723c */ /* 0x050ff00000041818 */
[C---:B-----5:R-:W-:Y:S08]  /*1fb0*/  HMMA.16816.F32.BF16 R12, R88.reuse, R76, R12 ;  /* 0x0000004c580c723c */ /* 0x060ff0000004180c */
[C---:B---3--:R-:W-:Y:S08]  /*1fc0*/  HMMA.16816.F32.BF16 R36, R88.reuse, R84, R36 ;  /* 0x000000545824723c */ /* 0x048ff00000041824 */
[C---:B------:R-:W-:Y:S08]  /*1fd0*/  HMMA.16816.F32.BF16 R28, R88.reuse, R80, R28 ;  /* 0x00000050581c723c */ /* 0x040ff0000004181c */
[C---:B------:R-:W-:Y:S08]  /*1fe0*/  HMMA.16816.F32.BF16 R32, R88.reuse, R86, R32 ;  /* 0x000000565820723c */ /* 0x040ff00000041820 */
[----:B------:R-:W-:Y:S01]  /*1ff0*/  HMMA.16816.F32.BF16 R48, R88, R78, R48 ;  /* 0x0000004e5830723c */ /* 0x000fe20000041830 */
[----:B------:R-:W-:Y:S07]  /*2000*/  LDSM.16.M88.4 R88, [R217+0xa080] ;  /* 0x00a08000d958783b */ /* 0x000fee0000000200 */
[C---:B--2---:R-:W-:Y:S08]  /*2010*/  HMMA.16816.F32.BF16 R68, R72.reuse, R84, R68 ;  /* 0x000000544844723c */ /* 0x044ff00000041844 */
[C---:B------:R-:W-:Y:S01]  /*2020*/  HMMA.16816.F32.BF16 R64, R72.reuse, R86, R64 ;  /* 0x000000564840723c */ /* 0x040fe20000041840 */
[----:B------:R-:W-:Y:S07]  /*2030*/  LDSM.16.M88.4 R84, [R217+0xb080] ;  /* 0x00b08000d954783b */ /* 0x000fee0000000200 */
[C---:B------:R-:W-:Y:S08]  /*2040*/  HMMA.16816.F32.BF16 R60, R72.reuse, R80, R60 ;  /* 0x00000050483c723c */ /* 0x040ff0000004183c */
[C---:B------:R-:W-:Y:S01]  /*2050*/  HMMA.16816.F32.BF16 R56, R72.reuse, R82, R56 ;  /* 0x000000524838723c */ /* 0x040fe20000041838 */
[----:B------:R-:W-:Y:S07]  /*2060*/  LDSM.16.M88.4 R80, [R216+0x5480] ;  /* 0x00548000d850783b */ /* 0x000fee0000000200 */
[C---:B------:R-:W-:Y:S08]  /*2070*/  HMMA.16816.F32.BF16 R52, R72.reuse, R76, R52 ;  /* 0x0000004c4834723c */ /* 0x040ff00000041834 */
[----:B------:R-:W-:Y:S01]  /*2080*/  HMMA.16816.F32.BF16 R44, R72, R78, R44 ;  /* 0x0000004e482c723c */ /* 0x000fe2000004182c */
[----:B------:R-:W2:Y:S04]  /*2090*/  LDSM.16.M88.4 R76, [R216+0x5880] ;  /* 0x00588000d84c783b */ /* 0x000ea80000000200 */
[----:B------:R-:W3:Y:S03]  /*20a0*/  LDSM.16.M88.4 R72, [R216+0x5c80] ;  /* 0x005c8000d848783b */ /* 0x000ee60000000200 */
[C---:B-1----:R-:W-:Y:S08]  /*20b0*/  HMMA.16816.F32.BF16 R24, R40.reuse, R10, R24 ;  /* 0x0000000a2818723c */ /* 0x042ff00000041818 */
[C---:B------:R-:W-:Y:S08]  /*20c0*/  HMMA.16816.F32.BF16 R12, R40.reuse, R20, R12 ;  /* 0x00000014280c723c */ /* 0x040ff0000004180c */
[C---:B------:R-:W-:Y:S08]  /*20d0*/  HMMA.16816.F32.BF16 R36, R40.reuse, R16, R36 ;  /* 0x000000102824723c */ /* 0x040ff00000041824 */
[C---:B------:R-:W-:Y:S08]  /*20e0*/  HMMA.16816.F32.BF16 R32, R40.reuse, R18, R32 ;  /* 0x000000122820723c */ /* 0x040ff00000041820 */
[C---:B------:R-:W-:Y:S08]  /*20f0*/  HMMA.16816.F32.BF16 R28, R40.reuse, R8, R28 ;  /* 0x00000008281c723c */ /* 0x040ff0000004181c */
[----:B------:R-:W-:Y:S01]  /*2100*/  HMMA.16816.F32.BF16 R48, R40, R22, R48 ;  /* 0x000000162830723c */ /* 0x000fe20000041830 */
[----:B------:R-:W-:Y:S07]  /*2110*/  LDSM.16.M88.4 R40, [R213+0xb080] ;  /* 0x00b08000d528783b */ /* 0x000fee0000000200 */
[C---:B------:R-:W-:Y:S08]  /*2120*/  HMMA.16816.F32.BF16 R68, R4.reuse, R16, R68 ;  /* 0x000000100444723c */ /* 0x040ff00000041844 */
[C---:B------:R-:W-:Y:S01]  /*2130*/  HMMA.16816.F32.BF16 R64, R4.reuse, R18, R64 ;  /* 0x000000120440723c */ /* 0x040fe20000041840 */
[----:B------:R-:W-:Y:S07]  /*2140*/  LDSM.16.M88.4 R16, [R215+0x1800] ;  /* 0x00180000d710783b */ /* 0x000fee0000000200 */
[C---:B------:R-:W-:Y:S08]  /*2150*/  HMMA.16816.F32.BF16 R60, R4.reuse, R8, R60 ;  /* 0x00000008043c723c */ /* 0x040ff0000004183c */
[C---:B------:R-:W-:Y:S01]  /*2160*/  HMMA.16816.F32.BF16 R56, R4.reuse, R10, R56 ;  /* 0x0000000a0438723c */ /* 0x040fe20000041838 */
[----:B------:R-:W1:Y:S07]  /*2170*/  LDSM.16.M88.4 R8, [R215+0x1c00] ;  /* 0x001c0000d708783b */ /* 0x000e6e0000000200 */
[C---:B------:R-:W-:Y:S08]  /*2180*/  HMMA.16816.F32.BF16 R52, R4.reuse, R20, R52 ;  /* 0x000000140434723c */ /* 0x040ff00000041834 */
[----:B------:R-:W-:Y:S01]  /*2190*/  HMMA.16816.F32.BF16 R44, R4, R22, R44 ;  /* 0x00000016042c723c */ /* 0x000fe2000004182c */
[----:B------:R-:W4:Y:S04]  /*21a0*/  LDSM.16.M88.4 R4, [R215+0x2000] ;  /* 0x00200000d704783b */ /* 0x000f280000000200 */
[----:B------:R-:W5:Y:S01]  /*21b0*/  LDSM.16.M88.4 R20, [R213+0xa080] ;  /* 0x00a08000d514783b */ /* 0x000f620000000200 */
[----:B------:R-:W-:-:S04]  /*21c0*/  DEPBAR.LE SB0, 0x0 ;  /* 0x000080000000791a */ /* 0x000fc80000000000 */
[C---:B--2---:R-:W-:Y:S08]  /*21d0*/  HMMA.16816.F32.BF16 R24, R84.reuse, R78, R24 ;  /* 0x0000004e5418723c */ /* 0x044ff00000041818 */
[C---:B---3--:R-:W-:Y:S08]  /*21e0*/  HMMA.16816.F32.BF16 R12, R84.reuse, R72, R12 ;  /* 0x00000048540c723c */ /* 0x048ff0000004180c */
[C---:B------:R-:W-:Y:S08]  /*21f0*/  HMMA.16816.F32.BF16 R36, R84.reuse, R80, R36 ;  /* 0x000000505424723c */ /* 0x040ff00000041824 */
[C---:B------:R-:W-:Y:S08]  /*2200*/  HMMA.16816.F32.BF16 R32, R84.reuse, R82, R32 ;  /* 0x000000525420723c */ /* 0x040ff00000041820 */
[C---:B------:R-:W-:Y:S08]  /*2210*/  HMMA.16816.F32.BF16 R28, R84.reuse, R76, R28 ;  /* 0x0000004c541c723c */ /* 0x040ff0000004181c */
[----:B------:R-:W-:Y:S08]  /*2220*/  HMMA.16816.F32.BF16 R48, R84, R74, R48 ;  /* 0x0000004a5430723c */ /* 0x000ff00000041830 */
[C---:B------:R-:W-:Y:S08]  /*2230*/  HMMA.16816.F32.BF16 R68, R88.reuse, R80, R68 ;  /* 0x000000505844723c */ /* 0x040ff00000041844 */
[C---:B------:R-:W-:Y:S08]  /*2240*/  HMMA.16816.F32.BF16 R64, R88.reuse, R82, R64 ;  /* 0x000000525840723c */ /* 0x040ff00000041840 */
[C---:B------:R-:W-:Y:S08]  /*2250*/  HMMA.16816.F32.BF16 R60, R88.reuse, R76, R60 ;  /* 0x0000004c583c723c */ /* 0x040ff0000004183c */
[C---:B------:R-:W-:Y:S08]  /*2260*/  HMMA.16816.F32.BF16 R56, R88.reuse, R78, R56 ;  /* 0x0000004e5838723c */ /* 0x040ff00000041838 */
[C---:B------:R-:W-:Y:S08]  /*2270*/  HMMA.16816.F32.BF16 R52, R88.reuse, R72, R52 ;  /* 0x000000485834723c */ /* 0x040ff00000041834 */
[----:B------:R-:W-:Y:S08]  /*2280*/  HMMA.16816.F32.BF16 R44, R88, R74, R44 ;  /* 0x0000004a582c723c */ /* 0x000ff0000004182c */
[C---:B-1----:R-:W-:Y:S08]  /*2290*/  HMMA.16816.F32.BF16 R72, R40.reuse, R10, R24 ;  /* 0x0000000a2848723c */ /* 0x042ff00000041818 */
[C---:B----4-:R-:W-:Y:S08]  /*22a0*/  HMMA.16816.F32.BF16 R24, R40.reuse, R4, R12 ;  /* 0x000000042818723c */ /* 0x050ff0000004180c */
[C---:B------:R-:W-:Y:S08]  /*22b0*/  HMMA.16816.F32.BF16 R36, R40.reuse, R16, R36 ;  /* 0x000000102824723c */ /* 0x040ff00000041824 */
[C---:B------:R-:W-:Y:S08]  /*22c0*/  HMMA.16816.F32.BF16 R32, R40.reuse, R18, R32 ;  /* 0x000000122820723c */ /* 0x040ff00000041820 */
[C---:B------:R-:W-:Y:S08]  /*22d0*/  HMMA.16816.F32.BF16 R28, R40.reuse, R8, R28 ;  /* 0x00000008281c723c */ /* 0x040ff0000004181c */
[----:B------:R-:W-:Y:S08]  /*22e0*/  HMMA.16816.F32.BF16 R12, R40, R6, R48 ;  /* 0x00000006280c723c */ /* 0x000ff00000041830 */
[C---:B-----5:R-:W-:Y:S08]  /*22f0*/  HMMA.16816.F32.BF16 R68, R20.reuse, R16, R68 ;  /* 0x000000101444723c */ /* 0x060ff00000041844 */
[C---:B------:R-:W-:Y:S08]  /*2300*/  HMMA.16816.F32.BF16 R64, R20.reuse, R18, R64 ;  /* 0x000000121440723c */ /* 0x040ff00000041840 */
[C---:B------:R-:W-:Y:S08]  /*2310*/  HMMA.16816.F32.BF16 R60, R20.reuse, R8, R60 ;  /* 0x00000008143c723c */ /* 0x040ff0000004183c */
[C---:B------:R-:W-:Y:S08]  /*2320*/  HMMA.16816.F32.BF16 R56, R20.reuse, R10, R56 ;  /* 0x0000000a1438723c */ /* 0x040ff00000041838 */
[C---:B------:R-:W-:Y:S08]  /*2330*/  HMMA.16816.F32.BF16 R52, R20.reuse, R4, R52 ;  /* 0x000000041434723c */ /* 0x040ff00000041834 */
[----:B------:R-:W-:Y:S01]  /*2340*/  HMMA.16816.F32.BF16 R44, R20, R6, R44 ;  /* 0x00000006142c723c */ /* 0x000fe2000004182c */
[----:B------:R-:W-:Y:S06]  /*2350*/  BAR.SYNC.DEFER_BLOCKING 0x0 ;  /* 0x0000000000007b1d */ /* 0x000fec0000010000 */
[----:B------:R-:W-:Y:S05]  /*2360*/  @!P0 BRA `(.L_x_159) ;  /* 0x000001a000008947 */ /* 0x000fea0003800000 */
[----:B------:R-:W-:Y:S02]  /*2370*/  IADD3 R4, -R228, 0x30, RZ ;  /* 0x00000030e4047810 */ /* 0x000fe40007ffe1ff */
[----:B------:R-:W-:-:S02]  /*2380*/  IADD3 R7, R148, -0x2, RZ ;  /* 0xfffffffe94077810 */ /* 0x000fc40007ffe0ff */
[----:B------:R-:W-:Y:S02]  /*2390*/  ISETP.GE.AND P2, PT, R4, 0x21, PT ;  /* 0x000000210400780c */ /* 0x000fe40003f46270 */
[----:B------:R-:W-:Y:S01]  /*23a0*/  SHF.R.S32.HI R5, RZ, 0x1f, R7 ;  /* 0x0000001fff057819 */ /* 0x000fe20000011407 */
[-C--:B------:R-:W-:Y:S02]  /*23b0*/  IMAD R92, R92, R7.reuse, RZ ;  /* 0x000000075c5c7224 */ /* 0x080fe400078e02ff */
[----:B------:R-:W-:-:S04]  /*23c0*/  IMAD.WIDE.U32 R8, R98, R7, RZ ;  /* 0x0000000762087225 */ /* 0x000fc800078e00ff */
[----:B------:R-:W-:-:S04]  /*23d0*/  IMAD R5, R5, R98, R92 ;  /* 0x0000006205057224 */ /* 0x000fc800078e025c */
[----:B------:R-:W-:Y:S01]  /*23e0*/  IMAD.IADD R5, R9, 0x1, R5 ;  /* 0x0000000109057824 */ /* 0x000fe200078e0205 */
[----:B------:R-:W-:-:S04]  /*23f0*/  @P2 IADD3 R7, P1, P0, R220, UR8, R8 ;  /* 0x00000008dc072c10 */ /* 0x000fc8000f83e008 */
[----:B------:R-:W-:Y:S02]  /*2400*/  @P2 IADD3.X R6, R223, UR7, R5, P1, P0 ;  /* 0x00000007df062c10 */ /* 0x000fe40008fe0405 */
[----:B------:R-:W-:-:S13]  /*2410*/  ISETP.GE.AND P1, PT, R4, 0x1, PT ;  /* 0x000000010400780c */ /* 0x000fda0003f26270 */
[----:B------:R-:W-:-:S05]  /*2420*/  @P1 IADD3 R8, P0, R220, R8, RZ ;  /* 0x00000008dc081210 */ /* 0x000fca0007f1e0ff */
[----:B------:R-:W-:Y:S01]  /*2430*/  @P1 IMAD.X R5, R5, 0x1, R223, P0 ;  /* 0x0000000105051824 */ /* 0x000fe200000e06df */
[----:B------:R-:W-:-:S04]  /*2440*/  @P2 LEA R10, P0, R7, c[0x0][0x1c8], 0x1 ;  /* 0x00007200070a2a11 */ /* 0x000fc800078008ff */
[----:B------:R-:W-:Y:S02]  /*2450*/  @P2 LEA.HI.X R11, R7, c[0x0][0x1cc], R6, 0x1, P0 ;  /* 0x00007300070b2a11 */ /* 0x000fe400000f0c06 */
[----:B------:R-:W-:-:S04]  /*2460*/  @P1 LEA R4, P0, R8, c[0x0][0x1c8], 0x1 ;  /* 0x0000720008041a11 */ /* 0x000fc800078008ff */
[----:B------:R-:W-:-:S05]  /*2470*/  @P1 LEA.HI.X R5, R8, c[0x0][0x1cc], R5, 0x1, P0 ;  /* 0x0000730008051a11 */ /* 0x000fca00000f0c05 */
[----:B------:R-:W-:Y:S01]  /*2480*/  @!PT LDS RZ, [RZ] ;  /* 0x00000000fffff984 */ /* 0x000fe20000000800 */
[----:B------:R-:W-:Y:S01]  /*2490*/  @!PT LDS RZ, [RZ] ;  /* 0x00000000fffff984 */ /* 0x000fe20000000800 */
[----:B------:R-:W-:Y:S01]  /*24a0*/  @!PT LDS RZ, [RZ] ;  /* 0x00000000fffff984 */ /* 0x000fe20000000800 */
[----:B------:R1:W-:Y:S04]  /*24b0*/  @P1 LDGSTS.E.BYPASS.LTC128B.128 [R218+0x3c80], [R4.64], !P6 ;  /* 0x03c8000004da1fae */ /* 0x0003e8000f101d4a */
[----:B------:R1:W-:Y:S04]  /*24c0*/  @P1 LDGSTS.E.BYPASS.LTC128B.128 [R218+0x4880], [R4.64+0x40], !P5 ;  /* 0x0488004004da1fae */ /* 0x0003e8000e901d4a */
[----:B------:R1:W-:Y:S04]  /*24d0*/  @P1 LDGSTS.E.BYPASS.LTC128B.128 [R218+0x5480], [R4.64+0x80], !P4 ;  /* 0x0548008004da1fae */ /* 0x0003e8000e101d4a */
[----:B------:R1:W-:Y:S04]  /*24e0*/  @P2 LDGSTS.E.BYPASS.LTC128B.128 [R218+0x4480], [R10.64], !P6 ;  /* 0x044800000ada2fae */ /* 0x0003e8000f101d4a */
[----:B------:R1:W-:Y:S04]  /*24f0*/  @P2 LDGSTS.E.BYPASS.LTC128B.128 [R218+0x5080], [R10.64+0x40], !P5 ;  /* 0x050800400ada2fae */ /* 0x0003e8000e901d4a */
[----:B------:R1:W-:Y:S02]  /*2500*/  @P2 LDGSTS.E.BYPASS.LTC128B.128 [R218+0x5c80], [R10.64+0x80], !P4 ;  /* 0x05c800800ada2fae */ /* 0x0003e4000e101d4a */
.L_x_159:
[----:B-1----:R-:W-:Y:S01]  /*2510*/  LOP3.LUT R5, R96, 0xffffffe0, RZ, 0xc0, !PT ;  /* 0xffffffe060057812 */ /* 0x002fe200078ec0ff */
[----:B------:R-:W-:Y:S01]  /*2520*/  ULDC UR9, c[0x0][0x324] ;  /* 0x0000c90000097ab9 */ /* 0x000fe20000000800 */
[----:B------:R-:W-:Y:S01]  /*2530*/  SHF.R.S32.HI R6, RZ, 0x1f, R95 ;  /* 0x0000001fff067819 */ /* 0x000fe2000001145f */
[----:B------:R-:W-:Y:S01]  /*2540*/  ULOP3.LUT UR9, URZ, UR9, URZ, 0x33, !UPT ;  /* 0x000000093f097292 */ /* 0x000fe2000f8e333f */
[----:B------:R-:W-:Y:S01]  /*2550*/  PLOP3.LUT P1, PT, PT, PT, UP2, 0x80, 0x0 ;  /* 0x000000000000781c */ /* 0x000fe20003f2f028 */
[----:B------:R-:W-:Y:S01]  /*2560*/  IMAD.IADD R94, R94, 0x1, -R5 ;  /* 0x000000015e5e7824 */ /* 0x000fe200078e0a05 */
[----:B------:R-:W-:Y:S01]  /*2570*/  LEA.HI R6, R6, R95, RZ, 0x2 ;  /* 0x0000005f06067211 */ /* 0x000fe200078f10ff */
[----:B------:R-:W0:Y:S01]  /*2580*/  LDGDEPBAR ;  /* 0x00000000000079af */ /* 0x000e220000000000 */
[----:B------:R-:W-:-:S02]  /*2590*/  PLOP3.LUT P0, PT, PT, PT, UP2, 0x80, 0x0 ;  /* 0x000000000000781c */ /* 0x000fc40003f0f028 */
[----:B------:R-:W-:Y:S02]  /*25a0*/  SHF.R.S32.HI R5, RZ, 0x1f, R94 ;  /* 0x0000001fff057819 */ /* 0x000fe4000001145e */
[----:B------:R-:W-:Y:S02]  /*25b0*/  LOP3.LUT R6, R6, 0xffffffc, RZ, 0xc0, !PT ;  /* 0x0ffffffc06067812 */ /* 0x000fe400078ec0ff */
[----:B------:R-:W-:Y:S02]  /*25c0*/  LEA.HI R4, R5, R94, RZ, 0x2 ;  /* 0x0000005e05047211 */ /* 0x000fe400078f10ff */
[----:B------:R-:W-:Y:S01]  /*25d0*/  LEA.HI R5, R97, R97, RZ, 0x1 ;  /* 0x0000006161057211 */ /* 0x000fe200078f08ff */
[----:B------:R-:W-:Y:S01]  /*25e0*/  IMAD.IADD R95, R95, 0x1, -R6 ;  /* 0x000000015f5f7824 */ /* 0x000fe200078e0a06 */
[----:B------:R-:W-:Y:S02]  /*25f0*/  LEA.HI.SX32 R6, R4, UR13, 0x1e ;  /* 0x0000000d04067c11 */ /* 0x000fe4000f8ff2ff */
[C---:B------:R-:W-:Y:S01]  /*2600*/  LOP3.LUT R8, R5.reuse, 0x1ffffffe, RZ, 0xc0, !PT ;  /* 0x1ffffffe05087812 */ /* 0x040fe200078ec0ff */
[----:B------:R-:W-:-:S02]  /*2610*/  IMAD.SHL.U32 R7, R5, 0x20, RZ ;  /* 0x0000002005077824 */ /* 0x000fc400078e00ff */
[----:B------:R-:W-:Y:S02]  /*2620*/  IMAD R6, R95, 0x10, R6 ;  /* 0x000000105f067824 */ /* 0x000fe400078e0206 */
[----:B------:R-:W-:Y:S01]  /*2630*/  IMAD.IADD R8, R97, 0x1, -R8 ;  /* 0x0000000161087824 */ /* 0x000fe200078e0a08 */
[----:B------:R-:W-:-:S05]  /*2640*/  LOP3.LUT R7, R7, 0xffffffc0, RZ, 0xc0, !PT ;  /* 0xffffffc007077812 */ /* 0x000fca00078ec0ff */
[----:B------:R-:W-:-:S04]  /*2650*/  IMAD.IADD R7, R7, 0x1, R6 ;  /* 0x0000000107077824 */ /* 0x000fc800078e0206 */
[----:B------:R-:W-:-:S04]  /*2660*/  IMAD R219, R8, 0x8, R7 ;  /* 0x0000000808db7824 */ /* 0x000fc800078e0207 */
[----:B------:R-:W-:-:S04]  /*2670*/  @P1 IMAD.HI.U32 R5, R219, c[0x0][0x2c8], RZ ;  /* 0x0000b200db051a27 */ /* 0x000fc800078e00ff */
[----:B------:R-:W-:Y:S01]  /*2680*/  IMAD.MOV.U32 R49, RZ, RZ, R219 ;  /* 0x000000ffff317224 */ /* 0x000fe200078e00db */
[----:B------:R-:W-:Y:S02]  /*2690*/  @P0 SHF.R.U32.HI R49, RZ, c[0x0][0x2cc], R5 ;  /* 0x0000b300ff310a19 */ /* 0x000fe40000011605 */
[----:B------:R-:W-:Y:S02]  /*26a0*/  LOP3.LUT R5, R4, 0x7ffffffc, RZ, 0xc0, !PT ;  /* 0x7ffffffc04057812 */ /* 0x000fe400078ec0ff */
[----:B------:R-:W-:Y:S01]  /*26b0*/  PLOP3.LUT P0, PT, PT, PT, UP1, 0x40, 0x0 ;  /* 0x000000000000781c */ /* 0x000fe20003f0e818 */
[----:B------:R-:W1:Y:S02]  /*26c0*/  SHFL.IDX PT, R4, R49, RZ, 0x1c1f ;  /* 0x001c1fff31047589 */ /* 0x000e6400000e0000 */
[----:B------:R-:W-:-:S04]  /*26d0*/  IMAD.IADD R5, R94, 0x1, -R5 ;  /* 0x000000015e057824 */ /* 0x000fc800078e0a05 */
[----:B------:R-:W-:-:S04]  /*26e0*/  IMAD.SHL.U32 R224, R5, 0x2, RZ ;  /* 0x0000000205e07824 */ /* 0x000fc800078e00ff */
[----:B------:R-:W-:Y:S01]  /*26f0*/  IMAD.IADD R48, R93, 0x1, -R224 ;  /* 0x000000015d307824 */ /* 0x000fe200078e0ae0 */
[C---:B------:R-:W-:Y:S02]  /*2700*/  IADD3 R23, -R224.reuse, 0x1, R3 ;  /* 0x00000001e0177810 */ /* 0x040fe40007ffe103 */
[----:B------:R-:W-:Y:S02]  /*2710*/  IADD3 R77, -R224, c[0x0][0x1d0], R93 ;  /* 0x00007400e04d7a10 */ /* 0x000fe40007ffe15d */
[----:B------:R-:W-:-:S04]  /*2720*/  IADD3 R23, R23, -c[0x0][0x168], RZ ;  /* 0x80005a0017177a10 */ /* 0x000fc80007ffe0ff */
[C---:B------:R-:W-:Y:S02]  /*2730*/  IADD3 R78, R23.reuse, c[0x0][0x328], RZ ;  /* 0x0000ca00174e7a10 */ /* 0x040fe40007ffe0ff */
[----:B------:R-:W-:-:S03]  /*2740*/  IADD3 R23, R23, UR9, RZ ;  /* 0x0000000917177c10 */ /* 0x000fc6000fffe0ff */
[--C-:B-1----:R-:W-:Y:S02]  /*2750*/  IMAD.IADD R6, R78, 0x1, R4.reuse ;  /* 0x000000014e067824 */ /* 0x102fe400078e0204 */
[----:B------:R-:W-:-:S03]  /*2760*/  IMAD.IADD R5, R23, 0x1, R4 ;  /* 0x0000000117057824 */ /* 0x000fc600078e0204 */
[----:B------:R-:W-:Y:S01]  /*2770*/  IMNMX R9, R6, R77, PT ;  /* 0x0000004d06097217 */ /* 0x000fe20003800200 */
[----:B------:R-:W-:Y:S05]  /*2780*/  @P0 BRA `(.L_x_160) ;  /* 0x0000015000000947 */ /* 0x000fea0003800000 */
[----:B------:R-:W-:Y:S01]  /*2790*/  IADD3 R4, R4, c[0x0][0x1d0], RZ ;  /* 0x0000740004047a10 */ /* 0x000fe20007ffe0ff */
[----:B------:R-:W-:Y:S03]  /*27a0*/  BSSY B0, `(.L_x_161) ;  /* 0x000000f000007945 */ /* 0x000fe60003800000 */
[----:B------:R-:W-:-:S04]  /*27b0*/  IADD3 R7, R4, -c[0x0][0x168], RZ ;  /* 0x80005a0004077a10 */ /* 0x000fc80007ffe0ff */
[----:B------:R-:W-:-:S13]  /*27c0*/  ISETP.GT.AND P0, PT, R7, -0x1, PT ;  /* 0xffffffff0700780c */ /* 0x000fda0003f04270 */
[----:B------:R-:W-:Y:S05]  /*27d0*/  @P0 BRA `(.L_x_162) ;  /* 0x0000007000000947 */ /* 0x000fea0003800000 */
[----:B------:R-:W-:Y:S01]  /*27e0*/  IMAD.MOV.U32 R3, RZ, RZ, c[0x0][0x32c] ;  /* 0x0000cb00ff037624 */ /* 0x000fe200078e00ff */
[----:B------:R-:W-:-:S04]  /*27f0*/  LOP3.LUT R7, RZ, R7, RZ, 0x33, !PT ;  /* 0x00000007ff077212 */ /* 0x000fc800078e33ff */
[----:B------:R-:W-:-:S13]  /*2800*/  ISETP.NE.AND P0, PT, R3, 0x1, PT ;  /* 0x000000010300780c */ /* 0x000fda0003f05270 */
[----:B------:R-:W-:-:S05]  /*2810*/  @P0 IMAD.HI.U32 R3, R7, c[0x0][0x330], RZ ;  /* 0x0000cc0007030a27 */ /* 0x000fca00078e00ff */
[----:B------:R-:W-:-:S04]  /*2820*/  @P0 SHF.R.U32.HI R7, RZ, c[0x0][0x334], R3 ;  /* 0x0000cd00ff070a19 */ /* 0x000fc80000011603 */
[----:B------:R-:W-:Y:S01]  /*2830*/  LOP3.LUT R7, RZ, R7, RZ, 0x33, !PT ;  /* 0x00000007ff077212 */ /* 0x000fe200078e33ff */
[----:B------:R-:W-:Y:S05]  /*2840*/  BRA `(.L_x_163) ;  /* 0x0000004000007947 */ /* 0x000fea0003800000 */
.L_x_162:
[----:B------:R-:W-:-:S04]  /*2850*/  MOV R3, c[0x0][0x32c] ;  /* 0x0000cb0000037a02 */ /* 0x000fc80000000f00 */
[----:B------:R-:W-:-:S13]  /*2860*/  ISETP.NE.AND P0, PT, R3, 0x1, PT ;  /* 0x000000010300780c */ /* 0x000fda0003f05270 */
[----:B------:R-:W-:-:S05]  /*2870*/  @P0 IMAD.HI.U32 R3, R7, c[0x0][0x330], RZ ;  /* 0x0000cc0007030a27 */ /* 0x000fca00078e00ff */
[----:B------:R-:W-:Y:S02]  /*2880*/  @P0 SHF.R.U32.HI R7, RZ, c[0x0][0x334], R3 ;  /* 0x0000cd00ff070a19 */ /* 0x000fe40000011603 */
.L_x_163:
[----:B------:R-:W-:Y:S05]  /*2890*/  BSYNC B0 ;  /* 0x0000000000007941 */ /* 0x000fea0003800000 */
.L_x_161:
[----:B------:R-:W-:-:S05]  /*28a0*/  IMAD R6, R7, c[0x0][0x32c], R48 ;  /* 0x0000cb0007067a24 */ /* 0x000fca00078e0230 */
[----:B------:R-:W-:Y:S02]  /*28b0*/  IADD3 R4, R6, c[0x0][0x32c], RZ ;  /* 0x0000cb0006047a10 */ /* 0x000fe40007ffe0ff */
[----:B------:R-:W-:Y:S02]  /*28c0*/  IMNMX R5, R5, R6, !PT ;  /* 0x0000000605057217 */ /* 0x000fe40007800200 */
[----:B------:R-:W-:Y:S02]  /*28d0*/  IMNMX R9, R9, R4, PT ;  /* 0x0000000409097217 */ /* 0x000fe40003800200 */
.L_x_160:
[----:B------:R-:W1:Y:S01]  /*28e0*/  SHFL.IDX PT, R4, R49, 0x1, 0x1c1f ;  /* 0x003c1f0031047f89 */ /* 0x000e6200000e0000 */
[----:B------:R-:W-:Y:S01]  /*28f0*/  PLOP3.LUT P0, PT, PT, PT, UP1, 0x40, 0x0 ;  /* 0x000000000000781c */ /* 0x000fe20003f0e818 */
[--C-:B-1----:R-:W-:Y:S02]  /*2900*/  IMAD.IADD R6, R78, 0x1, R4.reuse ;  /* 0x000000014e067824 */ /* 0x102fe400078e0204 */
[----:B------:R-:W-:-:S03]  /*2910*/  IMAD.IADD R3, R23, 0x1, R4 ;  /* 0x0000000117037824 */ /* 0x000fc600078e0204 */
[----:B------:R-:W-:-:S07]  /*2920*/  IMNMX R79, R6, R77, PT ;  /* 0x0000004d064f7217 */ /* 0x000fce0003800200 */
        /* <DEDUP_REMOVED lines=13> */
.L_x_166:
[----:B------:R-:W-:-:S04]  /*2a00*/  MOV R4, c[0x0][0x32c] ;  /* 0x0000cb0000047a02 */ /* 0x000fc80000000f00 */
[----:B------:R-:W-:-:S13]  /*2a10*/  ISETP.NE.AND P0, PT, R4, 0x1, PT ;  /* 0x000000010400780c */ /* 0x000fda0003f05270 */
[----:B------:R-:W-:-:S05]  /*2a20*/  @P0 IMAD.HI.U32 R4, R7, c[0x0][0x330], RZ ;  /* 0x0000cc0007040a27 */ /* 0x000fca00078e00ff */
[----:B------:R-:W-:Y:S02]  /*2a30*/  @P0 SHF.R.U32.HI R7, RZ, c[0x0][0x334], R4 ;  /* 0x0000cd00ff070a19 */ /* 0x000fe40000011604 */
.L_x_167:
[----:B------:R-:W-:Y:S05]  /*2a40*/  BSYNC B0 ;  /* 0x0000000000007941 */ /* 0x000fea0003800000 */
.L_x_165:
[----:B------:R-:W-:-:S05]  /*2a50*/  IMAD R6, R7, c[0x0][0x32c], R48 ;  /* 0x0000cb0007067a24 */ /* 0x000fca00078e0230 */
[----:B------:R-:W-:Y:S02]  /*2a60*/  IADD3 R4, R6, c[0x0][0x32c], RZ ;  /* 0x0000cb0006047a10 */ /* 0x000fe40007ffe0ff */
[----:B------:R-:W-:Y:S02]  /*2a70*/  IMNMX R3, R3, R6, !PT ;  /* 0x0000000603037217 */ /* 0x000fe40007800200 */
[----:B------:R-:W-:Y:S02]  /*2a80*/  IMNMX R79, R79, R4, PT ;  /* 0x000000044f4f7217 */ /* 0x000fe40003800200 */
.L_x_164:
[C---:B------:R-:W-:Y:S02]  /*2a90*/  ISETP.GE.AND P0, PT, R93.reuse, 0x2, PT ;  /* 0x000000025d00780c */ /* 0x040fe40003f06270 */
[----:B------:R-:W-:Y:S02]  /*2aa0*/  ISETP.GE.AND P1, PT, R93, 0x9, PT ;  /* 0x000000095d00780c */ /* 0x000fe40003f26270 */
[----:B------:R-:W-:Y:S02]  /*2ab0*/  P2R R7, PR, RZ, 0x1 ;  /* 0x00000001ff077803 */ /* 0x000fe40000000000 */
[----:B------:R-:W-:-:S02]  /*2ac0*/  ISETP.GT.AND P0, PT, R5, 0x1, !P0 ;  /* 0x000000010500780c */ /* 0x000fc40004704270 */
[----:B------:R-:W-:Y:S02]  /*2ad0*/  P2R R76, PR, RZ, 0x2 ;  /* 0x00000002ff4c7803 */ /* 0x000fe40000000000 */
[----:B------:R-:W-:Y:S02]  /*2ae0*/  ISETP.LT.OR P0, PT, R9, 0x2, P0 ;  /* 0x000000020900780c */ /* 0x000fe40000701670 */
[----:B------:R-:W-:Y:S02]  /*2af0*/  ISETP.GE.AND P2, PT, R93, 0x29, PT ;  /* 0x000000295d00780c */ /* 0x000fe40003f46270 */
[----:B------:R-:W-:Y:S02]  /*2b00*/  FSEL R6, R69, -INF , !P0 ;  /* 0xff80000045067808 */ /* 0x000fe40004000000 */
[----:B------:R-:W-:Y:S02]  /*2b10*/  ISETP.GT.AND P0, PT, R5, 0x8, !P1 ;  /* 0x000000080500780c */ /* 0x000fe40004f04270 */
[----:B------:R-:W-:-:S02]  /*2b20*/  ISETP.GE.AND P1, PT, R93, 0xa, PT ;  /* 0x0000000a5d00780c */ /* 0x000fc40003f26270 */
[----:B------:R-:W-:Y:S02]  /*2b30*/  ISETP.LT.OR P0, PT, R9, 0x9, P0 ;  /* 0x000000090900780c */ /* 0x000fe40000701670 */
[----:B------:R-:W-:Y:S02]  /*2b40*/  P2R R69, PR, RZ, 0x2 ;  /* 0x00000002ff457803 */ /* 0x000fe40000000000 */
[----:B------:R-:W-:Y:S02]  /*2b50*/  FSEL R64, R64, -INF , !P0 ;  /* 0xff80000040407808 */ /* 0x000fe40004000000 */
[----:B------:R-:W-:Y:S02]  /*2b60*/  ISETP.GT.AND P0, PT, R5, 0x9, !P1 ;  /* 0x000000090500780c */ /* 0x000fe40004f04270 */
[----:B------:R-:W-:Y:S02]  /*2b70*/  ISETP.GE.AND P1, PT, R93, 0x11, PT ;  /* 0x000000115d00780c */ /* 0x000fe40003f26270 */
[----:B------:R-:W-:-:S04]  /*2b80*/  ISETP.LT.OR P0, PT, R9, 0xa, P0 ;  /* 0x0000000a0900780c */ /* 0x000fc80000701670 */
[----:B------:R-:W-:Y:S02]  /*2b90*/  FSEL R4, R65, -INF , !P0 ;  /* 0xff80000041047808 */ /* 0x000fe40004000000 */
[----:B------:R-:W-:Y:S02]  /*2ba0*/  ISETP.GT.AND P0, PT, R5, 0x10, !P1 ;  /* 0x000000100500780c */ /* 0x000fe40004f04270 */
[----:B------:R-:W-:Y:S02]  /*2bb0*/  P2R R65, PR, RZ, 0x2 ;  /* 0x00000002ff417803 */ /* 0x000fe40000000000 */
[----:B------:R-:W-:Y:S02]  /*2bc0*/  ISETP.LT.OR P0, PT, R9, 0x11, P0 ;  /* 0x000000110900780c */ /* 0x000fe40000701670 */
[----:B------:R-:W-:Y:S02]  /*2bd0*/  ISETP.GE.AND P1, PT, R93, 0x12, PT ;  /* 0x000000125d00780c */ /* 0x000fe40003f26270 */
[----:B------:R-:W-:-:S02]  /*2be0*/  FSEL R40, R60, -INF , !P0 ;  /* 0xff8000003c287808 */ /* 0x000fc40004000000 */
[----:B------:R-:W-:Y:S02]  /*2bf0*/  ISETP.GT.AND P0, PT, R5, 0x11, !P1 ;  /* 0x000000110500780c */ /* 0x000fe40004f04270 */
[----:B------:R-:W-:Y:S02]  /*2c00*/  P2R R60, PR, RZ, 0x2 ;  /* 0x00000002ff3c7803 */ /* 0x000fe40000000000 */
[----:B------:R-:W-:Y:S02]  /*2c10*/  ISETP.LT.OR P0, PT, R9, 0x12, P0 ;  /* 0x000000120900780c */ /* 0x000fe40000701670 */
[----:B------:R-:W-:Y:S02]  /*2c20*/  ISETP.GE.AND P1, PT, R93, 0x19, PT ;  /* 0x000000195d00780c */ /* 0x000fe40003f26270 */
[----:B------:R-:W-:Y:S02]  /*2c30*/  FSEL R10, R61, -INF , !P0 ;  /* 0xff8000003d0a7808 */ /* 0x000fe40004000000 */
[----:B------:R-:W-:-:S02]  /*2c40*/  ISETP.GT.AND P0, PT, R5, 0x18, !P1 ;  /* 0x000000180500780c */ /* 0x000fc40004f04270 */
[----:B------:R-:W-:Y:S02]  /*2c50*/  P2R R51, PR, RZ, 0x2 ;  /* 0x00000002ff337803 */ /* 0x000fe40000000000 */
[----:B------:R-:W-:Y:S02]  /*2c60*/  ISETP.LT.OR P0, PT, R9, 0x19, P0 ;  /* 0x000000190900780c */ /* 0x000fe40000701670 */
[----:B------:R-:W-:Y:S02]  /*2c70*/  ISETP.GE.AND P1, PT, R93, 0x1a, PT ;  /* 0x0000001a5d00780c */ /* 0x000fe40003f26270 */
[----:B------:R-:W-:Y:S02]  /*2c80*/  FSEL R56, R56, -INF , !P0 ;  /* 0xff80000038387808 */ /* 0x000fe40004000000 */
[----:B------:R-:W-:Y:S02]  /*2c90*/  ISETP.GT.AND P0, PT, R5, 0x19, !P1 ;  /* 0x000000190500780c */ /* 0x000fe40004f04270 */
[----:B------:R-:W-:-:S02]  /*2ca0*/  P2R R50, PR, RZ, 0x2 ;  /* 0x00000002ff327803 */ /* 0x000fc40000000000 */
[----:B------:R-:W-:Y:S02]  /*2cb0*/  ISETP.LT.OR P0, PT, R9, 0x1a, P0 ;  /* 0x0000001a0900780c */ /* 0x000fe40000701670 */
[----:B------:R-:W-:Y:S02]  /*2cc0*/  ISETP.GE.AND P1, PT, R93, 0x21, PT ;  /* 0x000000215d00780c */ /* 0x000fe40003f26270 */
[----:B------:R-:W-:Y:S02]  /*2cd0*/  FSEL R8, R57, -INF , !P0 ;  /* 0xff80000039087808 */ /* 0x000fe40004000000 */
[----:B------:R-:W-:Y:S02]  /*2ce0*/  ISETP.GT.AND P0, PT, R5, 0x20, !P1 ;  /* 0x000000200500780c */ /* 0x000fe40004f04270 */
[----:B------:R-:W-:Y:S02]  /*2cf0*/  P2R R43, PR, RZ, 0x2 ;  /* 0x00000002ff2b7803 */ /* 0x000fe40000000000 */
[----:B------:R-:W-:-:S02]  /*2d00*/  ISETP.LT.OR P0, PT, R9, 0x21, P0 ;  /* 0x000000210900780c */ /* 0x000fc40000701670 */
[----:B------:R-:W-:Y:S02]  /*2d10*/  ISETP.GE.AND P1, PT, R93, 0x22, PT ;  /* 0x000000225d00780c */ /* 0x000fe40003f26270 */
[----:B------:R-:W-:Y:S02]  /*2d20*/  FSEL R22, R52, -INF , !P0 ;  /* 0xff80000034167808 */ /* 0x000fe40004000000 */
[----:B------:R-:W-:Y:S02]  /*2d30*/  ISETP.GT.AND P0, PT, R5, 0x21, !P1 ;  /* 0x000000210500780c */ /* 0x000fe40004f04270 */
[----:B------:R-:W-:Y:S02]  /*2d40*/  P2R R42, PR, RZ, 0x2 ;  /* 0x00000002ff2a7803 */ /* 0x000fe40000000000 */
[----:B------:R-:W-:Y:S02]  /*2d50*/  ISETP.LT.OR P0, PT, R9, 0x22, P0 ;  /* 0x000000220900780c */ /* 0x000fe40000701670 */
[----:B------:R-:W-:-:S02]  /*2d60*/  ISETP.GE.AND P1, PT, R93, 0x1, PT ;  /* 0x000000015d00780c */ /* 0x000fc40003f26270 */
[----:B------:R-:W-:Y:S02]  /*2d70*/  FSEL R21, R53, -INF , !P0 ;  /* 0xff80000035157808 */ /* 0x000fe40004000000 */
[----:B------:R-:W-:-:S04]  /*2d80*/  ISETP.GT.AND P0, PT, R5, 0x28, !P2 ;  /* 0x000000280500780c */ /* 0x000fc80005704270 */
[----:B------:R-:W-:-:S04]  /*2d90*/  ISETP.LT.OR P0, PT, R9, 0x29, P0 ;  /* 0x000000290900780c */ /* 0x000fc80000701670 */
[----:B------:R-:W-:Y:S02]  /*2da0*/  FSEL R20, R44, -INF , !P0 ;  /* 0xff8000002c147808 */ /* 0x000fe40004000000 */
[----:B------:R-:W-:Y:S02]  /*2db0*/  ISETP.GT.AND P0, PT, R5, RZ, !P1 ;  /* 0x000000ff0500720c */ /* 0x000fe40004f04270 */
[----:B------:R-:W-:Y:S02]  /*2dc0*/  P2R R44, PR, RZ, 0x2 ;  /* 0x00000002ff2c7803 */ /* 0x000fe40000000000 */
[----:B------:R-:W-:Y:S02]  /*2dd0*/  ISETP.LT.OR P0, PT, R9, 0x1, P0 ;  /* 0x000000010900780c */ /* 0x000fe40000701670 */
[----:B------:R-:W-:Y:S02]  /*2de0*/  ISETP.GE.AND P1, PT, R93, 0x2a, PT ;  /* 0x0000002a5d00780c */ /* 0x000fe40003f26270 */
[----:B------:R-:W-:-:S02]  /*2df0*/  FSEL R68, R68, -INF , !P0 ;  /* 0xff80000044447808 */ /* 0x000fc40004000000 */
[----:B------:R-:W-:Y:S02]  /*2e00*/  ISETP.GT.AND P0, PT, R5, 0x29, !P1 ;  /* 0x000000290500780c */ /* 0x000fe40004f04270 */
[----:B------:R-:W1:Y:S02]  /*2e10*/  SHFL.IDX PT, R5, R49, 0x2, 0x1c1f ;  /* 0x005c1f0031057f89 */ /* 0x000e6400000e0000 */
[----:B------:R-:W-:-:S04]  /*2e20*/  ISETP.LT.OR P0, PT, R9, 0x2a, P0 ;  /* 0x0000002a0900780c */ /* 0x000fc80000701670 */
[----:B------:R-:W-:Y:S02]  /*2e30*/  FSEL R18, R45, -INF , !P0 ;  /* 0xff8000002d127808 */ /* 0x000fe40004000000 */
        /* <DEDUP_REMOVED lines=17> */
.L_x_170:
[----:B------:R-:W-:-:S04]  /*2f50*/  MOV R5, c[0x0][0x32c] ;  /* 0x0000cb0000057a02 */ /* 0x000fc80000000f00 */
[----:B------:R-:W-:-:S13]  /*2f60*/  ISETP.NE.AND P0, PT, R5, 0x1, PT ;  /* 0x000000010500780c */ /* 0x000fda0003f05270 */
[----:B------:R-:W-:-:S05]  /*2f70*/  @P0 IMAD.HI.U32 R5, R9, c[0x0][0x330], RZ ;  /* 0x0000cc0009050a27 */ /* 0x000fca00078e00ff */
[----:B------:R-:W-:Y:S02]  /*2f80*/  @P0 SHF.R.U32.HI R9, RZ, c[0x0][0x334], R5 ;  /* 0x0000cd00ff090a19 */ /* 0x000fe40000011605 */
.L_x_171:
[----:B------:R-:W-:Y:S05]  /*2f90*/  BSYNC B0 ;  /* 0x0000000000007941 */ /* 0x000fea0003800000 */
.L_x_169:
[----:B------:R-:W-:-:S05]  /*2fa0*/  IMAD R16, R9, c[0x0][0x32c], R48 ;  /* 0x0000cb0009107a24 */ /* 0x000fca00078e0230 */
[----:B------:R-:W-:Y:S02]  /*2fb0*/  IADD3 R5, R16, c[0x0][0x32c], RZ ;  /* 0x0000cb0010057a10 */ /* 0x000fe40007ffe0ff */
[----:B------:R-:W-:Y:S02]  /*2fc0*/  IMNMX R45, R45, R16, !PT ;  /* 0x000000102d2d7217 */ /* 0x000fe40007800200 */
[----:B------:R-:W-:Y:S02]  /*2fd0*/  IMNMX R52, R52, R5, PT ;  /* 0x0000000534347217 */ /* 0x000fe40003800200 */
.L_x_168:
[----:B------:R-:W-:Y:S02]  /*2fe0*/  ISETP.NE.AND P0, PT, R76, RZ, PT ;  /* 0x000000ff4c00720c */ /* 0x000fe40003f05270 */
[----:B------:R-:W-:Y:S02]  /*2ff0*/  P2R R80, PR, RZ, 0x40 ;  /* 0x00000040ff507803 */ /* 0x000fe40000000000 */
[----:B------:R-:W-:Y:S02]  /*3000*/  ISETP.GT.AND P0, PT, R3, 0x8, !P0 ;  /* 0x000000080300780c */ /* 0x000fe40004704270 */
[----:B------:R-:W-:-:S02]  /*3010*/  ISETP.NE.AND P6, PT, R51, RZ, PT ;  /* 0x000000ff3300720c */ /* 0x000fc40003fc5270 */
[----:B------:R-:W-:Y:S02]  /*3020*/  ISETP.LT.OR P0, PT, R79, 0x9, P0 ;  /* 0x000000094f00780c */ /* 0x000fe40000701670 */
[----:B------:R-:W-:Y:S02]  /*3030*/  P2R R61, PR, RZ, 0x20 ;  /* 0x00000020ff3d7803 */ /* 0x000fe40000000000 */
[----:B------:R-:W-:Y:S02]  /*3040*/  FSEL R5, R66, -INF , !P0 ;  /* 0xff80000042057808 */ /* 0x000fe40004000000 */
[----:B------:R-:W-:Y:S02]  /*3050*/  ISETP.NE.AND P0, PT, R69, RZ, PT ;  /* 0x000000ff4500720c */ /* 0x000fe40003f05270 */
[----:B------:R-:W-:Y:S02]  /*3060*/  ISETP.NE.AND P5, PT, R50, RZ, PT ;  /* 0x000000ff3200720c */ /* 0x000fe40003fa5270 */
[----:B------:R-:W-:-:S02]  /*3070*/  ISETP.GT.AND P0, PT, R3, 0x9, !P0 ;  /* 0x000000090300780c */ /* 0x000fc40004704270 */
[----:B------:R-:W-:Y:S02]  /*3080*/  P2R R57, PR, RZ, 0x10 ;  /* 0x00000010ff397803 */ /* 0x000fe40000000000 */
[----:B------:R-:W-:Y:S02]  /*3090*/  ISETP.LT.OR P0, PT, R79, 0xa, P0 ;  /* 0x0000000a4f00780c */ /* 0x000fe40000701670 */
[----:B------:R-:W-:Y:S02]  /*30a0*/  ISETP.NE.AND P4, PT, R43, RZ, PT ;  /* 0x000000ff2b00720c */ /* 0x000fe40003f85270 */
[----:B------:R-:W-:Y:S02]  /*30b0*/  FSEL R67, R67, -INF , !P0 ;  /* 0xff80000043437808 */ /* 0x000fe40004000000 */
[----:B------:R-:W-:Y:S02]  /*30c0*/  ISETP.NE.AND P0, PT, R65, RZ, PT ;  /* 0x000000ff4100720c */ /* 0x000fe40003f05270 */
[----:B------:R-:W-:-:S02]  /*30d0*/  P2R R53, PR, RZ, 0x8 ;  /* 0x00000008ff357803 */ /* 0x000fc40000000000 */
[----:B------:R-:W-:Y:S02]  /*30e0*/  ISETP.GT.AND P0, PT, R3, 0x10, !P0 ;  /* 0x000000100300780c */ /* 0x000fe40004704270 */
[----:B------:R-:W-:Y:S02]  /*30f0*/  ISETP.NE.AND P3, PT, R42, RZ, PT ;  /* 0x000000ff2a00720c */ /* 0x000fe40003f65270 */
[----:B------:R-:W-:-:S04]  /*3100*/  ISETP.LT.OR P0, PT, R79, 0x11, P0 ;  /* 0x000000114f00780c */ /* 0x000fc80000701670 */
[----:B------:R-:W-:Y:S02]  /*3110*/  FSEL R41, R62, -INF , !P0 ;  /* 0xff8000003e297808 */ /* 0x000fe40004000000 */
[----:B------:R-:W-:Y:S02]  /*3120*/  ISETP.NE.AND P0, PT, R60, RZ, PT ;  /* 0x000000ff3c00720c */ /* 0x000fe40003f05270 */
[----:B------:R-:W-:Y:S02]  /*3130*/  P2R R62, PR, RZ, 0x40 ;  /* 0x00000040ff3e7803 */ /* 0x000fe40000000000 */
[----:B------:R-:W-:-:S04]  /*3140*/  ISETP.GT.AND P0, PT, R3, 0x11, !P0 ;  /* 0x000000110300780c */ /* 0x000fc80004704270 */
[----:B------:R-:W-:-:S04]  /*3150*/  ISETP.LT.OR P0, PT, R79, 0x12, P0 ;  /* 0x000000124f00780c */ /* 0x000fc80000701670 */
[----:B------:R-:W-:Y:S02]  /*3160*/  FSEL R11, R63, -INF , !P0 ;  /* 0xff8000003f0b7808 */ /* 0x000fe40004000000 */
[----:B------:R-:W-:Y:S02]  /*3170*/  ISETP.GT.AND P0, PT, R3, 0x18, !P6 ;  /* 0x000000180300780c */ /* 0x000fe40007704270 */
[----:B------:R-:W-:Y:S02]  /*3180*/  ISETP.NE.AND P6, PT, R44, RZ, PT ;  /* 0x000000ff2c00720c */ /* 0x000fe40003fc5270 */
[----:B------:R-:W-:-:S04]  /*3190*/  ISETP.LT.OR P0, PT, R79, 0x19, P0 ;  /* 0x000000194f00780c */ /* 0x000fc80000701670 */
[----:B------:R-:W-:Y:S02]  /*31a0*/  FSEL R9, R58, -INF , !P0 ;  /* 0xff8000003a097808 */ /* 0x000fe40004000000 */
[----:B------:R-:W-:-:S04]  /*31b0*/  ISETP.GT.AND P0, PT, R3, 0x19, !P5 ;  /* 0x000000190300780c */ /* 0x000fc80006f04270 */
        /* <DEDUP_REMOVED lines=8> */
[----:B------:R-:W-:-:S04]  /*3240*/  ISETP.NE.AND P0, PT, R7, RZ, PT ;  /* 0x000000ff0700720c */ /* 0x000fc80003f05270 */
[----:B------:R-:W-:-:S04]  /*3250*/  ISETP.GT.AND P0, PT, R3, 0x1, !P0 ;  /* 0x000000010300780c */ /* 0x000fc80004704270 */
[----:B------:R-:W-:-:S04]  /*3260*/  ISETP.LT.OR P0, PT, R79, 0x2, P0 ;  /* 0x000000024f00780c */ /* 0x000fc80000701670 */
[----:B------:R-:W-:Y:S02]  /*3270*/  FSEL R71, R71, -INF , !P0 ;  /* 0xff80000047477808 */ /* 0x000fe40004000000 */
[----:B------:R-:W-:-:S04]  /*3280*/  ISETP.GT.AND P0, PT, R3, RZ, !P6 ;  /* 0x000000ff0300720c */ /* 0x000fc80007704270 */
        /* <DEDUP_REMOVED lines=8> */
[----:B------:R-:W-:Y:S02]  /*3310*/  ISETP.GT.AND P0, PT, R45, RZ, !P6 ;  /* 0x000000ff2d00720c */ /* 0x000fe40007704270 */
[----:B------:R-:W-:Y:S02]  /*3320*/  ISETP.NE.AND P6, PT, R62, RZ, PT ;  /* 0x000000ff3e00720c */ /* 0x000fe40003fc5270 */
[----:B------:R-:W-:-:S04]  /*3330*/  ISETP.LT.OR P0, PT, R52, 0x1, P0 ;  /* 0x000000013400780c */ /* 0x000fc80000701670 */
[----:B------:R-:W-:Y:S02]  /*3340*/  FSEL R110, R36, -INF , !P0 ;  /* 0xff800000246e7808 */ /* 0x000fe40004000000 */
[----:B------:R-:W-:-:S04]  /*3350*/  ISETP.NE.AND P0, PT, R7, RZ, PT ;  /* 0x000000ff0700720c */ /* 0x000fc80003f05270 */
[----:B------:R-:W-:-:S04]  /*3360*/  ISETP.GT.AND P0, PT, R45, 0x1, !P0 ;  /* 0x000000012d00780c */ /* 0x000fc80004704270 */
        /* <DEDUP_REMOVED lines=18> */
[----:B------:R-:W-:Y:S02]  /*3490*/  ISETP.GT.AND P0, PT, R45, 0x18, !P6 ;  /* 0x000000182d00780c */ /* 0x000fe40007704270 */
[----:B------:R-:W-:Y:S02]  /*34a0*/  ISETP.NE.AND P6, PT, R80, RZ, PT ;  /* 0x000000ff5000720c */ /* 0x000fe40003fc5270 */
        /* <DEDUP_REMOVED lines=17> */
[----:B------:R-:W1:Y:S01]  /*35c0*/  SHFL.IDX PT, R12, R49, 0x3, 0x1c1f ;  /* 0x007c1f00310c7f89 */ /* 0x000e6200000e0000 */
[----:B------:R-:W-:-:S04]  /*35d0*/  ISETP.GT.AND P0, PT, R45, 0x29, !P1 ;  /* 0x000000292d00780c */ /* 0x000fc80004f04270 */
        /* <DEDUP_REMOVED lines=19> */
.L_x_174:
[----:B------:R-:W-:-:S04]  /*3710*/  MOV R12, c[0x0][0x32c] ;  /* 0x0000cb00000c7a02 */ /* 0x000fc80000000f00 */
[----:B------:R-:W-:-:S13]  /*3720*/  ISETP.NE.AND P0, PT, R12, 0x1, PT ;  /* 0x000000010c00780c */ /* 0x000fda0003f05270 */
[----:B------:R-:W-:-:S05]  /*3730*/  @P0 IMAD.HI.U32 R12, R25, c[0x0][0x330], RZ ;  /* 0x0000cc00190c0a27 */ /* 0x000fca00078e00ff */
[----:B------:R-:W-:Y:S02]  /*3740*/  @P0 SHF.R.U32.HI R25, RZ, c[0x0][0x334], R12 ;  /* 0x0000cd00ff190a19 */ /* 0x000fe4000001160c */
.L_x_175:
[----:B------:R-:W-:Y:S05]  /*3750*/  BSYNC B0 ;  /* 0x0000000000007941 */ /* 0x000fea0003800000 */
.L_x_173:
[----:B------:R-:W-:-:S05]  /*3760*/  IMAD R48, R25, c[0x0][0x32c], R48 ;  /* 0x0000cb0019307a24 */ /* 0x000fca00078e0230 */
[----:B------:R-:W-:Y:S02]  /*3770*/  IADD3 R12, R48, c[0x0][0x32c], RZ ;  /* 0x0000cb00300c7a10 */ /* 0x000fe40007ffe0ff */
[----:B------:R-:W-:Y:S02]  /*3780*/  IMNMX R23, R23, R48, !PT ;  /* 0x0000003017177217 */ /* 0x000fe40007800200 */
[----:B------:R-:W-:Y:S02]  /*3790*/  IMNMX R13, R13, R12, PT ;  /* 0x0000000c0d0d7217 */ /* 0x000fe40003800200 */
.L_x_172:
[----:B------:R-:W-:Y:S01]  /*37a0*/  ISETP.NE.AND P0, PT, R76, RZ, PT ;  /* 0x000000ff4c00720c */ /* 0x000fe20003f05270 */
[----:B------:R-:W-:Y:S01]  /*37b0*/  IMAD.SHL.U32 R214, R2, 0x2, RZ ;  /* 0x0000000202d67824 */ /* 0x000fe200078e00ff */
[C---:B------:R-:W-:Y:S01]  /*37c0*/  ISETP.GT.AND P2, PT, R23.reuse, 0x28, !P2 ;  /* 0x000000281700780c */ /* 0x040fe20005744270 */
[----:B------:R-:W-:Y:S01]  /*37d0*/  ULDC.64 UR4, c[0x0][0x2c8] ;  /* 0x0000b20000047ab9 */ /* 0x000fe20000000a00 */
[C---:B------:R-:W-:Y:S01]  /*37e0*/  ISETP.GT.AND P0, PT, R23.reuse, 0x8, !P0 ;  /* 0x000000081700780c */ /* 0x040fe20004704270 */
[----:B------:R-:W-:Y:S01]  /*37f0*/  IMAD R212, R0, 0x2, R214 ;  /* 0x0000000200d47824 */ /* 0x000fe200078e02d6 */
[----:B------:R-:W-:Y:S01]  /*3800*/  ISETP.GT.AND P1, PT, R23, 0x29, !P1 ;  /* 0x000000291700780c */ /* 0x000fe20004f24270 */
[----:B------:R-:W-:Y:S01]  /*3810*/  LDSM.16.MT88.4 R136, [R214+0x1880] ;  /* 0x00188000d688783b */ /* 0x000fe20000004200 */
[C---:B------:R-:W-:Y:S01]  /*3820*/  ISETP.LT.OR P0, PT, R13.reuse, 0x9, P0 ;  /* 0x000000090d00780c */ /* 0x040fe20000701670 */
[----:B------:R-:W-:Y:S01]  /*3830*/  UIMAD.WIDE.U32 UR14, UR13, UR4, URZ ;  /* 0x000000040d0e72a5 */ /* 0x000fe2000f8e003f */
[----:B------:R-:W-:Y:S01]  /*3840*/  ISETP.LT.OR P2, PT, R13, 0x29, P2 ;  /* 0x000000290d00780c */ /* 0x000fe20001741670 */
[----:B------:R-:W-:Y:S01]  /*3850*/  LDSM.16.MT88.4 R112, [R212+0x1880] ;  /* 0x00188000d470783b */ /* 0x000fe20000004200 */
[----:B------:R-:W-:Y:S01]  /*3860*/  FSEL R92, R34, -INF , !P0 ;  /* 0xff800000225c7808 */ /* 0x000fe20004000000 */
[----:B------:R-:W-:Y:S01]  /*3870*/  @UP2 USHF.R.U32.HI UR13, URZ, UR5, UR15 ;  /* 0x000000053f0d2299 */ /* 0x000fe2000801160f */
[----:B------:R-:W-:Y:S01]  /*3880*/  ISETP.NE.AND P0, PT, R69, RZ, PT ;  /* 0x000000ff4500720c */ /* 0x000fe20003f05270 */
[----:B------:R-:W-:Y:S01]  /*3890*/  LDSM.16.MT88.4 R132, [R214+0x2480] ;  /* 0x00248000d684783b */ /* 0x000fe20000004200 */
[----:B------:R-:W-:Y:S01]  /*38a0*/  ISETP.LT.OR P1, PT, R13, 0x2a, P1 ;  /* 0x0000002a0d00780c */ /* 0x000fe20000f21670 */
[----:B------:R-:W-:Y:S01]  /*38b0*/  UIADD3 UR4, UR12, UR13, URZ ;  /* 0x0000000d0c047290 */ /* 0x000fe2000fffe03f */
[----:B------:R-:W-:Y:S01]  /*38c0*/  ISETP.GT.AND P0, PT, R23, 0x9, !P0 ;  /* 0x000000091700780c */ /* 0x000fe20004704270 */
[----:B------:R-:W-:Y:S01]  /*38d0*/  LDSM.16.MT88.4 R76, [R214+0x3080] ;  /* 0x00308000d64c783b */ /* 0x000fe20000004200 */
[----:B------:R-:W-:Y:S01]  /*38e0*/  FSEL R187, R14, -INF , !P2 ;  /* 0xff8000000ebb7808 */ /* 0x000fe20005000000 */
[----:B------:R-:W-:Y:S01]  /*38f0*/  ULDC UR13, c[0x0][0x328] ;  /* 0x0000ca00000d7ab9 */ /* 0x000fe20000000800 */
[----:B------:R-:W-:Y:S01]  /*3900*/  ISETP.LT.OR P0, PT, R13, 0xa, P0 ;  /* 0x0000000a0d00780c */ /* 0x000fe20000701670 */
[----:B------:R-:W-:Y:S01]  /*3910*/  LDSM.16.MT88.4 R156, [R214+0x1c80] ;  /* 0x001c8000d69c783b */ /* 0x000fe20000004200 */
[----:B------:R-:W-:Y:S01]  /*3920*/  FSEL R189, R15, -INF , !P1 ;  /* 0xff8000000fbd7808 */ /* 0x000fe20004800000 */
[----:B------:R-:W-:Y:S01]  /*3930*/  UIADD3 UR13, UR4, UR13, URZ ;  /* 0x0000000d040d7290 */ /* 0x000fe2000fffe03f */
[----:B------:R-:W-:-:S02]  /*3940*/  FSEL R90, R35, -INF , !P0 ;  /* 0xff800000235a7808 */ /* 0x000fc40004000000 */
[----:B------:R-:W-:Y:S01]  /*3950*/  ISETP.NE.AND P0, PT, R65, RZ, PT ;  /* 0x000000ff4100720c */ /* 0x000fe20003f05270 */
[----:B------:R-:W-:Y:S01]  /*3960*/  LDSM.16.MT88.4 R32, [R212+0x3480] ;  /* 0x00348000d420783b */ /* 0x000fe20000004200 */
[----:B------:R-:W-:Y:S02]  /*3970*/  IADD3 R226, R148, -0x2, RZ ;  /* 0xfffffffe94e27810 */ /* 0x000fe40007ffe0ff */
[----:B------:R-:W-:-:S04]  /*3980*/  ISETP.GT.AND P0, PT, R23, 0x10, !P0 ;  /* 0x000000101700780c */ /* 0x000fc80004704270 */
[----:B------:R-:W-:-:S04]  /*3990*/  ISETP.LT.OR P0, PT, R13, 0x11, P0 ;  /* 0x000000110d00780c */ /* 0x000fc80000701670 */
[----:B------:R-:W-:Y:S02]  /*39a0*/  FSEL R88, R30, -INF , !P0 ;  /* 0xff8000001e587808 */ /* 0x000fe40004000000 */
[----:B------:R-:W-:Y:S02]  /*39b0*/  ISETP.NE.AND P0, PT, R60, RZ, PT ;  /* 0x000000ff3c00720c */ /* 0x000fe40003f05270 */
[----:B------:R-:W-:Y:S02]  /*39c0*/  LDSM.16.MT88.4 R60, [R212+0x2480] ;  /* 0x00248000d43c783b */ /* 0x000fe40000004200 */
[----:B------:R-:W-:-:S04]  /*39d0*/  ISETP.GT.AND P0, PT, R23, 0x11, !P0 ;  /* 0x000000111700780c */ /* 0x000fc80004704270 */
[----:B------:R-:W-:-:S04]  /*39e0*/  ISETP.LT.OR P0, PT, R13, 0x12, P0 ;  /* 0x000000120d00780c */ /* 0x000fc80000701670 */
[----:B------:R-:W-:Y:S02]  /*39f0*/  FSEL R72, R31, -INF , !P0 ;  /* 0xff8000001f487808 */ /* 0x000fe40004000000 */
[----:B------:R-:W-:-:S04]  /*3a00*/  ISETP.NE.AND P0, PT, R51, RZ, PT ;  /* 0x000000ff3300720c */ /* 0x000fc80003f05270 */
        /* <DEDUP_REMOVED lines=8> */
[----:B------:R-:W-:Y:S02]  /*3a90*/  ISETP.NE.AND P0, PT, R7, RZ, PT ;  /* 0x000000ff0700720c */ /* 0x000fe40003f05270 */
[----:B------:R-:W-:Y:S02]  /*3aa0*/  FMNMX.FTZ R7, R68, R6, !PT ;  /* 0x0000000644077209 */ /* 0x000fe40007810000 */
[----:B------:R-:W-:Y:S02]  /*3ab0*/  ISETP.GT.AND P0, PT, R23, 0x1, !P0 ;  /* 0x000000011700780c */ /* 0x000fe40004704270 */
[----:B------:R-:W-:Y:S02]  /*3ac0*/  FMNMX.FTZ R7, R64, R7, !PT ;  /* 0x0000000740077209 */ /* 0x000fe40007810000 */
[----:B------:R-:W-:-:S02]  /*3ad0*/  ISETP.LT.OR P0, PT, R13, 0x2, P0 ;  /* 0x000000020d00780c */ /* 0x000fc40000701670 */
[----:B------:R-:W-:Y:S02]  /*3ae0*/  FMNMX.FTZ R7, R4, R7, !PT ;  /* 0x0000000704077209 */ /* 0x000fe40007810000 */
[----:B------:R-:W-:Y:S02]  /*3af0*/  FSEL R94, R39, -INF , !P0 ;  /* 0xff800000275e7808 */ /* 0x000fe40004000000 */
[----:B------:R-:W-:Y:S02]  /*3b00*/  FMNMX.FTZ R7, R40, R7, !PT ;  /* 0x0000000728077209 */ /* 0x000fe40007810000 */
[----:B------:R-:W-:Y:S02]  /*3b10*/  ISETP.NE.AND P0, PT, R44, RZ, PT ;  /* 0x000000ff2c00720c */ /* 0x000fe40003f05270 */
[----:B------:R-:W-:Y:S01]  /*3b20*/  FMNMX.FTZ R7, R10, R7, !PT ;  /* 0x000000070a077209 */ /* 0x000fe20007810000 */
[----:B------:R-:W-:Y:S01]  /*3b30*/  LDSM.16.MT88.4 R44, [R214+0x2880] ;  /* 0x00288000d62c783b */ /* 0x000fe20000004200 */
[----:B------:R-:W-:-:S02]  /*3b40*/  ISETP.GT.AND P0, PT, R23, RZ, !P0 ;  /* 0x000000ff1700720c */ /* 0x000fc40004704270 */
[----:B------:R-:W-:Y:S02]  /*3b50*/  FMNMX.FTZ R7, R56, R7, !PT ;  /* 0x0000000738077209 */ /* 0x000fe40007810000 */
[----:B------:R-:W-:Y:S02]  /*3b60*/  ISETP.LT.OR P0, PT, R13, 0x1, P0 ;  /* 0x000000010d00780c */ /* 0x000fe40000701670 */
[----:B------:R-:W-:Y:S02]  /*3b70*/  FMNMX.FTZ R7, R8, R7, !PT ;  /* 0x0000000708077209 */ /* 0x000fe40007810000 */
[----:B------:R-:W-:Y:S02]  /*3b80*/  FSEL R108, R38, -INF , !P0 ;  /* 0xff800000266c7808 */ /* 0x000fe40004000000 */
[----:B------:R-:W-:Y:S01]  /*3b90*/  FMNMX.FTZ R12, R22, R7, !PT ;  /* 0x00000007160c7209 */ /* 0x000fe20007810000 */
[----:B------:R-:W-:Y:S01]  /*3ba0*/  LDSM.16.MT88.4 R36, [R214+0x3480] ;  /* 0x00348000d624783b */ /* 0x000fe20000004200 */
[----:B------:R-:W-:-:S02]  /*3bb0*/  ISETP.NE.AND P0, PT, R43, RZ, PT ;  /* 0x000000ff2b00720c */ /* 0x000fc40003f05270 */
[----:B------:R-:W-:Y:S02]  /*3bc0*/  FMNMX.FTZ R7, R21, R12, !PT ;  /* 0x0000000c15077209 */ /* 0x000fe40007810000 */
[----:B------:R-:W-:Y:S02]  /*3bd0*/  FMNMX.FTZ R12, R70, R71, !PT ;  /* 0x00000047460c7209 */ /* 0x000fe40007810000 */
[----:B------:R-:W-:Y:S02]  /*3be0*/  FMNMX.FTZ R7, R20, R7, !PT ;  /* 0x0000000714077209 */ /* 0x000fe40007810000 */
[----:B------:R-:W-:Y:S02]  /*3bf0*/  FMNMX.FTZ R12, R5, R12, !PT ;  /* 0x0000000c050c7209 */ /* 0x000fe40007810000 */
[----:B------:R-:W-:Y:S02]  /*3c00*/  FMNMX.FTZ R7, R18, R7, !PT ;  /* 0x0000000712077209 */ /* 0x000fe40007810000 */
[----:B------:R-:W-:-:S02]  /*3c10*/  FMNMX.FTZ R12, R67, R12, !PT ;  /* 0x0000000c430c7209 */ /* 0x000fc40007810000 */
[----:B------:R-:W-:Y:S01]  /*3c20*/  ISETP.GT.AND P0, PT, R23, 0x20, !P0 ;  /* 0x000000201700780c */ /* 0x000fe20004704270 */
[----:B------:R-:W1:Y:S01]  /*3c30*/  SHFL.BFLY PT, R24, R7, 0x2, 0x1f ;  /* 0x0c401f0007187f89 */ /* 0x000e6200000e0000 */
[----:B------:R-:W-:Y:S02]  /*3c40*/  FMNMX.FTZ R12, R41, R12, !PT ;  /* 0x0000000c290c7209 */ /* 0x000fe40007810000 */
[----:B------:R-:W-:Y:S02]  /*3c50*/  ISETP.LT.OR P0, PT, R13, 0x21, P0 ;  /* 0x000000210d00780c */ /* 0x000fe40000701670 */
[----:B------:R-:W-:Y:S02]  /*3c60*/  FMNMX.FTZ R12, R11, R12, !PT ;  /* 0x0000000c0b0c7209 */ /* 0x000fe40007810000 */
[----:B------:R-:W-:Y:S02]  /*3c70*/  FSEL R178, R26, -INF , !P0 ;  /* 0xff8000001ab27808 */ /* 0x000fe40004000000 */
[----:B------:R-:W-:-:S02]  /*3c80*/  FMNMX.FTZ R12, R9, R12, !PT ;  /* 0x0000000c090c7209 */ /* 0x000fc40007810000 */
[----:B------:R-:W-:Y:S02]  /*3c90*/  FMNMX.FTZ R31, R108, R94, !PT ;  /* 0x0000005e6c1f7209 */ /* 0x000fe40007810000 */
[----:B------:R-:W-:Y:S02]  /*3ca0*/  FMNMX.FTZ R12, R59, R12, !PT ;  /* 0x0000000c3b0c7209 */ /* 0x000fe40007810000 */
[----:B------:R-:W-:Y:S02]  /*3cb0*/  FMNMX.FTZ R31, R92, R31, !PT ;  /* 0x0000001f5c1f7209 */ /* 0x000fe40007810000 */
[----:B------:R-:W-:Y:S02]  /*3cc0*/  FMNMX.FTZ R12, R19, R12, !PT ;  /* 0x0000000c130c7209 */ /* 0x000fe40007810000 */
[----:B------:R-:W-:Y:S02]  /*3cd0*/  FMNMX.FTZ R31, R90, R31, !PT ;  /* 0x0000001f5a1f7209 */ /* 0x000fe40007810000 */
[----:B-1----:R-:W-:-:S02]  /*3ce0*/  FMNMX.FTZ R24, R7, R24, !PT ;  /* 0x0000001807187209 */ /* 0x002fc40007810000 */
[----:B------:R-:W-:-:S03]  /*3cf0*/  FMNMX.FTZ R7, R17, R12, !PT ;  /* 0x0000000c11077209 */ /* 0x000fc60007810000 */
[----:B------:R-:W1:Y:S01]  /*3d00*/  SHFL.BFLY PT, R151, R24, 0x1, 0x1f ;  /* 0x0c201f0018977f89 */ /* 0x000e6200000e0000 */
[----:B------:R-:W-:-:S04]  /*3d10*/  FMNMX.FTZ R12, R16, R7, !PT ;  /* 0x00000007100c7209 */ /* 0x000fc80007810000 */
[----:B------:R-:W-:Y:S02]  /*3d20*/  FMNMX.FTZ R7, R3, R12, !PT ;  /* 0x0000000c03077209 */ /* 0x000fe40007810000 */
[----:B-1----:R-:W-:-:S03]  /*3d30*/  FMNMX.FTZ R151, R24, R151, !PT ;  /* 0x0000009718977209 */ /* 0x002fc60007810000 */
[----:B------:R-:W1:Y:S01]  /*3d40*/  SHFL.BFLY PT, R24, R7, 0x2, 0x1f ;  /* 0x0c401f0007187f89 */ /* 0x000e6200000e0000 */
[C---:B------:R-:W-:Y:S01]  /*3d50*/  FSETP.NEU.FTZ.AND P0, PT, R151.reuse, -INF , PT ;  /* 0xff8000009700780b */ /* 0x040fe20003f1d000 */
[----:B------:R-:W-:-:S05]  /*3d60*/  FMUL.FTZ R25, R151, c[0x0][0x2d0] ;  /* 0x0000b40097197a20 */ /* 0x000fca0000410000 */
[----:B------:R-:W-:-:S05]  /*3d70*/  FSEL R25, R25, RZ, P0 ;  /* 0x000000ff19197208 */ /* 0x000fca0000000000 */
[--C-:B------:R-:W-:Y:S02]  /*3d80*/  FFMA.FTZ R155, R56, c[0x0][0x2d0], -R25.reuse ;  /* 0x0000b400389b7a23 */ /* 0x100fe40000010819 */
[--C-:B------:R-:W-:Y:S02]  /*3d90*/  FFMA.FTZ R170, R20, c[0x0][0x2d0], -R25.reuse ;  /* 0x0000b40014aa7a23 */ /* 0x100fe40000010819 */
[--C-:B------:R-:W-:Y:S02]  /*3da0*/  FFMA.FTZ R164, R6, c[0x0][0x2d0], -R25.reuse ;  /* 0x0000b40006a47a23 */ /* 0x100fe40000010819 */
[--C-:B------:R-:W-:Y:S01]  /*3db0*/  FFMA.FTZ R160, R4, c[0x0][0x2d0], -R25.reuse ;  /* 0x0000b40004a07a23 */ /* 0x100fe20000010819 */
[----:B------:R-:W-:Y:S01]  /*3dc0*/  MUFU.EX2 R155, R155 ;  /* 0x0000009b009b7308 */ /* 0x000fe20000000800 */
[--C-:B------:R-:W-:Y:S02]  /*3dd0*/  FFMA.FTZ R173, R21, c[0x0][0x2d0], -R25.reuse ;  /* 0x0000b40015ad7a23 */ /* 0x100fe40000010819 */
[--C-:B------:R-:W-:Y:S01]  /*3de0*/  FFMA.FTZ R169, R68, c[0x0][0x2d0], -R25.reuse ;  /* 0x0000b40044a97a23 */ /* 0x100fe20000010819 */
[----:B-1----:R-:W-:Y:S01]  /*3df0*/  FMNMX.FTZ R24, R7, R24, !PT ;  /* 0x0000001807187209 */ /* 0x002fe20007810000 */
[----:B------:R-:W-:-:S02]  /*3e00*/  FFMA.FTZ R165, R64, c[0x0][0x2d0], -R25 ;  /* 0x0000b40040a57a23 */ /* 0x000fc40000010819 */
[--C-:B------:R-:W-:Y:S01]  /*3e10*/  FFMA.FTZ R163, R40, c[0x0][0x2d0], -R25.reuse ;  /* 0x0000b40028a37a23 */ /* 0x100fe20000010819 */
[----:B------:R-:W-:Y:S01]  /*3e20*/  MUFU.EX2 R164, R164 ;  /* 0x000000a400a47308 */ /* 0x000fe20000000800 */
[----:B------:R-:W1:Y:S01]  /*3e30*/  SHFL.BFLY PT, R149, R24, 0x1, 0x1f ;  /* 0x0c201f0018957f89 */ /* 0x000e6200000e0000 */
[--C-:B------:R-:W-:Y:S02]  /*3e40*/  FFMA.FTZ R154, R10, c[0x0][0x2d0], -R25.reuse ;  /* 0x0000b4000a9a7a23 */ /* 0x100fe40000010819 */
[--C-:B------:R-:W-:Y:S02]  /*3e50*/  FFMA.FTZ R2, R8, c[0x0][0x2d0], -R25.reuse ;  /* 0x0000b40008027a23 */ /* 0x100fe40000010819 */
[--C-:B------:R-:W-:Y:S02]  /*3e60*/  FFMA.FTZ R168, R22, c[0x0][0x2d0], -R25.reuse ;  /* 0x0000b40016a87a23 */ /* 0x100fe40000010819 */
[----:B------:R-:W2:Y:S01]  /*3e70*/  MUFU.EX2 R169, R169 ;  /* 0x000000a900a97308 */ /* 0x000ea20000000800 */
[----:B------:R-:W-:-:S07]  /*3e80*/  FFMA.FTZ R231, R18, c[0x0][0x2d0], -R25 ;  /* 0x0000b40012e77a23 */ /* 0x000fce0000010819 */
[----:B------:R-:W-:Y:S08]  /*3e90*/  MUFU.EX2 R165, R165 ;  /* 0x000000a500a57308 */ /* 0x000ff00000000800 */
[----:B------:R-:W3:Y:S01]  /*3ea0*/  MUFU.EX2 R160, R160 ;  /* 0x000000a000a07308 */ /* 0x000ee20000000800 */
[----:B-1----:R-:W-:Y:S02]  /*3eb0*/  FMNMX.FTZ R149, R24, R149, !PT ;  /* 0x0000009518957209 */ /* 0x002fe40007810000 */
[----:B------:R-:W-:-:S02]  /*3ec0*/  FMNMX.FTZ R24, R110, R111, !PT ;  /* 0x0000006f6e187209 */ /* 0x000fc40007810000 */
[C---:B------:R-:W-:Y:S01]  /*3ed0*/  FSETP.NEU.FTZ.AND P0, PT, R149.reuse, -INF , PT ;  /* 0xff8000009500780b */ /* 0x040fe20003f1d000 */
[----:B------:R-:W-:Y:S01]  /*3ee0*/  FMUL.FTZ R12, R149, c[0x0][0x2d0] ;  /* 0x0000b400950c7a20 */ /* 0x000fe20000410000 */
[----:B------:R-:W-:Y:S01]  /*3ef0*/  FMNMX.FTZ R24, R109, R24, !PT ;  /* 0x000000186d187209 */ /* 0x000fe20007810000 */
[----:B------:R-:W-:Y:S01]  /*3f00*/  MUFU.EX2 R163, R163 ;  /* 0x000000a300a37308 */ /* 0x000fe20000000800 */
[----:B--2---:R-:W-:Y:S01]  /*3f10*/  F2FP.BF16.PACK_AB R96, R164, R169 ;  /* 0x000000a9a460723e */ /* 0x004fe200000010ff */
[----:B------:R-:W-:Y:S01]  /*3f20*/  FADD.FTZ R164, R169, R164 ;  /* 0x000000a4a9a47221 */ /* 0x000fe20000010000 */
[----:B------:R-:W-:Y:S02]  /*3f30*/  FMNMX.FTZ R24, R95, R24, !PT ;  /* 0x000000185f187209 */ /* 0x000fe40007810000 */
[----:B------:R-:W-:Y:S02]  /*3f40*/  FSEL R12, R12, RZ, P0 ;  /* 0x000000ff0c0c7208 */ /* 0x000fe40000000000 */
[----:B------:R-:W-:Y:S01]  /*3f50*/  FMNMX.FTZ R24, R93, R24, !PT ;  /* 0x000000185d187209 */ /* 0x000fe20007810000 */
[----:B------:R-:W1:Y:S01]  /*3f60*/  MUFU.EX2 R154, R154 ;  /* 0x0000009a009a7308 */ /* 0x000e620000000800 */
[----:B------:R-:W-:Y:S01]  /*3f70*/  ISETP.NE.AND P0, PT, R42, RZ, PT ;  /* 0x000000ff2a00720c */ /* 0x000fe20003f05270 */
[--C-:B------:R-:W-:Y:S01]  /*3f80*/  FFMA.FTZ R167, R5, c[0x0][0x2d0], -R12.reuse ;  /* 0x0000b40005a77a23 */ /* 0x100fe2000001080c */
[----:B------:R-:W-:Y:S01]  /*3f90*/  FMNMX.FTZ R24, R91, R24, !PT ;  /* 0x000000185b187209 */ /* 0x000fe20007810000 */
[----:B------:R-:W-:Y:S01]  /*3fa0*/  LDSM.16.MT88.4 R4, [R212+0x3080] ;  /* 0x00308000d404783b */ /* 0x000fe20000004200 */
[----:B------:R-:W-:Y:S01]  /*3fb0*/  ISETP.GT.AND P0, PT, R23, 0x21, !P0 ;  /* 0x000000211700780c */ /* 0x000fe20004704270 */
[--C-:B------:R-:W-:Y:S01]  /*3fc0*/  FFMA.FTZ R0, R59, c[0x0][0x2d0], -R12.reuse ;  /* 0x0000b4003b007a23 */ /* 0x100fe2000001080c */
[----:B------:R-:W-:Y:S01]  /*3fd0*/  FMNMX.FTZ R24, R89, R24, !PT ;  /* 0x0000001859187209 */ /* 0x000fe20007810000 */
[--C-:B------:R-:W-:Y:S01]  /*3fe0*/  FFMA.FTZ R171, R70, c[0x0][0x2d0], -R12.reuse ;  /* 0x0000b40046ab7a23 */ /* 0x100fe2000001080c */
[----:B------:R-:W-:Y:S01]  /*3ff0*/  ISETP.LT.OR P0, PT, R13, 0x22, P0 ;  /* 0x000000220d00780c */ /* 0x000fe20000701670 */
[--C-:B------:R-:W-:Y:S01]  /*4000*/  FFMA.FTZ R166, R71, c[0x0][0x2d0], -R12.reuse ;  /* 0x0000b40047a67a23 */ /* 0x100fe2000001080c */
[----:B------:R-:W-:Y:S01]  /*4010*/  FMNMX.FTZ R29, R73, R24, !PT ;  /* 0x00000018491d7209 */ /* 0x000fe20007810000 */
[--C-:B------:R-:W-:Y:S01]  /*4020*/  FFMA.FTZ R162, R67, c[0x0][0x2d0], -R12.reuse ;  /* 0x0000b40043a27a23 */ /* 0x100fe2000001080c */
[----:B------:R-:W-:Y:S01]  /*4030*/  FSEL R186, R27, -INF , !P0 ;  /* 0xff8000001bba7808 */ /* 0x000fe20004000000 */
[----:B------:R-:W-:Y:S01]  /*4040*/  MUFU.EX2 R171, R171 ;  /* 0x000000ab00ab7308 */ /* 0x000fe20000000800 */
[----:B------:R-:W-:Y:S01]  /*4050*/  FMNMX.FTZ R24, R180, R29, !PT ;  /* 0x0000001db4187209 */ /* 0x000fe20007810000 */
[--C-:B------:R-:W-:Y:S01]  /*4060*/  FFMA.FTZ R161, R41, c[0x0][0x2d0], -R12.reuse ;  /* 0x0000b40029a17a23 */ /* 0x100fe2000001080c */
[----:B---3--:R-:W-:Y:S01]  /*4070*/  F2FP.BF16.PACK_AB R98, R160, R165 ;  /* 0x000000a5a062723e */ /* 0x008fe200000010ff */
[----:B------:R-:W-:Y:S01]  /*4080*/  LDSM.16.MT88.4 R40, [R212+0x2880] ;  /* 0x00288000d428783b */ /* 0x000fe20000004200 */
[----:B------:R-:W-:Y:S01]  /*4090*/  FMNMX.FTZ R24, R179, R24, !PT ;  /* 0x00000018b3187209 */ /* 0x000fe20007810000 */
[--C-:B------:R-:W-:Y:S01]  /*40a0*/  FFMA.FTZ R150, R11, c[0x0][0x2d0], -R12.reuse ;  /* 0x0000b4000b967a23 */ /* 0x100fe2000001080c */
[----:B-1----:R-:W-:Y:S01]  /*40b0*/  F2FP.BF16.PACK_AB R8, R154, R163 ;  /* 0x000000a39a08723e */ /* 0x002fe200000010ff */
[----:B------:R-:W1:Y:S01]  /*40c0*/  MUFU.EX2 R166, R166 ;  /* 0x000000a600a67308 */ /* 0x000e620000000800 */
[----:B------:R-:W-:Y:S01]  /*40d0*/  FMNMX.FTZ R29, R177, R24, !PT ;  /* 0x00000018b11d7209 */ /* 0x000fe20007810000 */
[--C-:B------:R-:W-:Y:S01]  /*40e0*/  FFMA.FTZ R153, R9, c[0x0][0x2d0], -R12.reuse ;  /* 0x0000b40009997a23 */ /* 0x100fe2000001080c */
[----:B------:R-:W-:Y:S01]  /*40f0*/  LDSM.16.MT88.4 R24, [R212+0x2080] ;  /* 0x00208000d418783b */ /* 0x000fe20000004200 */
[--C-:B------:R-:W-:Y:S01]  /*4100*/  FFMA.FTZ R229, R3, c[0x0][0x2d0], -R12.reuse ;  /* 0x0000b40003e57a23 */ /* 0x100fe2000001080c */
[----:B------:R-:W-:Y:S01]  /*4110*/  FMNMX.FTZ R56, R176, R29, !PT ;  /* 0x0000001db0387209 */ /* 0x000fe20007810000 */
[--C-:B------:R-:W-:Y:S01]  /*4120*/  FFMA.FTZ R172, R19, c[0x0][0x2d0], -R12.reuse ;  /* 0x0000b40013ac7a23 */ /* 0x100fe2000001080c */
[----:B------:R-:W-:Y:S01]  /*4130*/  FMNMX.FTZ R29, R88, R31, !PT ;  /* 0x0000001f581d7209 */ /* 0x000fe20007810000 */
[----:B------:R-:W-:Y:S01]  /*4140*/  MUFU.EX2 R167, R167 ;  /* 0x000000a700a77308 */ /* 0x000fe20000000800 */
[--C-:B------:R-:W-:Y:S01]  /*4150*/  FFMA.FTZ R175, R17, c[0x0][0x2d0], -R12.reuse ;  /* 0x0000b40011af7a23 */ /* 0x100fe2000001080c */
[----:B------:R-:W2:Y:S01]  /*4160*/  SHFL.BFLY PT, R21, R56, 0x2, 0x1f ;  /* 0x0c401f0038157f89 */ /* 0x000ea200000e0000 */
[----:B------:R-:W-:Y:S01]  /*4170*/  FMNMX.FTZ R29, R72, R29, !PT ;  /* 0x0000001d481d7209 */ /* 0x000fe20007810000 */
[----:B------:R-:W-:-:S02]  /*4180*/  FFMA.FTZ R174, R16, c[0x0][0x2d0], -R12 ;  /* 0x0000b40010ae7a23 */ /* 0x000fc4000001080c */
[----:B------:R-:W-:Y:S01]  /*4190*/  LDSM.16.MT88.4 R16, [R212+0x2c80] ;  /* 0x002c8000d410783b */ /* 0x000fe20000004200 */
[----:B------:R-:W-:Y:S01]  /*41a0*/  FMNMX.FTZ R20, R74, R29, !PT ;  /* 0x0000001d4a147209 */ /* 0x000fe20007810000 */
[----:B------:R-:W3:Y:S01]  /*41b0*/  MUFU.EX2 R162, R162 ;  /* 0x000000a200a27308 */ /* 0x000ee20000000800 */
[----:B-1----:R-:W-:Y:S01]  /*41c0*/  F2FP.BF16.PACK_AB R97, R166, R171 ;  /* 0x000000aba661723e */ /* 0x002fe200000010ff */
[----:B------:R-:W-:Y:S01]  /*41d0*/  LDSM.16.MT88.4 R28, [R214+0x2080] ;  /* 0x00208000d61c783b */ /* 0x000fe20000004200 */
[----:B------:R-:W-:Y:S01]  /*41e0*/  FMNMX.FTZ R23, R75, R20, !PT ;  /* 0x000000144b177209 */ /* 0x000fe20007810000 */
[----:B------:R-:W-:Y:S02]  /*41f0*/  FADD.FTZ R166, R171, R166 ;  /* 0x000000a6aba67221 */ /* 0x000fe40000010000 */
[----:B------:R-:W-:Y:S01]  /*4200*/  FADD.FTZ R165, R165, R164 ;  /* 0x000000a4a5a57221 */ /* 0x000fe20000010000 */
[----:B------:R-:W-:Y:S01]  /*4210*/  FMNMX.FTZ R13, R178, R23, !PT ;  /* 0x00000017b20d7209 */ /* 0x000fe20007810000 */
[----:B------:R-:W1:Y:S02]  /*4220*/  MUFU.EX2 R2, R2 ;  /* 0x0000000200027308 */ /* 0x000e640000000800 */
[----:B------:R-:W-:Y:S01]  /*4230*/  FADD.FTZ R160, R160, R165 ;  /* 0x000000a5a0a07221 */ /* 0x000fe20000010000 */
[----:B------:R-:W-:-:S02]  /*4240*/  FMNMX.FTZ R152, R186, R13, !PT ;  /* 0x0000000dba987209 */ /* 0x000fc40007810000 */
[----:B------:R-:W-:Y:S01]  /*4250*/  LDSM.16.MT88.4 R12, [R214+0x3880] ;  /* 0x00388000d60c783b */ /* 0x000fe20000004200 */
[----:B------:R-:W-:Y:S01]  /*4260*/  FADD.FTZ R163, R163, R160 ;  /* 0x000000a0a3a37221 */ /* 0x000fe20000010000 */
[----:B------:R-:W-:Y:S01]  /*4270*/  FMNMX.FTZ R152, R187, R152, !PT ;  /* 0x00000098bb987209 */ /* 0x000fe20007810000 */
[----:B------:R-:W-:Y:S01]  /*4280*/  MUFU.EX2 R161, R161 ;  /* 0x000000a100a17308 */ /* 0x000fe20000000800 */
[----:B---3--:R-:W-:Y:S01]  /*4290*/  F2FP.BF16.PACK_AB R99, R162, R167 ;  /* 0x000000a7a263723e */ /* 0x008fe200000010ff */
[----:B------:R-:W-:Y:S01]  /*42a0*/  FADD.FTZ R167, R167, R166 ;  /* 0x000000a6a7a77221 */ /* 0x000fe20000010000 */
[----:B------:R-:W-:Y:S01]  /*42b0*/  FMNMX.FTZ R152, R189, R152, !PT ;  /* 0x00000098bd987209 */ /* 0x000fe20007810000 */
[----:B------:R-:W-:Y:S01]  /*42c0*/  FADD.FTZ R154, R154, R163 ;  /* 0x000000a39a9a7221 */ /* 0x000fe20000010000 */
[----:B--2---:R-:W-:Y:S01]  /*42d0*/  FMNMX.FTZ R56, R56, R21, !PT ;  /* 0x0000001538387209 */ /* 0x004fe20007810000 */
[----:B------:R-:W-:Y:S01]  /*42e0*/  FADD.FTZ R162, R162, R167 ;  /* 0x000000a7a2a27221 */ /* 0x000fe20000010000 */
[----:B------:R-:W-:Y:S01]  /*42f0*/  LDSM.16.MT88.4 R20, [R214+0x2c80] ;  /* 0x002c8000d614783b */ /* 0x000fe20000004200 */
[----:B------:R-:W-:Y:S01]  /*4300*/  HMMA.16816.F32.BF16 R144, R96, R136, RZ ;  /* 0x000000886090723c */ /* 0x000fe200000418ff */
[----:B------:R-:W2:Y:S01]  /*4310*/  MUFU.EX2 R150, R150 ;  /* 0x0000009600967308 */ /* 0x000ea20000000800 */
[----:B-1----:R-:W-:Y:S01]  /*4320*/  F2FP.BF16.PACK_AB R10, R2, R155 ;  /* 0x0000009b020a723e */ /* 0x002fe200000010ff */
[----:B------:R-:W1:Y:S01]  /*4330*/  SHFL.BFLY PT, R59, R152, 0x2, 0x1f ;  /* 0x0c401f00983b7f89 */ /* 0x000e6200000e0000 */
[----:B------:R-:W-:-:S03]  /*4340*/  FADD.FTZ R155, R155, R154 ;  /* 0x0000009a9b9b7221 */ /* 0x000fc60000010000 */
[----:B------:R-:W3:Y:S01]  /*4350*/  SHFL.BFLY PT, R57, R56, 0x1, 0x1f ;  /* 0x0c201f0038397f89 */ /* 0x000ee200000e0000 */
[----:B------:R-:W-:Y:S01]  /*4360*/  HMMA.16816.F32.BF16 R104, R96, R112, RZ ;  /* 0x000000706068723c */ /* 0x000fe200000418ff */
[----:B------:R-:W-:Y:S01]  /*4370*/  MUFU.EX2 R153, R153 ;  /* 0x0000009900997308 */ /* 0x000fe20000000800 */
[----:B------:R-:W-:-:S06]  /*4380*/  FADD.FTZ R155, R2, R155 ;  /* 0x0000009b029b7221 */ /* 0x000fcc0000010000 */
[----:B------:R-:W-:Y:S01]  /*4390*/  HMMA.16816.F32.BF16 R120, R96, R132, RZ ;  /* 0x000000846078723c */ /* 0x000fe200000418ff */
[----:B------:R-:W4:Y:S01]  /*43a0*/  MUFU.EX2 R0, R0 ;  /* 0x0000000000007308 */ /* 0x000f220000000800 */
[----:B--2---:R-:W-:Y:S01]  /*43b0*/  F2FP.BF16.PACK_AB R9, R150, R161 ;  /* 0x000000a19609723e */ /* 0x004fe200000010ff */
[----:B------:R-:W-:-:S04]  /*43c0*/  FADD.FTZ R161, R161, R162 ;  /* 0x000000a2a1a17221 */ /* 0x000fc80000010000 */
[----:B------:R-:W-:Y:S01]  /*43d0*/  FADD.FTZ R150, R150, R161 ;  /* 0x000000a196967221 */ /* 0x000fe20000010000 */
[----:B------:R-:W-:Y:S01]  /*43e0*/  HMMA.16816.F32.BF16 R52, R96, R60, RZ ;  /* 0x0000003c6034723c */ /* 0x000fe200000418ff */
[----:B------:R-:W-:Y:S01]  /*43f0*/  MUFU.EX2 R168, R168 ;  /* 0x000000a800a87308 */ /* 0x000fe20000000800 */
[----:B-1----:R-:W-:Y:S02]  /*4400*/  FMNMX.FTZ R152, R152, R59, !PT ;  /* 0x0000003b98987209 */ /* 0x002fe40007810000 */
[----:B---3--:R-:W-:-:S03]  /*4410*/  FMNMX.FTZ R3, R56, R57, !PT ;  /* 0x0000003938037209 */ /* 0x008fc60007810000 */
[----:B------:R-:W1:Y:S01]  /*4420*/  SHFL.BFLY PT, R125, R152, 0x1, 0x1f ;  /* 0x0c201f00987d7f89 */ /* 0x000e6200000e0000 */
[----:B------:R-:W-:Y:S01]  /*4430*/  HMMA.16816.F32.BF16 R68, R96, R76, RZ ;  /* 0x0000004c6044723c */ /* 0x000fe200000418ff */
[----:B----4-:R-:W-:Y:S01]  /*4440*/  F2FP.BF16.PACK_AB R11, R0, R153 ;  /* 0x00000099000b723e */ /* 0x010fe200000010ff */
[----:B------:R-:W2:Y:S01]  /*4450*/  MUFU.EX2 R173, R173 ;  /* 0x000000ad00ad7308 */ /* 0x000ea20000000800 */
[C---:B------:R-:W-:Y:S01]  /*4460*/  FMUL.FTZ R200, R3.reuse, c[0x0][0x2d0] ;  /* 0x0000b40003c87a20 */ /* 0x040fe20000410000 */
[----:B------:R-:W-:Y:S01]  /*4470*/  FSETP.NEU.FTZ.AND P0, PT, R3, -INF , PT ;  /* 0xff8000000300780b */ /* 0x000fe20003f1d000 */
[----:B------:R-:W-:-:S03]  /*4480*/  FADD.FTZ R153, R153, R150 ;  /* 0x0000009699997221 */ /* 0x000fc60000010000 */
[----:B------:R-:W-:Y:S01]  /*4490*/  HMMA.16816.F32.BF16 R84, R96, R4, RZ ;  /* 0x000000046054723c */ /* 0x000fe200000418ff */
[----:B------:R-:W-:Y:S01]  /*44a0*/  FSEL R200, R200, RZ, P0 ;  /* 0x000000ffc8c87208 */ /* 0x000fe20000000000 */
[----:B------:R-:W-:Y:S01]  /*44b0*/  MUFU.EX2 R170, R170 ;  /* 0x000000aa00aa7308 */ /* 0x000fe20000000800 */
[----:B------:R-:W-:-:S03]  /*44c0*/  FADD.FTZ R153, R0, R153 ;  /* 0x0000009900997221 */ /* 0x000fc60000010000 */
[--C-:B------:R-:W-:Y:S02]  /*44d0*/  FFMA.FTZ R181, R110, c[0x0][0x2d0], -R200.reuse ;  /* 0x0000b4006eb57a23 */ /* 0x100fe400000108c8 */
[C---:B------:R-:W-:Y:S01]  /*44e0*/  HMMA.16816.F32.BF16 R100, R96.reuse, R138, RZ ;  /* 0x0000008a6064723c */ /* 0x040fe200000418ff */
[--C-:B------:R-:W-:Y:S01]  /*44f0*/  FFMA.FTZ R182, R111, c[0x0][0x2d0], -R200.reuse ;  /* 0x0000b4006fb67a23 */ /* 0x100fe200000108c8 */
[----:B------:R-:W3:Y:S01]  /*4500*/  MUFU.EX2 R231, R231 ;  /* 0x000000e700e77308 */ /* 0x000ee20000000800 */
[--C-:B------:R-:W-:Y:S01]  /*4510*/  FFMA.FTZ R183, R109, c[0x0][0x2d0], -R200.reuse ;  /* 0x0000b4006db77a23 */ /* 0x100fe200000108c8 */
[----:B--2---:R-:W-:Y:S01]  /*4520*/  F2FP.BF16.PACK_AB R56, R173, R168 ;  /* 0x000000a8ad38723e */ /* 0x004fe200000010ff */
[--C-:B------:R-:W-:Y:S01]  /*4530*/  FFMA.FTZ R184, R95, c[0x0][0x2d0], -R200.reuse ;  /* 0x0000b4005fb87a23 */ /* 0x100fe200000108c8 */
[----:B-1----:R-:W-:Y:S02]  /*4540*/  FMNMX.FTZ R152, R152, R125, !PT ;  /* 0x0000007d98987209 */ /* 0x002fe40007810000 */
[----:B------:R-:W-:Y:S01]  /*4550*/  HMMA.16816.F32.BF16 R116, R96, R114, RZ ;  /* 0x000000726074723c */ /* 0x000fe200000418ff */
[----:B------:R-:W-:Y:S01]  /*4560*/  FFMA.FTZ R192, R93, c[0x0][0x2d0], -R200 ;  /* 0x0000b4005dc07a23 */ /* 0x000fe200000108c8 */
[----:B------:R-:W-:Y:S01]  /*4570*/  MUFU.EX2 R181, R181 ;  /* 0x000000b500b57308 */ /* 0x000fe20000000800 */
[C---:B------:R-:W-:Y:S01]  /*4580*/  FSETP.NEU.FTZ.AND P0, PT, R152.reuse, -INF , PT ;  /* 0xff8000009800780b */ /* 0x040fe20003f1d000 */
[----:B------:R-:W-:-:S02]  /*4590*/  FMUL.FTZ R201, R152, c[0x0][0x2d0] ;  /* 0x0000b40098c97a20 */ /* 0x000fc40000410000 */
[--C-:B------:R-:W-:Y:S02]  /*45a0*/  FFMA.FTZ R195, R91, c[0x0][0x2d0], -R200.reuse ;  /* 0x0000b4005bc37a23 */ /* 0x100fe400000108c8 */
[C---:B------:R-:W-:Y:S01]  /*45b0*/  HMMA.16816.F32.BF16 R128, R96.reuse, R134, RZ ;  /* 0x000000866080723c */ /* 0x040fe200000418ff */
[----:B------:R-:W-:Y:S01]  /*45c0*/  FSEL R201, R201, RZ, P0 ;  /* 0x000000ffc9c97208 */ /* 0x000fe20000000000 */
[----:B------:R-:W1:Y:S01]  /*45d0*/  MUFU.EX2 R182, R182 ;  /* 0x000000b600b67308 */ /* 0x000e620000000800 */
[----:B---3--:R-:W-:Y:S01]  /*45e0*/  F2FP.BF16.PACK_AB R58, R231, R170 ;  /* 0x000000aae73a723e */ /* 0x008fe200000010ff */
[----:B------:R-:W-:Y:S01]  /*45f0*/  FFMA.FTZ R194, R89, c[0x0][0x2d0], -R200 ;  /* 0x0000b40059c27a23 */ /* 0x000fe200000108c8 */
[----:B------:R-:W-:Y:S01]  /*4600*/  PLOP3.LUT P0, PT, PT, PT, UP1, 0x40, 0x0 ;  /* 0x000000000000781c */ /* 0x000fe20003f0e818 */
[--C-:B------:R-:W-:Y:S02]  /*4610*/  FFMA.FTZ R185, R108, c[0x0][0x2d0], -R201.reuse ;  /* 0x0000b4006cb97a23 */ /* 0x100fe400000108c9 */
[----:B------:R-:W-:Y:S01]  /*4620*/  HMMA.16816.F32.BF16 R64, R96, R62, RZ ;  /* 0x0000003e6040723c */ /* 0x000fe200000418ff */
[--C-:B------:R-:W-:Y:S01]  /*4630*/  FFMA.FTZ R188, R94, c[0x0][0x2d0], -R201.reuse ;  /* 0x0000b4005ebc7a23 */ /* 0x100fe200000108c9 */
[----:B------:R-:W-:Y:S01]  /*4640*/  MUFU.EX2 R183, R183 ;  /* 0x000000b700b77308 */ /* 0x000fe20000000800 */
[----:B------:R-:W-:-:S02]  /*4650*/  FFMA.FTZ R191, R92, c[0x0][0x2d0], -R201 ;  /* 0x0000b4005cbf7a23 */ /* 0x000fc400000108c9 */
[--C-:B------:R-:W-:Y:S02]  /*4660*/  FFMA.FTZ R190, R90, c[0x0][0x2d0], -R201.reuse ;  /* 0x0000b4005abe7a23 */ /* 0x100fe400000108c9 */
[----:B------:R-:W-:Y:S01]  /*4670*/  FFMA.FTZ R193, R73, c[0x0][0x2d0], -R200 ;  /* 0x0000b40049c17a23 */ /* 0x000fe200000108c8 */
[C---:B------:R-:W-:Y:S01]  /*4680*/  HMMA.16816.F32.BF16 R80, R96.reuse, R78, RZ ;  /* 0x0000004e6050723c */ /* 0x040fe200000418ff */
[--C-:B------:R-:W-:Y:S01]  /*4690*/  FFMA.FTZ R199, R88, c[0x0][0x2d0], -R201.reuse ;  /* 0x0000b40058c77a23 */ /* 0x100fe200000108c9 */
[----:B------:R-:W2:Y:S01]  /*46a0*/  MUFU.EX2 R184, R184 ;  /* 0x000000b800b87308 */ /* 0x000ea20000000800 */
[----:B-1----:R-:W-:Y:S01]  /*46b0*/  F2FP.BF16.PACK_AB R92, R182, R181 ;  /* 0x000000b5b65c723e */ /* 0x002fe200000010ff */
[--C-:B------:R-:W-:Y:S02]  /*46c0*/  FFMA.FTZ R196, R72, c[0x0][0x2d0], -R201.reuse ;  /* 0x0000b40048c47a23 */ /* 0x100fe400000108c9 */
[--C-:B------:R-:W-:Y:S02]  /*46d0*/  FFMA.FTZ R197, R74, c[0x0][0x2d0], -R201.reuse ;  /* 0x0000b4004ac57a23 */ /* 0x100fe400000108c9 */
[----:B------:R-:W-:Y:S01]  /*46e0*/  HMMA.16816.F32.BF16 R96, R96, R6, RZ ;  /* 0x000000066060723c */ /* 0x000fe200000418ff */
[----:B------:R-:W-:Y:S01]  /*46f0*/  FFMA.FTZ R198, R75, c[0x0][0x2d0], -R201 ;  /* 0x0000b4004bc67a23 */ /* 0x000fe200000108c9 */
[----:B------:R-:W-:Y:S01]  /*4700*/  MUFU.EX2 R185, R185 ;  /* 0x000000b900b97308 */ /* 0x000fe20000000800 */
[----:B------:R-:W-:-:S02]  /*4710*/  FADD.FTZ R182, R181, R182 ;  /* 0x000000b6b5b67221 */ /* 0x000fc40000010000 */
[----:B------:R-:W-:Y:S02]  /*4720*/  FFMA.FTZ R227, R176, c[0x0][0x2d0], -R200 ;  /* 0x0000b400b0e37a23 */ /* 0x000fe400000108c8 */
[----:B------:R-:W-:Y:S01]  /*4730*/  FFMA.FTZ R225, R189, c[0x0][0x2d0], -R201 ;  /* 0x0000b400bde17a23 */ /* 0x000fe200000108c9 */
[C---:B------:R-:W-:Y:S01]  /*4740*/  HMMA.16816.F32.BF16 R144, R8.reuse, R156, R144 ;  /* 0x0000009c0890723c */ /* 0x040fe20000041890 */
[----:B------:R-:W-:Y:S01]  /*4750*/  FADD.FTZ R168, R168, R155 ;  /* 0x0000009ba8a87221 */ /* 0x000fe20000010000 */
[----:B------:R-:W1:Y:S01]  /*4760*/  MUFU.EX2 R188, R188 ;  /* 0x000000bc00bc7308 */ /* 0x000e620000000800 */
[C---:B--2---:R-:W-:Y:S01]  /*4770*/  F2FP.BF16.PACK_AB R94, R184.reuse, R183 ;  /* 0x000000b7b85e723e */ /* 0x044fe200000010ff */
[----:B------:R-:W-:Y:S02]  /*4780*/  FADD.FTZ R183, R183, R182 ;  /* 0x000000b6b7b77221 */ /* 0x000fe40000010000 */
[----:B------:R-:W-:Y:S02]  /*4790*/  FADD.FTZ R173, R173, R168 ;  /* 0x000000a8adad7221 */ /* 0x000fe40000010000 */
[----:B------:R-:W-:Y:S01]  /*47a0*/  HMMA.16816.F32.BF16 R104, R8, R48, R104 ;  /* 0x000000300868723c */ /* 0x000fe20000041868 */
[----:B------:R-:W-:Y:S01]  /*47b0*/  FADD.FTZ R183, R184, R183 ;  /* 0x000000b7b8b77221 */ /* 0x000fe20000010000 */
[----:B------:R-:W-:Y:S01]  /*47c0*/  MUFU.EX2 R191, R191 ;  /* 0x000000bf00bf7308 */ /* 0x000fe20000000800 */
[----:B------:R-:W-:-:S04]  /*47d0*/  FADD.FTZ R170, R170, R173 ;  /* 0x000000adaaaa7221 */ /* 0x000fc80000010000 */
[----:B------:R-:W-:Y:S01]  /*47e0*/  FADD.FTZ R231, R231, R170 ;  /* 0x000000aae7e77221 */ /* 0x000fe20000010000 */
[----:B------:R-:W-:Y:S02]  /*47f0*/  HMMA.16816.F32.BF16 R120, R8, R44, R120 ;  /* 0x0000002c0878723c */ /* 0x000fe40000041878 */
[----:B------:R-:W2:Y:S01]  /*4800*/  MUFU.EX2 R190, R190 ;  /* 0x000000be00be7308 */ /* 0x000ea20000000800 */
[----:B-1----:R-:W-:Y:S01]  /*4810*/  F2FP.BF16.PACK_AB R93, R188, R185 ;  /* 0x000000b9bc5d723e */ /* 0x002fe200000010ff */
[----:B------:R-:W-:-:S04]  /*4820*/  FADD.FTZ R188, R185, R188 ;  /* 0x000000bcb9bc7221 */ /* 0x000fc80000010000 */
[C---:B------:R-:W-:Y:S02]  /*4830*/  HMMA.16816.F32.BF16 R52, R8.reuse, R40, R52 ;  /* 0x000000280834723c */ /* 0x040fe40000041834 */
[----:B------:R-:W-:Y:S06]  /*4840*/  MUFU.EX2 R172, R172 ;  /* 0x000000ac00ac7308 */ /* 0x000fec0000000800 */
[----:B------:R-:W-:Y:S02]  /*4850*/  HMMA.16816.F32.BF16 R68, R8, R36, R68 ;  /* 0x000000240844723c */ /* 0x000fe40000041844 */
[----:B------:R-:W1:Y:S01]  /*4860*/  MUFU.EX2 R175, R175 ;  /* 0x000000af00af7308 */ /* 0x000e620000000800 */
[----:B--2---:R-:W-:Y:S01]  /*4870*/  F2FP.BF16.PACK_AB R95, R190, R191 ;  /* 0x000000bfbe5f723e */ /* 0x004fe200000010ff */
[----:B------:R-:W-:-:S04]  /*4880*/  FADD.FTZ R191, R191, R188 ;  /* 0x000000bcbfbf7221 */ /* 0x000fc80000010000 */
[C---:B------:R-:W-:Y:S01]  /*4890*/  HMMA.16816.F32.BF16 R84, R8.reuse, R32, R84 ;  /* 0x000000200854723c */ /* 0x040fe20000041854 */
[----:B------:R-:W-:Y:S01]  /*48a0*/  FADD.FTZ R190, R190, R191 ;  /* 0x000000bfbebe7221 */ /* 0x000fe20000010000 */
[----:B------:R-:W-:Y:S06]  /*48b0*/  MUFU.EX2 R174, R174 ;  /* 0x000000ae00ae7308 */ /* 0x000fec0000000800 */
[----:B------:R-:W-:Y:S02]  /*48c0*/  HMMA.16816.F32.BF16 R100, R8, R158, R100 ;  /* 0x0000009e0864723c */ /* 0x000fe40000041864 */
[----:B------:R-:W2:Y:S01]  /*48d0*/  MUFU.EX2 R229, R229 ;  /* 0x000000e500e57308 */ /* 0x000ea20000000800 */
[----:B-1----:R-:W-:Y:S01]  /*48e0*/  F2FP.BF16.PACK_AB R57, R175, R172 ;  /* 0x000000acaf39723e */ /* 0x002fe200000010ff */
[----:B------:R-:W-:-:S04]  /*48f0*/  FADD.FTZ R172, R172, R153 ;  /* 0x00000099acac7221 */ /* 0x000fc80000010000 */
[C---:B------:R-:W-:Y:S01]  /*4900*/  HMMA.16816.F32.BF16 R116, R8.reuse, R50, R116 ;  /* 0x000000320874723c */ /* 0x040fe20000041874 */
[----:B------:R-:W-:Y:S01]  /*4910*/  FADD.FTZ R175, R175, R172 ;  /* 0x000000acafaf7221 */ /* 0x000fe20000010000 */
[----:B------:R-:W-:Y:S06]  /*4920*/  MUFU.EX2 R192, R192 ;  /* 0x000000c000c07308 */ /* 0x000fec0000000800 */
[----:B------:R-:W-:Y:S01]  /*4930*/  HMMA.16816.F32.BF16 R128, R8, R46, R128 ;  /* 0x0000002e0880723c */ /* 0x000fe20000041880 */
[----:B--2---:R-:W-:Y:S01]  /*4940*/  F2FP.BF16.PACK_AB R59, R229, R174 ;  /* 0x000000aee53b723e */ /* 0x004fe200000010ff */
[----:B------:R-:W1:Y:S01]  /*4950*/  MUFU.EX2 R195, R195 ;  /* 0x000000c300c37308 */ /* 0x000e620000000800 */
[----:B------:R-:W-:-:S05]  /*4960*/  FADD.FTZ R174, R174, R175 ;  /* 0x000000afaeae7221 */ /* 0x000fca0000010000 */
[C---:B------:R-:W-:Y:S01]  /*4970*/  HMMA.16816.F32.BF16 R64, R8.reuse, R42, R64 ;  /* 0x0000002a0840723c */ /* 0x040fe20000041840 */
[----:B------:R-:W-:Y:S01]  /*4980*/  FADD.FTZ R229, R229, R174 ;  /* 0x000000aee5e57221 */ /* 0x000fe20000010000 */
[----:B------:R-:W-:Y:S06]  /*4990*/  MUFU.EX2 R194, R194 ;  /* 0x000000c200c27308 */ /* 0x000fec0000000800 */
[C---:B------:R-:W-:Y:S02]  /*49a0*/  HMMA.16816.F32.BF16 R80, R8.reuse, R38, R80 ;  /* 0x000000260850723c */ /* 0x040fe40000041850 */
[----:B------:R-:W-:Y:S06]  /*49b0*/  MUFU.EX2 R193, R193 ;  /* 0x000000c100c17308 */ /* 0x000fec0000000800 */
[----:B------:R-:W-:Y:S01]  /*49c0*/  HMMA.16816.F32.BF16 R96, R8, R34, R96 ;  /* 0x000000220860723c */ /* 0x000fe20000041860 */
[----:B------:R-:W2:Y:S01]  /*49d0*/  LDSM.16.MT88.4 R8, [R212+0x3880] ;  /* 0x00388000d408783b */ /* 0x000ea20000004200 */
[----:B------:R-:W-:Y:S06]  /*49e0*/  MUFU.EX2 R199, R199 ;  /* 0x000000c700c77308 */ /* 0x000fec0000000800 */
[C---:B------:R-:W-:Y:S02]  /*49f0*/  HMMA.16816.F32.BF16 R108, R92.reuse, R112, RZ ;  /* 0x000000705c6c723c */ /* 0x040fe400000418ff */
[----:B------:R-:W3:Y:S06]  /*4a00*/  MUFU.EX2 R196, R196 ;  /* 0x000000c400c47308 */ /* 0x000eec0000000800 */
[C---:B------:R-:W-:Y:S02]  /*4a10*/  HMMA.16816.F32.BF16 R124, R92.reuse, R132, RZ ;  /* 0x000000845c7c723c */ /* 0x040fe400000418ff */
[----:B------:R-:W-:Y:S06]  /*4a20*/  MUFU.EX2 R197, R197 ;  /* 0x000000c500c57308 */ /* 0x000fec0000000800 */
[----:B------:R-:W-:Y:S02]  /*4a30*/  HMMA.16816.F32.BF16 R88, R92, R4, RZ ;  /* 0x000000045c58723c */ /* 0x000fe400000418ff */
[----:B------:R-:W4:Y:S05]  /*4a40*/  MUFU.EX2 R198, R198 ;  /* 0x000000c600c67308 */ /* 0x000f2a0000000800 */
[----:B-1----:R-:W-:Y:S01]  /*4a50*/  F2FP.BF16.PACK_AB R4, R195, R192 ;  /* 0x000000c0c304723e */ /* 0x002fe200000010ff */
[----:B------:R-:W-:Y:S01]  /*4a60*/  HMMA.16816.F32.BF16 R144, R56, R28, R144 ;  /* 0x0000001c3890723c */ /* 0x000fe20000041890 */
[----:B---3--:R-:W-:Y:S01]  /*4a70*/  F2FP.BF16.PACK_AB R5, R196, R199 ;  /* 0x000000c7c405723e */ /* 0x008fe200000010ff */
[----:B------:R-:W-:Y:S01]  /*4a80*/  FADD.FTZ R192, R192, R183 ;  /* 0x000000b7c0c07221 */ /* 0x000fe20000010000 */
[----:B------:R-:W-:Y:S01]  /*4a90*/  MUFU.EX2 R227, R227 ;  /* 0x000000e300e37308 */ /* 0x000fe20000000800 */
[----:B------:R-:W-:-:S02]  /*4aa0*/  FADD.FTZ R199, R199, R190 ;  /* 0x000000bec7c77221 */ /* 0x000fc40000010000 */
[----:B------:R-:W-:Y:S02]  /*4ab0*/  FADD.FTZ R195, R195, R192 ;  /* 0x000000c0c3c37221 */ /* 0x000fe40000010000 */
[C---:B------:R-:W-:Y:S01]  /*4ac0*/  HMMA.16816.F32.BF16 R104, R56.reuse, R24, R104 ;  /* 0x000000183868723c */ /* 0x040fe20000041868 */
[----:B------:R-:W-:Y:S02]  /*4ad0*/  FADD.FTZ R196, R196, R199 ;  /* 0x000000c7c4c47221 */ /* 0x000fe40000010000 */
[----:B------:R-:W-:Y:S05]  /*4ae0*/  MUFU.EX2 R225, R225 ;  /* 0x000000e100e17308 */ /* 0x000fea0000000800 */
[C---:B------:R-:W-:Y:S08]  /*4af0*/  HMMA.16816.F32.BF16 R120, R56.reuse, R20, R120 ;  /* 0x000000143878723c */ /* 0x040ff00000041878 */
[C---:B------:R-:W-:Y:S08]  /*4b00*/  HMMA.16816.F32.BF16 R52, R56.reuse, R16, R52 ;  /* 0x000000103834723c */ /* 0x040ff00000041834 */
[C---:B------:R-:W-:Y:S08]  /*4b10*/  HMMA.16816.F32.BF16 R68, R56.reuse, R12, R68 ;  /* 0x0000000c3844723c */ /* 0x040ff00000041844 */
[C---:B--2---:R-:W-:Y:S08]  /*4b20*/  HMMA.16816.F32.BF16 R84, R56.reuse, R8, R84 ;  /* 0x000000083854723c */ /* 0x044ff00000041854 */
[C---:B------:R-:W-:Y:S08]  /*4b30*/  HMMA.16816.F32.BF16 R100, R56.reuse, R30, R100 ;  /* 0x0000001e3864723c */ /* 0x040ff00000041864 */
[C---:B------:R-:W-:Y:S08]  /*4b40*/  HMMA.16816.F32.BF16 R116, R56.reuse, R26, R116 ;  /* 0x0000001a3874723c */ /* 0x040ff00000041874 */
[C---:B------:R-:W-:Y:S08]  /*4b50*/  HMMA.16816.F32.BF16 R128, R56.reuse, R22, R128 ;  /* 0x000000163880723c */ /* 0x040ff00000041880 */
[C---:B------:R-:W-:Y:S08]  /*4b60*/  HMMA.16816.F32.BF16 R64, R56.reuse, R18, R64 ;  /* 0x000000123840723c */ /* 0x040ff00000041840 */
[C---:B------:R-:W-:Y:S08]  /*4b70*/  HMMA.16816.F32.BF16 R80, R56.reuse, R14, R80 ;  /* 0x0000000e3850723c */ /* 0x040ff00000041850 */
[----:B------:R-:W-:Y:S08]  /*4b80*/  HMMA.16816.F32.BF16 R96, R56, R10, R96 ;  /* 0x0000000a3860723c */ /* 0x000ff00000041860 */
[C---:B------:R-:W-:Y:S08]  /*4b90*/  HMMA.16816.F32.BF16 R56, R92.reuse, R60, RZ ;  /* 0x0000003c5c38723c */ /* 0x040ff000000418ff */
[C---:B------:R-:W-:Y:S08]  /*4ba0*/  HMMA.16816.F32.BF16 R72, R92.reuse, R76, RZ ;  /* 0x0000004c5c48723c */ /* 0x040ff000000418ff */
[C---:B------:R-:W-:Y:S08]  /*4bb0*/  HMMA.16816.F32.BF16 R140, R92.reuse, R136, RZ ;  /* 0x000000885c8c723c */ /* 0x040ff000000418ff */
[C---:B------:R-:W-:Y:S08]  /*4bc0*/  HMMA.16816.F32.BF16 R136, R92.reuse, R138, RZ ;  /* 0x0000008a5c88723c */ /* 0x040ff000000418ff */
[C---:B------:R-:W-:Y:S08]  /*4bd0*/  HMMA.16816.F32.BF16 R112, R92.reuse, R114, RZ ;  /* 0x000000725c70723c */ /* 0x040ff000000418ff */
[C---:B------:R-:W-:Y:S08]  /*4be0*/  HMMA.16816.F32.BF16 R132, R92.reuse, R134, RZ ;  /* 0x000000865c84723c */ /* 0x040ff000000418ff */
[C---:B------:R-:W-:Y:S08]  /*4bf0*/  HMMA.16816.F32.BF16 R60, R92.reuse, R62, RZ ;  /* 0x0000003e5c3c723c */ /* 0x040ff000000418ff */
[C---:B------:R-:W-:Y:S08]  /*4c00*/  HMMA.16816.F32.BF16 R76, R92.reuse, R78, RZ ;  /* 0x0000004e5c4c723c */ /* 0x040ff000000418ff */
[----:B------:R-:W-:Y:S07]  /*4c10*/  HMMA.16816.F32.BF16 R92, R92, R6, RZ ;  /* 0x000000065c5c723c */ /* 0x000fee00000418ff */
[----:B------:R-:W-:Y:S01]  /*4c20*/  F2FP.BF16.PACK_AB R6, R193, R194 ;  /* 0x000000c2c106723e */ /* 0x000fe200000010ff */
[----:B------:R-:W-:Y:S01]  /*4c30*/  FADD.FTZ R194, R194, R195 ;  /* 0x000000c3c2c27221 */ /* 0x000fe20000010000 */
[----:B----4-:R-:W-:Y:S01]  /*4c40*/  F2FP.BF16.PACK_AB R7, R198, R197 ;  /* 0x000000c5c607723e */ /* 0x010fe200000010ff */
[----:B------:R-:W-:-:S02]  /*4c50*/  FADD.FTZ R197, R197, R196 ;  /* 0x000000c4c5c57221 */ /* 0x000fc40000010000 */
[----:B------:R-:W-:Y:S02]  /*4c60*/  FADD.FTZ R193, R193, R194 ;  /* 0x000000c2c1c17221 */ /* 0x000fe40000010000 */
[----:B------:R-:W-:Y:S02]  /*4c70*/  FADD.FTZ R197, R198, R197 ;  /* 0x000000c5c6c57221 */ /* 0x000fe40000010000 */
[C---:B------:R-:W-:Y:S07]  /*4c80*/  HMMA.16816.F32.BF16 R108, R4.reuse, R48, R108 ;  /* 0x00000030046c723c */ /* 0x040fee000004186c */
[--C-:B------:R-:W-:Y:S01]  /*4c90*/  FFMA.FTZ R48, R180, c[0x0][0x2d0], -R200.reuse ;  /* 0x0000b400b4307a23 */ /* 0x100fe200000108c8 */
[C---:B------:R-:W-:Y:S05]  /*4ca0*/  HMMA.16816.F32.BF16 R124, R4.reuse, R44, R124 ;  /* 0x0000002c047c723c */ /* 0x040fea000004187c */
[----:B------:R-:W-:Y:S02]  /*4cb0*/  MUFU.EX2 R48, R48 ;  /* 0x0000003000307308 */ /* 0x000fe40000000800 */
[----:B------:R-:W-:Y:S01]  /*4cc0*/  FFMA.FTZ R45, R179, c[0x0][0x2d0], -R200 ;  /* 0x0000b400b32d7a23 */ /* 0x000fe200000108c8 */
[C---:B------:R-:W-:Y:S05]  /*4cd0*/  HMMA.16816.F32.BF16 R88, R4.reuse, R32, R88 ;  /* 0x000000200458723c */ /* 0x040fea0000041858 */
[----:B------:R-:W1:Y:S02]  /*4ce0*/  MUFU.EX2 R45, R45 ;  /* 0x0000002d002d7308 */ /* 0x000e640000000800 */
[--C-:B------:R-:W-:Y:S01]  /*4cf0*/  FFMA.FTZ R32, R178, c[0x0][0x2d0], -R201.reuse ;  /* 0x0000b400b2207a23 */ /* 0x100fe200000108c9 */
[----:B------:R-:W-:Y:S01]  /*4d00*/  HMMA.16816.F32.BF16 R56, R4, R40, R56 ;  /* 0x000000280438723c */ /* 0x000fe20000041838 */
[----:B------:R-:W-:-:S04]  /*4d10*/  FFMA.FTZ R33, R186, c[0x0][0x2d0], -R201 ;  /* 0x0000b400ba217a23 */ /* 0x000fc800000108c9 */
[----:B------:R-:W-:Y:S02]  /*4d20*/  MUFU.EX2 R32, R32 ;  /* 0x0000002000207308 */ /* 0x000fe40000000800 */
[----:B------:R-:W-:Y:S01]  /*4d30*/  FFMA.FTZ R40, R177, c[0x0][0x2d0], -R200 ;  /* 0x0000b400b1287a23 */ /* 0x000fe200000108c8 */
[C---:B------:R-:W-:Y:S05]  /*4d40*/  HMMA.16816.F32.BF16 R72, R4.reuse, R36, R72 ;  /* 0x000000240448723c */ /* 0x040fea0000041848 */
[----:B------:R-:W2:Y:S02]  /*4d50*/  MUFU.EX2 R33, R33 ;  /* 0x0000002100217308 */ /* 0x000ea40000000800 */
[----:B------:R-:W-:Y:S01]  /*4d60*/  FFMA.FTZ R36, R187, c[0x0][0x2d0], -R201 ;  /* 0x0000b400bb247a23 */ /* 0x000fe200000108c9 */
[C---:B------:R-:W-:Y:S05]  /*4d70*/  HMMA.16816.F32.BF16 R140, R4.reuse, R156, R140 ;  /* 0x0000009c048c723c */ /* 0x040fea000004188c */
[----:B------:R-:W3:Y:S03]  /*4d80*/  MUFU.EX2 R40, R40 ;  /* 0x0000002800287308 */ /* 0x000ee60000000800 */
[C---:B------:R-:W-:Y:S05]  /*4d90*/  HMMA.16816.F32.BF16 R136, R4.reuse, R158, R136 ;  /* 0x0000009e0488723c */ /* 0x040fea0000041888 */
[----:B------:R-:W4:Y:S03]  /*4da0*/  MUFU.EX2 R36, R36 ;  /* 0x0000002400247308 */ /* 0x000f260000000800 */
[C---:B------:R-:W-:Y:S08]  /*4db0*/  HMMA.16816.F32.BF16 R112, R4.reuse, R50, R112 ;  /* 0x000000320470723c */ /* 0x040ff00000041870 */
[C---:B------:R-:W-:Y:S08]  /*4dc0*/  HMMA.16816.F32.BF16 R132, R4.reuse, R46, R132 ;  /* 0x0000002e0484723c */ /* 0x040ff00000041884 */
[C---:B------:R-:W-:Y:S08]  /*4dd0*/  HMMA.16816.F32.BF16 R60, R4.reuse, R42, R60 ;  /* 0x0000002a043c723c */ /* 0x040ff0000004183c */
[C---:B------:R-:W-:Y:S08]  /*4de0*/  HMMA.16816.F32.BF16 R76, R4.reuse, R38, R76 ;  /* 0x00000026044c723c */ /* 0x040ff0000004184c */
[----:B------:R-:W-:Y:S07]  /*4df0*/  HMMA.16816.F32.BF16 R92, R4, R34, R92 ;  /* 0x00000022045c723c */ /* 0x000fee000004185c */
[----:B-1----:R-:W-:Y:S01]  /*4e00*/  F2FP.BF16.PACK_AB R4, R45, R48 ;  /* 0x000000302d04723e */ /* 0x002fe200000010ff */
[----:B------:R-:W-:Y:S01]  /*4e10*/  FADD.FTZ R48, R48, R193 ;  /* 0x000000c130307221 */ /* 0x000fe20000010000 */
[----:B--2---:R-:W-:Y:S01]  /*4e20*/  F2FP.BF16.PACK_AB R5, R33, R32 ;  /* 0x000000202105723e */ /* 0x004fe200000010ff */
[----:B------:R-:W-:Y:S01]  /*4e30*/  FADD.FTZ R32, R32, R197 ;  /* 0x000000c520207221 */ /* 0x000fe20000010000 */
[----:B---3--:R-:W-:Y:S01]  /*4e40*/  F2FP.BF16.PACK_AB R6, R227, R40 ;  /* 0x00000028e306723e */ /* 0x008fe200000010ff */
[----:B------:R-:W-:Y:S01]  /*4e50*/  FADD.FTZ R45, R45, R48 ;  /* 0x000000302d2d7221 */ /* 0x000fe20000010000 */
[----:B----4-:R-:W-:Y:S01]  /*4e60*/  F2FP.BF16.PACK_AB R7, R225, R36 ;  /* 0x00000024e107723e */ /* 0x010fe200000010ff */
[----:B------:R-:W-:-:S02]  /*4e70*/  FADD.FTZ R33, R33, R32 ;  /* 0x0000002021217221 */ /* 0x000fc40000010000 */
[----:B------:R-:W-:Y:S02]  /*4e80*/  FADD.FTZ R40, R40, R45 ;  /* 0x0000002d28287221 */ /* 0x000fe40000010000 */
[----:B------:R-:W-:Y:S02]  /*4e90*/  FADD.FTZ R36, R36, R33 ;  /* 0x0000002124247221 */ /* 0x000fe40000010000 */
[----:B------:R-:W-:Y:S01]  /*4ea0*/  HMMA.16816.F32.BF16 R140, R4, R28, R140 ;  /* 0x0000001c048c723c */ /* 0x000fe2000004188c */
[----:B------:R-:W-:Y:S02]  /*4eb0*/  FADD.FTZ R227, R227, R40 ;  /* 0x00000028e3e37221 */ /* 0x000fe40000010000 */
[----:B------:R-:W-:-:S05]  /*4ec0*/  FADD.FTZ R225, R225, R36 ;  /* 0x00000024e1e17221 */ /* 0x000fca0000010000 */
[C---:B------:R-:W-:Y:S08]  /*4ed0*/  HMMA.16816.F32.BF16 R136, R4.reuse, R30, R136 ;  /* 0x0000001e0488723c */ /* 0x040ff00000041888 */
        /* <DEDUP_REMOVED lines=9> */
[----:B------:R-:W-:Y:S01]  /*4f70*/  HMMA.16816.F32.BF16 R92, R4, R10, R92 ;  /* 0x0000000a045c723c */ /* 0x000fe2000004185c */
[----:B------:R-:W-:Y:S07]  /*4f80*/  @P0 BRA `(.L_x_176) ;  /* 0x0000015000000947 */ /* 0x000fee0003800000 */
[----:B------:R-:W-:Y:S01]  /*4f90*/  ISETP.LT.AND P0, PT, RZ, UR4, PT ;  /* 0x00000004ff007c0c */ /* 0x000fe2000bf01270 */
[----:B------:R-:W-:-:S02]  /*4fa0*/  UIADD3 UR14, UR4, -0x1, URZ ;  /* 0xffffffff040e7890 */ /* 0x000fc4000fffe03f */
[----:B------:R-:W-:-:S10]  /*4fb0*/  ULDC UR12, c[0x0][0x32c] ;  /* 0x0000cb00000c7ab9 */ /* 0x000fd40000000800 */
[----:B------:R-:W-:Y:S05]  /*4fc0*/  @P0 BRA `(.L_x_177) ;  /* 0x0000008000000947 */ /* 0x000fea0003800000 */
[----:B------:R-:W-:Y:S02]  /*4fd0*/  UISETP.NE.AND UP0, UPT, UR12, 0x1, UPT ;  /* 0x000000010c00788c */ /* 0x000fe4000bf05270 */
[----:B------:R-:W-:-:S03]  /*4fe0*/  UIADD3 UR14, -UR4, URZ, URZ ;  /* 0x0000003f040e7290 */ /* 0x000fc6000fffe13f */
[----:B------:R-:W-:Y:S02]  /*4ff0*/  ULDC.64 UR4, c[0x0][0x330] ;  /* 0x0000cc0000047ab9 */ /* 0x000fe40000000a00 */
[----:B------:R-:W-:-:S07]  /*5000*/  UIMAD.WIDE.U32 UR16, UR14, UR4, URZ ;  /* 0x000000040e1072a5 */ /* 0x000fce000f8e003f */
[----:B------:R-:W-:Y:S02]  /*5010*/  @UP0 UMOV UR15, UR17 ;  /* 0x00000011000f0c82 */ /* 0x000fe40008000000 */
[----:B------:R-:W-:-:S04]  /*5020*/  @UP0 USHF.R.U32.HI UR14, URZ, UR5, UR15 ;  /* 0x000000053f0e0299 */ /* 0x000fc8000801160f */
[----:B------:R-:W-:Y:S01]  /*5030*/  ULOP3.LUT UR14, URZ, UR14, URZ, 0x33, !UPT ;  /* 0x0000000e3f0e7292 */ /* 0x000fe2000f8e333f */
[----:B------:R-:W-:Y:S05]  /*5040*/  BRA `(.L_x_178) ;  /* 0x0000005000007947 */ /* 0x000fea0003800000 */
.L_x_177:
[----:B------:R-:W-:Y:S02]  /*5050*/  UISETP.NE.AND UP0, UPT, UR12, 0x1, UPT ;  /* 0x000000010c00788c */ /* 0x000fe4000bf05270 */
[----:B------:R-:W-:Y:S02]  /*5060*/  ULDC.64 UR4, c[0x0][0x330] ;  /* 0x0000cc0000047ab9 */ /* 0x000fe40000000a00 */
[----:B------:R-:W-:-:S07]  /*5070*/  UIMAD.WIDE.U32 UR16, UR14, UR4, URZ ;  /* 0x000000040e1072a5 */ /* 0x000fce000f8e003f */
[----:B------:R-:W-:Y:S02]  /*5080*/  @UP0 UMOV UR15, UR17 ;  /* 0x00000011000f0c82 */ /* 0x000fe40008000000 */
[----:B------:R-:W-:Y:S02]  /*5090*/  @UP0 USHF.R.U32.HI UR14, URZ, UR5, UR15 ;  /* 0x000000053f0e0299 */ /* 0x000fe4000801160f */
.L_x_178:
[----:B------:R-:W-:Y:S02]  /*50a0*/  ULDC UR4, c[0x0][0x32c] ;  /* 0x0000cb0000047ab9 */ /* 0x000fe40000000800 */
[----:B------:R-:W-:-:S04]  /*50b0*/  UIMAD UR4, UR14, UR12, UR4 ;  /* 0x0000000c0e0472a4 */ /* 0x000fc8000f8e0204 */
[----:B------:R-:W-:-:S04]  /*50c0*/  UISETP.LT.AND UP0, UPT, UR13, UR4, UPT ;  /* 0x000000040d00728c */ /* 0x000fc8000bf01270 */
[----:B------:R-:W-:-:S04]  /*50d0*/  USEL UR13, UR13, UR4, UP0 ;  /* 0x000000040d0d7287 */ /* 0x000fc80008000000 */
.L_x_176:
[----:B------:R-:W-:-:S04]  /*50e0*/  UIMAD.WIDE UR4, UR13, 0x2aaaaaab, URZ ;  /* 0x2aaaaaab0d0478a5 */ /* 0x000fc8000f8e023f */
[----:B------:R-:W-:-:S04]  /*50f0*/  USHF.R.U32.HI UR4, URZ, 0x1f, UR5 ;  /* 0x0000001f3f047899 */ /* 0x000fc80008011605 */
[----:B------:R-:W-:-:S04]  /*5100*/  ULEA.HI.SX32 UR4, UR5, UR4, 0x1d ;  /* 0x0000000405047291 */ /* 0x000fc8000f8fea3f */
[----:B------:R-:W-:-:S04]  /*5110*/  UISETP.LT.AND UP0, UPT, UR6, UR4, UPT ;  /* 0x000000040600728c */ /* 0x000fc8000bf01270 */
[----:B------:R-:W-:-:S06]  /*5120*/  USEL UR4, UR6, UR4, !UP0 ;  /* 0x0000000406047287 */ /* 0x000fcc000c000000 */
[----:B------:R-:W-:-:S13]  /*5130*/  ISETP.GE.AND P0, PT, R226, UR4, PT ;  /* 0x00000004e2007c0c */ /* 0x000fda000bf06270 */
[----:B------:R-:W-:Y:S05]  /*5140*/  @!P0 BRA `(.L_x_179) ;  /* 0x00003e3000008947 */ /* 0x000fea0003800000 */
[----:B------:R-:W-:Y:S01]  /*5150*/  IADD3 R238, P0, R232, 0x20, RZ ;  /* 0x00000020e8ee7810 */ /* 0x000fe20007f1e0ff */
[----:B------:R-:W-:Y:S01]  /*5160*/  IMAD.MOV.U32 R148, RZ, RZ, R149 ;  /* 0x000000ffff947224 */ /* 0x000fe200078e0095 */
[----:B------:R-:W-:Y:S01]  /*5170*/  IADD3 R203, P1, R220, 0x20, RZ ;  /* 0x00000020dccb7810 */ /* 0x000fe20007f3e0ff */
[----:B------:R-:W-:Y:S01]  /*5180*/  IMAD.MOV.U32 R150, RZ, RZ, R151 ;  /* 0x000000ffff967224 */ /* 0x000fe200078e0097 */
[-C--:B------:R-:W-:Y:S01]  /*5190*/  IADD3.X R237, RZ, R235.reuse, RZ, P0, !PT ;  /* 0x000000ebffed7210 */ /* 0x080fe200007fe4ff */
[----:B------:R-:W-:Y:S01]  /*51a0*/  IMAD.MOV.U32 R0, RZ, RZ, R152 ;  /* 0x000000ffff007224 */ /* 0x000fe200078e0098 */
[----:B------:R-:W-:Y:S01]  /*51b0*/  IADD3 R236, P2, R232, 0x40, RZ ;  /* 0x00000040e8ec7810 */ /* 0x000fe20007f5e0ff */
[----:B------:R-:W-:Y:S01]  /*51c0*/  IMAD.MOV.U32 R2, RZ, RZ, R3 ;  /* 0x000000ffff027224 */ /* 0x000fe200078e0003 */
[----:B------:R-:W-:Y:S01]  /*51d0*/  IADD3 R201, P0, R220, 0x40, RZ ;  /* 0x00000040dcc97810 */ /* 0x000fe20007f1e0ff */
[----:B------:R-:W-:Y:S01]  /*51e0*/  IMAD.X R202, RZ, RZ, R223, P1 ;  /* 0x000000ffffca7224 */ /* 0x000fe200008e06df */
[----:B------:R-:W-:-:S02]  /*51f0*/  IADD3.X R230, RZ, R235, RZ, P2, !PT ;  /* 0x000000ebffe67210 */ /* 0x000fc400017fe4ff */
[----:B------:R-:W-:Y:S02]  /*5200*/  IADD3.X R200, RZ, R223, RZ, P0, !PT ;  /* 0x000000dfffc87210 */ /* 0x000fe400007fe4ff */
.L_x_198:
[----:B------:R-:W-:Y:S04]  /*5210*/  DEPBAR.LE SB0, 0x0 ;  /* 0x000080000000791a */ /* 0x000fe80000000000 */
[----:B------:R-:W-:Y:S01]  /*5220*/  BAR.SYNC.DEFER_BLOCKING 0x0 ;  /* 0x0000000000007b1d */ /* 0x000fe20000010000 */
[----:B------:R-:W-:Y:S05]  /*5230*/  ISETP.LT.AND P0, PT, R226, UR6, PT ;  /* 0x00000006e2007c0c */ /* 0x000fea000bf01270 */
[----:B------:R1:W2:Y:S04]  /*5240*/  LDSM.16.M88.4 R152, [R217+0x6080] ;  /* 0x00608000d998783b */ /* 0x0002a80000000200 */
[----:B------:R1:W3:Y:S04]  /*5250*/  LDSM.16.M88.4 R160, [R217+0x7080] ;  /* 0x00708000d9a0783b */ /* 0x0002e80000000200 */
[----:B------:R1:W4:Y:S04]  /*5260*/  LDSM.16.M88.4 R156, [R216+0x3c80] ;  /* 0x003c8000d89c783b */ /* 0x0003280000000200 */
[----:B------:R1:W1:Y:S04]  /*5270*/  LDSM.16.M88.4 R164, [R216+0x4080] ;  /* 0x00408000d8a4783b */ /* 0x0002680000000200 */
[----:B------:R1:W1:Y:S04]  /*5280*/  LDSM.16.M88.4 R168, [R216+0x4480] ;  /* 0x00448000d8a8783b */ /* 0x0002680000000200 */
[----:B------:R1:W1:Y:S04]  /*5290*/  LDSM.16.M88.4 R172, [R213+0x6080] ;  /* 0x00608000d5ac783b */ /* 0x0002680000000200 */
[----:B------:R1:W1:Y:S04]  /*52a0*/  LDSM.16.M88.4 R180, [R213+0x7080] ;  /* 0x00708000d5b4783b */ /* 0x0002680000000200 */
[----:B------:R1:W1:Y:S04]  /*52b0*/  LDSM.16.M88.4 R176, [R215] ;  /* 0x00000000d7b0783b */ /* 0x0002680000000200 */
[----:B------:R1:W1:Y:S04]  /*52c0*/  LDSM.16.M88.4 R184, [R211] ;  /* 0x00000000d3b8783b */ /* 0x0002680000000200 */
[----:B------:R1:W1:Y:S01]  /*52d0*/  LDSM.16.M88.4 R188, [R210] ;  /* 0x00000000d2bc783b */ /* 0x0002620000000200 */
[----:B------:R-:W-:-:S05]  /*52e0*/  @P0 BRA `(.L_x_180) ;  /* 0x000002d000000947 */ /* 0x000fca0003800000 */
[----:B------:R-:W-:Y:S01]  /*52f0*/  SHF.R.S32.HI R3, RZ, 0x1f, R226 ;  /* 0x0000001fff037819 */ /* 0x000fe200000114e2 */
[C---:B------:R-:W-:Y:S04]  /*5300*/  IMAD.WIDE.U32 R6, R226.reuse, c[0x0][0x208], RZ ;  /* 0x00008200e2067a25 */ /* 0x040fe800078e00ff */
[----:B------:R-:W-:Y:S02]  /*5310*/  IMAD R3, R3, c[0x0][0x208], RZ ;  /* 0x0000820003037a24 */ /* 0x000fe400078e02ff */
[----:B------:R-:W-:Y:S02]  /*5320*/  @!P3 IMAD.MOV.U32 R9, RZ, RZ, c[0x0][0x208] ;  /* 0x00008200ff09b624 */ /* 0x000fe400078e00ff */
[----:B------:R-:W-:Y:S02]  /*5330*/  IMAD R3, R226, c[0x0][0x20c], R3 ;  /* 0x00008300e2037a24 */ /* 0x000fe400078e0203 */
[----:B------:R-:W-:Y:S02]  /*5340*/  @!P3 IMAD.MOV.U32 R4, RZ, RZ, c[0x0][0x20c] ;  /* 0x00008300ff04b624 */ /* 0x000fe400078e00ff */
[----:B------:R-:W-:Y:S02]  /*5350*/  IMAD.IADD R3, R7, 0x1, R3 ;  /* 0x0000000107037824 */ /* 0x000fe400078e0203 */
[----:B------:R-:W-:Y:S04]  /*5360*/  IMAD.WIDE.U32 R6, R6, 0x30, RZ ;  /* 0x0000003006067825 */ /* 0x000fe800078e00ff */
[----:B------:R-:W-:Y:S01]  /*5370*/  IMAD R3, R3, 0x30, RZ ;  /* 0x0000003003037824 */ /* 0x000fe200078e02ff */
[-C--:B------:R-:W-:Y:S02]  /*5380*/  IADD3 R5, P2, R232, R6.reuse, RZ ;  /* 0x00000006e8057210 */ /* 0x080fe40007f5e0ff */
[-C--:B------:R-:W-:Y:S01]  /*5390*/  @!P3 LEA R11, P0, R9, R6.reuse, 0x5 ;  /* 0x00000006090bb211 */ /* 0x080fe200078028ff */
[----:B------:R-:W-:Y:S01]  /*53a0*/  IMAD.IADD R3, R7, 0x1, R3 ;  /* 0x0000000107037824 */ /* 0x000fe200078e0203 */
[-C--:B------:R-:W-:Y:S04]  /*53b0*/  IADD3 R7, P1, R238, R6.reuse, RZ ;  /* 0x00000006ee077210 */ /* 0x080fe80007f3e0ff */
[----:B------:R-:W-:Y:S01]  /*53c0*/  @!P3 LEA.HI.X R9, R9, R3, R4, 0x5, P0 ;  /* 0x000000030909b211 */ /* 0x000fe200000f2c04 */
[----:B------:R-:W-:Y:S01]  /*53d0*/  IMAD.X R4, R3, 0x1, R235, P2 ;  /* 0x0000000103047824 */ /* 0x000fe200010e06eb */
[----:B------:R-:W-:Y:S02]  /*53e0*/  LEA R14, P2, R5, c[0x0][0x1f8], 0x1 ;  /* 0x00007e00050e7a11 */ /* 0x000fe400078408ff */
[----:B------:R-:W-:Y:S01]  /*53f0*/  IADD3 R8, P0, R236, R6, RZ ;  /* 0x00000006ec087210 */ /* 0x000fe20007f1e0ff */
[----:B------:R-:W-:Y:S01]  /*5400*/  IMAD.X R6, R3, 0x1, R237, P1 ;  /* 0x0000000103067824 */ /* 0x000fe200008e06ed */
[----:B------:R-:W-:Y:S02]  /*5410*/  LEA.HI.X R15, R5, c[0x0][0x1fc], R4, 0x1, P2 ;  /* 0x00007f00050f7a11 */ /* 0x000fe400010f0c04 */
[----:B------:R-:W-:Y:S01]  /*5420*/  LEA R12, P1, R7, c[0x0][0x1f8], 0x1 ;  /* 0x00007e00070c7a11 */ /* 0x000fe200078208ff */
[----:B------:R-:W-:Y:S01]  /*5430*/  IMAD.X R3, R3, 0x1, R230, P0 ;  /* 0x0000000103037824 */ /* 0x000fe200000e06e6 */
[C---:B------:R-:W-:Y:S01]  /*5440*/  LEA R16, P0, R8.reuse, c[0x0][0x1f8], 0x1 ;  /* 0x00007e0008107a11 */ /* 0x040fe200078008ff */
[----:B------:R-:W-:Y:S01]  /*5450*/  @!PT LDS RZ, [RZ] ;  /* 0x00000000fffff984 */ /* 0x000fe20000000800 */
[----:B------:R-:W-:Y:S01]  /*5460*/  @!PT LDS RZ, [RZ] ;  /* 0x00000000fffff984 */ /* 0x000fe20000000800 */
[----:B------:R-:W-:Y:S01]  /*5470*/  @!PT LDS RZ, [RZ] ;  /* 0x00000000fffff984 */ /* 0x000fe20000000800 */
[----:B------:R4:W-:Y:S01]  /*5480*/  LDGSTS.E.BYPASS.LTC128B.128 [R218+0x1880], [R14.64], !P6 ;  /* 0x018800000eda7fae */ /* 0x0009e2000f101d4a */
[----:B------:R-:W-:Y:S02]  /*5490*/  LEA.HI.X R13, R7, c[0x0][0x1fc], R6, 0x1, P1 ;  /* 0x00007f00070d7a11 */ /* 0x000fe400008f0c06 */
[C---:B------:R-:W-:Y:S02]  /*54a0*/  @!P3 IADD3 R4, P2, R11.reuse, R232, RZ ;  /* 0x000000e80b04b210 */ /* 0x040fe40007f5e0ff */
[----:B------:R-:W-:Y:S01]  /*54b0*/  LEA.HI.X R17, R8, c[0x0][0x1fc], R3, 0x1, P0 ;  /* 0x00007f0008117a11 */ /* 0x000fe200000f0c03 */
[----:B------:R4:W-:Y:S01]  /*54c0*/  LDGSTS.E.BYPASS.LTC128B.128 [R218+0x2480], [R12.64], !P5 ;  /* 0x024800000cda7fae */ /* 0x0009e2000e901d4a */
[----:B------:R-:W-:Y:S01]  /*54d0*/  @!P3 IADD3 R3, P1, R11, R238, RZ ;  /* 0x000000ee0b03b210 */ /* 0x000fe20007f3e0ff */
[----:B------:R-:W-:Y:S01]  /*54e0*/  @!P3 IMAD.X R5, R9, 0x1, R235, P2 ;  /* 0x000000010905b824 */ /* 0x000fe200010e06eb */
[C---:B------:R-:W-:Y:S02]  /*54f0*/  @!P3 LEA R20, P2, R4.reuse, c[0x0][0x1f8], 0x1 ;  /* 0x00007e000414ba11 */ /* 0x040fe400078408ff */
[----:B------:R4:W-:Y:S01]  /*5500*/  LDGSTS.E.BYPASS.LTC128B.128 [R218+0x3080], [R16.64], !P4 ;  /* 0x0308000010da7fae */ /* 0x0009e2000e101d4a */
[----:B------:R-:W-:Y:S01]  /*5510*/  @!P3 IADD3 R11, P0, R11, R236, RZ ;  /* 0x000000ec0b0bb210 */ /* 0x000fe20007f1e0ff */
[----:B------:R-:W-:Y:S01]  /*5520*/  @!P3 IMAD.X R6, R9, 0x1, R237, P1 ;  /* 0x000000010906b824 */ /* 0x000fe200008e06ed */
[----:B------:R-:W-:Y:S02]  /*5530*/  @!P3 LEA.HI.X R21, R4, c[0x0][0x1fc], R5, 0x1, P2 ;  /* 0x00007f000415ba11 */ /* 0x000fe400010f0c05 */
[----:B------:R-:W-:Y:S01]  /*5540*/  @!P3 LEA R18, P1, R3, c[0x0][0x1f8], 0x1 ;  /* 0x00007e000312ba11 */ /* 0x000fe200078208ff */
[----:B------:R-:W-:Y:S01]  /*5550*/  @!P3 IMAD.X R8, R9, 0x1, R230, P0 ;  /* 0x000000010908b824 */ /* 0x000fe200000e06e6 */
[----:B------:R-:W-:Y:S01]  /*5560*/  @!P3 LEA R10, P0, R11, c[0x0][0x1f8], 0x1 ;  /* 0x00007e000b0aba11 */ /* 0x000fe200078008ff */
[----:B------:R4:W-:Y:S01]  /*5570*/  @!P3 LDGSTS.E.BYPASS.LTC128B.128 [R218+0x2080], [R20.64], !P6 ;  /* 0x0208000014dabfae */ /* 0x0009e2000f101d4a */
[----:B------:R-:W-:Y:S02]  /*5580*/  @!P3 LEA.HI.X R19, R3, c[0x0][0x1fc], R6, 0x1, P1 ;  /* 0x00007f000313ba11 */ /* 0x000fe400008f0c06 */
[----:B------:R-:W-:Y:S03]  /*5590*/  @!P3 LEA.HI.X R11, R11, c[0x0][0x1fc], R8, 0x1, P0 ;  /* 0x00007f000b0bba11 */ /* 0x000fe600000f0c08 */
[----:B------:R4:W-:Y:S05]  /*55a0*/  @!P3 LDGSTS.E.BYPASS.LTC128B.128 [R218+0x2c80], [R18.64], !P5 ;  /* 0x02c8000012dabfae */ /* 0x0009ea000e901d4a */
[----:B------:R4:W-:Y:S02]  /*55b0*/  @!P3 LDGSTS.E.BYPASS.LTC128B.128 [R218+0x3880], [R10.64], !P4 ;  /* 0x038800000adabfae */ /* 0x0009e4000e101d4a */
.L_x_180:
[-C--:B--2-4-:R-:W-:Y:S01]  /*55c0*/  HMMA.16816.F32.BF16 R4, R152, R156.reuse, RZ ;  /* 0x0000009c9804723c */ /* 0x094fe200000418ff */
[----:B------:R-:W-:Y:S02]  /*55d0*/  LDSM.16.M88.4 R192, [R216+0x4880] ;  /* 0x00488000d8c0783b */ /* 0x000fe40000000200 */
[----:B------:R-:W-:Y:S05]  /*55e0*/  ISETP.GT.AND P0, PT, R226, UR6, PT ;  /* 0x00000006e2007c0c */ /* 0x000fea000bf04270 */
[C---:B---3--:R-:W-:Y:S01]  /*55f0*/  HMMA.16816.F32.BF16 R8, R160.reuse, R156, RZ ;  /* 0x0000009ca008723c */ /* 0x048fe200000418ff */
[----:B------:R-:W0:Y:S07]  /*5600*/  LDGDEPBAR ;  /* 0x00000000000079af */ /* 0x000e2e0000000000 */
[-C--:B------:R-:W-:Y:S01]  /*5610*/  HMMA.16816.F32.BF16 R12, R160, R158.reuse, RZ ;  /* 0x0000009ea00c723c */ /* 0x080fe200000418ff */
[----:B------:R-:W-:Y:S07]  /*5620*/  LDSM.16.M88.4 R196, [R217+0x9080] ;  /* 0x00908000d9c4783b */ /* 0x000fee0000000200 */
[C---:B------:R-:W-:Y:S01]  /*5630*/  HMMA.16816.F32.BF16 R16, R152.reuse, R158, RZ ;  /* 0x0000009e9810723c */ /* 0x040fe200000418ff */
[----:B------:R-:W2:Y:S07]  /*5640*/  LDSM.16.M88.4 R156, [R217+0x8080] ;  /* 0x00808000d99c783b */ /* 0x000eae0000000200 */
[-C--:B-1----:R-:W-:Y:S08]  /*5650*/  HMMA.16816.F32.BF16 R20, R152, R164.reuse, RZ ;  /* 0x000000a49814723c */ /* 0x082ff000000418ff */
[C---:B------:R-:W-:Y:S08]  /*5660*/  HMMA.16816.F32.BF16 R24, R160.reuse, R164, RZ ;  /* 0x000000a4a018723c */ /* 0x040ff000000418ff */
[-C--:B------:R-:W-:Y:S08]  /*5670*/  HMMA.16816.F32.BF16 R28, R160, R166.reuse, RZ ;  /* 0x000000a6a01c723c */ /* 0x080ff000000418ff */
[C---:B------:R-:W-:Y:S01]  /*5680*/  HMMA.16816.F32.BF16 R32, R152.reuse, R166, RZ ;  /* 0x000000a69820723c */ /* 0x040fe200000418ff */
[----:B------:R-:W-:Y:S07]  /*5690*/  LDSM.16.M88.4 R164, [R213+0x8080] ;  /* 0x00808000d5a4783b */ /* 0x000fee0000000200 */
[-C--:B------:R-:W-:Y:S08]  /*56a0*/  HMMA.16816.F32.BF16 R36, R152, R168.reuse, RZ ;  /* 0x000000a89824723c */ /* 0x080ff000000418ff */
[C---:B------:R-:W-:Y:S08]  /*56b0*/  HMMA.16816.F32.BF16 R40, R160.reuse, R168, RZ ;  /* 0x000000a8a028723c */ /* 0x040ff000000418ff */
[-C--:B------:R-:W-:Y:S01]  /*56c0*/  HMMA.16816.F32.BF16 R44, R160, R170.reuse, RZ ;  /* 0x000000aaa02c723c */ /* 0x080fe200000418ff */
[----:B------:R-:W-:Y:S07]  /*56d0*/  LDSM.16.M88.4 R160, [R216+0x5080] ;  /* 0x00508000d8a0783b */ /* 0x000fee0000000200 */
[----:B------:R-:W-:Y:S01]  /*56e0*/  HMMA.16816.F32.BF16 R48, R152, R170, RZ ;  /* 0x000000aa9830723c */ /* 0x000fe200000418ff */
[----:B------:R-:W1:Y:S07]  /*56f0*/  LDSM.16.M88.4 R152, [R216+0x4c80] ;  /* 0x004c8000d898783b */ /* 0x000e6e0000000200 */
[-C--:B------:R-:W-:Y:S01]  /*5700*/  HMMA.16816.F32.BF16 R4, R172, R176.reuse, R4 ;  /* 0x000000b0ac04723c */ /* 0x080fe20000041804 */
[----:B------:R-:W3:Y:S07]  /*5710*/  LDSM.16.M88.4 R168, [R209] ;  /* 0x00000000d1a8783b */ /* 0x000eee0000000200 */
[C---:B------:R-:W-:Y:S08]  /*5720*/  HMMA.16816.F32.BF16 R8, R180.reuse, R176, R8 ;  /* 0x000000b0b408723c */ /* 0x040ff00000041808 */
[-C--:B------:R-:W-:Y:S08]  /*5730*/  HMMA.16816.F32.BF16 R12, R180, R178.reuse, R12 ;  /* 0x000000b2b40c723c */ /* 0x080ff0000004180c */
[C---:B------:R-:W-:Y:S01]  /*5740*/  HMMA.16816.F32.BF16 R16, R172.reuse, R178, R16 ;  /* 0x000000b2ac10723c */ /* 0x040fe20000041810 */
[----:B------:R-:W4:Y:S07]  /*5750*/  LDSM.16.M88.4 R176, [R213+0x9080] ;  /* 0x00908000d5b0783b */ /* 0x000f2e0000000200 */
[-C--:B------:R-:W-:Y:S08]  /*5760*/  HMMA.16816.F32.BF16 R20, R172, R184.reuse, R20 ;  /* 0x000000b8ac14723c */ /* 0x080ff00000041814 */
[C---:B------:R-:W-:Y:S08]  /*5770*/  HMMA.16816.F32.BF16 R24, R180.reuse, R184, R24 ;  /* 0x000000b8b418723c */ /* 0x040ff00000041818 */
[-C--:B------:R-:W-:Y:S08]  /*5780*/  HMMA.16816.F32.BF16 R28, R180, R186.reuse, R28 ;  /* 0x000000bab41c723c */ /* 0x080ff0000004181c */
[C---:B------:R-:W-:Y:S01]  /*5790*/  HMMA.16816.F32.BF16 R32, R172.reuse, R186, R32 ;  /* 0x000000baac20723c */ /* 0x040fe20000041820 */
[----:B------:R-:W-:Y:S07]  /*57a0*/  LDSM.16.M88.4 R184, [R216+0x5880] ;  /* 0x00588000d8b8783b */ /* 0x000fee0000000200 */
[-C--:B------:R-:W-:Y:S08]  /*57b0*/  HMMA.16816.F32.BF16 R36, R172, R188.reuse, R36 ;  /* 0x000000bcac24723c */ /* 0x080ff00000041824 */
[C---:B------:R-:W-:Y:S08]  /*57c0*/  HMMA.16816.F32.BF16 R40, R180.reuse, R188, R40 ;  /* 0x000000bcb428723c */ /* 0x040ff00000041828 */
[-C--:B------:R-:W-:Y:S01]  /*57d0*/  HMMA.16816.F32.BF16 R44, R180, R190.reuse, R44 ;  /* 0x000000beb42c723c */ /* 0x080fe2000004182c */
[----:B------:R-:W-:Y:S07]  /*57e0*/  LDSM.16.M88.4 R180, [R207] ;  /* 0x00000000cfb4783b */ /* 0x000fee0000000200 */
[----:B------:R-:W-:Y:S01]  /*57f0*/  HMMA.16816.F32.BF16 R48, R172, R190, R48 ;  /* 0x000000beac30723c */ /* 0x000fe20000041830 */
[----:B------:R-:W5:Y:S07]  /*5800*/  LDSM.16.M88.4 R172, [R208] ;  /* 0x00000000d0ac783b */ /* 0x000f6e0000000200 */
[-C--:B--2---:R-:W-:Y:S01]  /*5810*/  HMMA.16816.F32.BF16 R4, R156, R192.reuse, R4 ;  /* 0x000000c09c04723c */ /* 0x084fe20000041804 */
[----:B------:R-:W-:Y:S07]  /*5820*/  LDSM.16.M88.4 R188, [R213+0xb080] ;  /* 0x00b08000d5bc783b */ /* 0x000fee0000000200 */
[C---:B------:R-:W-:Y:S08]  /*5830*/  HMMA.16816.F32.BF16 R8, R196.reuse, R192, R8 ;  /* 0x000000c0c408723c */ /* 0x040ff00000041808 */
[-C--:B------:R-:W-:Y:S08]  /*5840*/  HMMA.16816.F32.BF16 R12, R196, R194.reuse, R12 ;  /* 0x000000c2c40c723c */ /* 0x080ff0000004180c */
[C---:B------:R-:W-:Y:S01]  /*5850*/  HMMA.16816.F32.BF16 R16, R156.reuse, R194, R16 ;  /* 0x000000c29c10723c */ /* 0x040fe20000041810 */
[----:B------:R-:W-:Y:S07]  /*5860*/  LDSM.16.M88.4 R192, [R205] ;  /* 0x00000000cdc0783b */ /* 0x000fee0000000200 */
[-C--:B-1----:R-:W-:Y:S08]  /*5870*/  HMMA.16816.F32.BF16 R20, R156, R152.reuse, R20 ;  /* 0x000000989c14723c */ /* 0x082ff00000041814 */
[C---:B------:R-:W-:Y:S08]  /*5880*/  HMMA.16816.F32.BF16 R24, R196.reuse, R152, R24 ;  /* 0x00000098c418723c */ /* 0x040ff00000041818 */
[-C--:B------:R-:W-:Y:S08]  /*5890*/  HMMA.16816.F32.BF16 R28, R196, R154.reuse, R28 ;  /* 0x0000009ac41c723c */ /* 0x080ff0000004181c */
[C---:B------:R-:W-:Y:S01]  /*58a0*/  HMMA.16816.F32.BF16 R32, R156.reuse, R154, R32 ;  /* 0x0000009a9c20723c */ /* 0x040fe20000041820 */
[----:B------:R-:W-:Y:S07]  /*58b0*/  LDSM.16.M88.4 R152, [R217+0xa080] ;  /* 0x00a08000d998783b */ /* 0x000fee0000000200 */
[-C--:B------:R-:W-:Y:S08]  /*58c0*/  HMMA.16816.F32.BF16 R36, R156, R160.reuse, R36 ;  /* 0x000000a09c24723c */ /* 0x080ff00000041824 */
[C---:B------:R-:W-:Y:S08]  /*58d0*/  HMMA.16816.F32.BF16 R40, R196.reuse, R160, R40 ;  /* 0x000000a0c428723c */ /* 0x040ff00000041828 */
[-C--:B------:R-:W-:Y:S08]  /*58e0*/  HMMA.16816.F32.BF16 R44, R196, R162.reuse, R44 ;  /* 0x000000a2c42c723c */ /* 0x080ff0000004182c */
[----:B------:R-:W-:Y:S01]  /*58f0*/  HMMA.16816.F32.BF16 R48, R156, R162, R48 ;  /* 0x000000a29c30723c */ /* 0x000fe20000041830 */
[----:B------:R-:W1:Y:S07]  /*5900*/  LDSM.16.M88.4 R156, [R216+0x5480] ;  /* 0x00548000d89c783b */ /* 0x000e6e0000000200 */
[-C--:B---3--:R-:W-:Y:S01]  /*5910*/  HMMA.16816.F32.BF16 R4, R164, R168.reuse, R4 ;  /* 0x000000a8a404723c */ /* 0x088fe20000041804 */
[----:B------:R-:W2:Y:S07]  /*5920*/  LDSM.16.M88.4 R160, [R217+0xb080] ;  /* 0x00b08000d9a0783b */ /* 0x000eae0000000200 */
[C---:B----4-:R-:W-:Y:S08]  /*5930*/  HMMA.16816.F32.BF16 R8, R176.reuse, R168, R8 ;  /* 0x000000a8b008723c */ /* 0x050ff00000041808 */
[-C--:B------:R-:W-:Y:S08]  /*5940*/  HMMA.16816.F32.BF16 R12, R176, R170.reuse, R12 ;  /* 0x000000aab00c723c */ /* 0x080ff0000004180c */
[C---:B------:R-:W-:Y:S01]  /*5950*/  HMMA.16816.F32.BF16 R16, R164.reuse, R170, R16 ;  /* 0x000000aaa410723c */ /* 0x040fe20000041810 */
[----:B------:R-:W3:Y:S07]  /*5960*/  LDSM.16.M88.4 R168, [R216+0x5c80] ;  /* 0x005c8000d8a8783b */ /* 0x000eee0000000200 */
[-C--:B-----5:R-:W-:Y:S08]  /*5970*/  HMMA.16816.F32.BF16 R20, R164, R172.reuse, R20 ;  /* 0x000000aca414723c */ /* 0x0a0ff00000041814 */
[C---:B------:R-:W-:Y:S08]  /*5980*/  HMMA.16816.F32.BF16 R24, R176.reuse, R172, R24 ;  /* 0x000000acb018723c */ /* 0x040ff00000041818 */
[-C--:B------:R-:W-:Y:S08]  /*5990*/  HMMA.16816.F32.BF16 R28, R176, R174.reuse, R28 ;  /* 0x000000aeb01c723c */ /* 0x080ff0000004181c */
[C---:B------:R-:W-:Y:S01]  /*59a0*/  HMMA.16816.F32.BF16 R32, R164.reuse, R174, R32 ;  /* 0x000000aea420723c */ /* 0x040fe20000041820 */
[----:B------:R-:W-:Y:S07]  /*59b0*/  LDSM.16.M88.4 R172, [R213+0xa080] ;  /* 0x00a08000d5ac783b */ /* 0x000fee0000000200 */
[-C--:B------:R-:W-:Y:S08]  /*59c0*/  HMMA.16816.F32.BF16 R36, R164, R180.reuse, R36 ;  /* 0x000000b4a424723c */ /* 0x080ff00000041824 */
[C---:B------:R-:W-:Y:S08]  /*59d0*/  HMMA.16816.F32.BF16 R40, R176.reuse, R180, R40 ;  /* 0x000000b4b028723c */ /* 0x040ff00000041828 */
[-C--:B------:R-:W-:Y:S01]  /*59e0*/  HMMA.16816.F32.BF16 R44, R176, R182.reuse, R44 ;  /* 0x000000b6b02c723c */ /* 0x080fe2000004182c */
[----:B------:R-:W4:Y:S07]  /*59f0*/  LDSM.16.M88.4 R176, [R206] ;  /* 0x00000000ceb0783b */ /* 0x000f2e0000000200 */
[----:B------:R-:W-:Y:S01]  /*5a00*/  HMMA.16816.F32.BF16 R48, R164, R182, R48 ;  /* 0x000000b6a430723c */ /* 0x000fe20000041830 */
[----:B------:R-:W5:Y:S01]  /*5a10*/  LDSM.16.M88.4 R164, [R204] ;  /* 0x00000000cca4783b */ /* 0x000f620000000200 */
[----:B------:R-:W-:Y:S06]  /*5a20*/  DEPBAR.LE SB0, 0x0 ;  /* 0x000080000000791a */ /* 0x000fec0000000000 */
[-C--:B-1----:R-:W-:Y:S01]  /*5a30*/  HMMA.16816.F32.BF16 R4, R152, R156.reuse, R4 ;  /* 0x0000009c9804723c */ /* 0x082fe20000041804 */
[----:B------:R-:W-:Y:S07]  /*5a40*/  BAR.SYNC.DEFER_BLOCKING 0x0 ;  /* 0x0000000000007b1d */ /* 0x000fee0000010000 */
[C---:B--2---:R-:W-:Y:S08]  /*5a50*/  HMMA.16816.F32.BF16 R8, R160.reuse, R156, R8 ;  /* 0x0000009ca008723c */ /* 0x044ff00000041808 */
[-C--:B------:R-:W-:Y:S08]  /*5a60*/  HMMA.16816.F32.BF16 R12, R160, R158.reuse, R12 ;  /* 0x0000009ea00c723c */ /* 0x080ff0000004180c */
[C---:B------:R-:W-:Y:S08]  /*5a70*/  HMMA.16816.F32.BF16 R16, R152.reuse, R158, R16 ;  /* 0x0000009e9810723c */ /* 0x040ff00000041810 */
[-C--:B------:R-:W-:Y:S08]  /*5a80*/  HMMA.16816.F32.BF16 R20, R152, R184.reuse, R20 ;  /* 0x000000b89814723c */ /* 0x080ff00000041814 */
[C---:B------:R-:W-:Y:S08]  /*5a90*/  HMMA.16816.F32.BF16 R24, R160.reuse, R184, R24 ;  /* 0x000000b8a018723c */ /* 0x040ff00000041818 */
[-C--:B------:R-:W-:Y:S08]  /*5aa0*/  HMMA.16816.F32.BF16 R28, R160, R186.reuse, R28 ;  /* 0x000000baa01c723c */ /* 0x080ff0000004181c */
[C---:B------:R-:W-:Y:S08]  /*5ab0*/  HMMA.16816.F32.BF16 R32, R152.reuse, R186, R32 ;  /* 0x000000ba9820723c */ /* 0x040ff00000041820 */
[-C--:B---3--:R-:W-:Y:S08]  /*5ac0*/  HMMA.16816.F32.BF16 R36, R152, R168.reuse, R36 ;  /* 0x000000a89824723c */ /* 0x088ff00000041824 */
[C---:B------:R-:W-:Y:S08]  /*5ad0*/  HMMA.16816.F32.BF16 R40, R160.reuse, R168, R40 ;  /* 0x000000a8a028723c */ /* 0x040ff00000041828 */
[-C--:B------:R-:W-:Y:S08]  /*5ae0*/  HMMA.16816.F32.BF16 R44, R160, R170.reuse, R44 ;  /* 0x000000aaa02c723c */ /* 0x080ff0000004182c */
[----:B------:R-:W-:Y:S08]  /*5af0*/  HMMA.16816.F32.BF16 R48, R152, R170, R48 ;  /* 0x000000aa9830723c */ /* 0x000ff00000041830 */
[-C--:B----4-:R-:W-:Y:S08]  /*5b00*/  HMMA.16816.F32.BF16 R4, R172, R176.reuse, R4 ;  /* 0x000000b0ac04723c */ /* 0x090ff00000041804 */
[C---:B------:R-:W-:Y:S08]  /*5b10*/  HMMA.16816.F32.BF16 R8, R188.reuse, R176, R8 ;  /* 0x000000b0bc08723c */ /* 0x040ff00000041808 */
[-C--:B------:R-:W-:Y:S08]  /*5b20*/  HMMA.16816.F32.BF16 R12, R188, R178.reuse, R12 ;  /* 0x000000b2bc0c723c */ /* 0x080ff0000004180c */
[C---:B------:R-:W-:Y:S08]  /*5b30*/  HMMA.16816.F32.BF16 R16, R172.reuse, R178, R16 ;  /* 0x000000b2ac10723c */ /* 0x040ff00000041810 */
[-C--:B------:R-:W-:Y:S08]  /*5b40*/  HMMA.16816.F32.BF16 R20, R172, R192.reuse, R20 ;  /* 0x000000c0ac14723c */ /* 0x080ff00000041814 */
[C---:B------:R-:W-:Y:S08]  /*5b50*/  HMMA.16816.F32.BF16 R24, R188.reuse, R192, R24 ;  /* 0x000000c0bc18723c */ /* 0x040ff00000041818 */
[-C--:B------:R-:W-:Y:S08]  /*5b60*/  HMMA.16816.F32.BF16 R28, R188, R194.reuse, R28 ;  /* 0x000000c2bc1c723c */ /* 0x080ff0000004181c */
[C---:B------:R-:W-:Y:S08]  /*5b70*/  HMMA.16816.F32.BF16 R32, R172.reuse, R194, R32 ;  /* 0x000000c2ac20723c */ /* 0x040ff00000041820 */
[-C--:B-----5:R-:W-:Y:S08]  /*5b80*/  HMMA.16816.F32.BF16 R36, R172, R164.reuse, R36 ;  /* 0x000000a4ac24723c */ /* 0x0a0ff00000041824 */
[C---:B------:R-:W-:Y:S08]  /*5b90*/  HMMA.16816.F32.BF16 R40, R188.reuse, R164, R40 ;  /* 0x000000a4bc28723c */ /* 0x040ff00000041828 */
[-C--:B------:R-:W-:Y:S08]  /*5ba0*/  HMMA.16816.F32.BF16 R44, R188, R166.reuse, R44 ;  /* 0x000000a6bc2c723c */ /* 0x080ff0000004182c */
[----:B------:R-:W-:Y:S01]  /*5bb0*/  HMMA.16816.F32.BF16 R48, R172, R166, R48 ;  /* 0x000000a6ac30723c */ /* 0x000fe20000041830 */
[----:B------:R-:W-:-:S07]  /*5bc0*/  @!P0 BRA `(.L_x_181) ;  /* 0x000002f000008947 */ /* 0x000fce0003800000 */
[----:B------:R-:W-:Y:S02]  /*5bd0*/  IADD3 R152, R226, -0x1, RZ ;  /* 0xffffffffe2987810 */ /* 0x000fe40007ffe0ff */
[----:B------:R-:W-:Y:S02]  /*5be0*/  IADD3 R3, -R228, 0x30, RZ ;  /* 0x00000030e4037810 */ /* 0x000fe40007ffe1ff */
[----:B------:R-:W-:Y:S01]  /*5bf0*/  SHF.R.S32.HI R149, RZ, 0x1f, R152 ;  /* 0x0000001fff957819 */ /* 0x000fe20000011498 */
[C---:B------:R-:W-:Y:S01]  /*5c00*/  IMAD.WIDE.U32 R162, R152.reuse, c[0x0][0x1e0], RZ ;  /* 0x0000780098a27a25 */ /* 0x040fe200078e00ff */
[----:B------:R-:W-:Y:S03]  /*5c10*/  ISETP.GE.AND P1, PT, R3, 0x1, PT ;  /* 0x000000010300780c */ /* 0x000fe60003f26270 */
[----:B------:R-:W-:Y:S04]  /*5c20*/  IMAD R149, R149, c[0x0][0x1e0], RZ ;  /* 0x0000780095957a24 */ /* 0x000fe800078e02ff */
[----:B------:R-:W-:Y:S04]  /*5c30*/  IMAD R149, R152, c[0x0][0x1e4], R149 ;  /* 0x0000790098957a24 */ /* 0x000fe800078e0295 */
[----:B------:R-:W-:Y:S02]  /*5c40*/  IMAD.IADD R149, R163, 0x1, R149 ;  /* 0x00000001a3957824 */ /* 0x000fe400078e0295 */
[----:B------:R-:W-:Y:S04]  /*5c50*/  IMAD.WIDE.U32 R162, R162, 0x30, RZ ;  /* 0x00000030a2a27825 */ /* 0x000fe800078e00ff */
[----:B------:R-:W-:Y:S01]  /*5c60*/  IMAD R149, R149, 0x30, RZ ;  /* 0x0000003095957824 */ /* 0x000fe200078e02ff */
[-C--:B------:R-:W-:Y:S02]  /*5c70*/  @P1 IADD3 R152, P0, R220, R162.reuse, RZ ;  /* 0x000000a2dc981210 */ /* 0x080fe40007f1e0ff */
[-C--:B------:R-:W-:Y:S01]  /*5c80*/  @P1 IADD3 R154, P2, R203, R162.reuse, RZ ;  /* 0x000000a2cb9a1210 */ /* 0x080fe20007f5e0ff */
[----:B------:R-:W-:Y:S04]  /*5c90*/  IMAD.IADD R149, R163, 0x1, R149 ;  /* 0x00000001a3957824 */ /* 0x000fe800078e0295 */
[C---:B------:R-:W-:Y:S01]  /*5ca0*/  @P1 IMAD.X R151, R149.reuse, 0x1, R223, P0 ;  /* 0x0000000195971824 */ /* 0x040fe200000e06df */
[----:B------:R-:W-:Y:S01]  /*5cb0*/  @P1 LEA R158, P0, R152, c[0x0][0x1c8], 0x1 ;  /* 0x00007200989e1a11 */ /* 0x000fe200078008ff */
[----:B------:R-:W-:Y:S01]  /*5cc0*/  @P1 IMAD.X R153, R149, 0x1, R202, P2 ;  /* 0x0000000195991824 */ /* 0x000fe200010e06ca */
[----:B------:R-:W-:Y:S02]  /*5cd0*/  @P1 LEA R156, P2, R154, c[0x0][0x1c8], 0x1 ;  /* 0x000072009a9c1a11 */ /* 0x000fe400078408ff */
[----:B------:R-:W-:Y:S02]  /*5ce0*/  @P1 LEA.HI.X R159, R152, c[0x0][0x1cc], R151, 0x1, P0 ;  /* 0x00007300989f1a11 */ /* 0x000fe400000f0c97 */
[----:B------:R-:W-:Y:S02]  /*5cf0*/  ISETP.GE.AND P0, PT, R3, 0x21, PT ;  /* 0x000000210300780c */ /* 0x000fe40003f06270 */
[----:B------:R-:W-:Y:S01]  /*5d00*/  @P1 LEA.HI.X R157, R154, c[0x0][0x1cc], R153, 0x1, P2 ;  /* 0x000073009a9d1a11 */ /* 0x000fe200010f0c99 */
[----:B------:R-:W-:Y:S01]  /*5d10*/  @!PT LDS RZ, [RZ] ;  /* 0x00000000fffff984 */ /* 0x000fe20000000800 */
[----:B------:R-:W-:Y:S01]  /*5d20*/  @!PT LDS RZ, [RZ] ;  /* 0x00000000fffff984 */ /* 0x000fe20000000800 */
[----:B------:R-:W-:Y:S01]  /*5d30*/  @!PT LDS RZ, [RZ] ;  /* 0x00000000fffff984 */ /* 0x000fe20000000800 */
[----:B------:R1:W-:Y:S01]  /*5d40*/  @P1 LDGSTS.E.BYPASS.LTC128B.128 [R218+0x3c80], [R158.64], !P6 ;  /* 0x03c800009eda1fae */ /* 0x0003e2000f101d4a */
[----:B------:R-:W-:Y:S04]  /*5d50*/  @P1 IADD3 R152, P2, R201, R162, RZ ;  /* 0x000000a2c9981210 */ /* 0x000fe80007f5e0ff */
[----:B------:R1:W-:Y:S01]  /*5d60*/  @P1 LDGSTS.E.BYPASS.LTC128B.128 [R218+0x4880], [R156.64], !P5 ;  /* 0x048800009cda1fae */ /* 0x0003e2000e901d4a */
[C---:B------:R-:W-:Y:S01]  /*5d70*/  @P1 IMAD.X R3, R149.reuse, 0x1, R200, P2 ;  /* 0x0000000195031824 */ /* 0x040fe200010e06c8 */
[C---:B------:R-:W-:Y:S04]  /*5d80*/  @P1 LEA R160, P2, R152.reuse, c[0x0][0x1c8], 0x1 ;  /* 0x0000720098a01a11 */ /* 0x040fe800078408ff */
[----:B------:R-:W-:Y:S02]  /*5d90*/  @P1 LEA.HI.X R161, R152, c[0x0][0x1cc], R3, 0x1, P2 ;  /* 0x0000730098a11a11 */ /* 0x000fe400010f0c03 */
[----:B------:R-:W-:Y:S03]  /*5da0*/  @P0 IADD3 R152, P2, R162, UR8, RZ ;  /* 0x00000008a2980c10 */ /* 0x000fe6000ff5e0ff */
[----:B------:R1:W-:Y:S01]  /*5db0*/  @P1 LDGSTS.E.BYPASS.LTC128B.128 [R218+0x5480], [R160.64], !P4 ;  /* 0x05480000a0da1fae */ /* 0x0003e2000e101d4a */
[----:B------:R-:W-:Y:S02]  /*5dc0*/  @P0 IADD3.X R149, R149, UR7, RZ, P2, !PT ;  /* 0x0000000795950c10 */ /* 0x000fe400097fe4ff */
[----:B------:R-:W-:Y:S05]  /*5dd0*/  @P0 IADD3 R154, P2, R152, R220, RZ ;  /* 0x000000dc989a0210 */ /* 0x000fea0007f5e0ff */
[C---:B------:R-:W-:Y:S01]  /*5de0*/  @P0 IMAD.X R3, R149.reuse, 0x1, R223, P2 ;  /* 0x0000000195030824 */ /* 0x040fe200010e06df */
[C---:B------:R-:W-:Y:S04]  /*5df0*/  @P0 LEA R162, P2, R154.reuse, c[0x0][0x1c8], 0x1 ;  /* 0x000072009aa20a11 */ /* 0x040fe800078408ff */
[----:B------:R-:W-:Y:S02]  /*5e00*/  @P0 LEA.HI.X R163, R154, c[0x0][0x1cc], R3, 0x1, P2 ;  /* 0x000073009aa30a11 */ /* 0x000fe400010f0c03 */
[----:B------:R-:W-:Y:S03]  /*5e10*/  @P0 IADD3 R154, P2, R152, R203, RZ ;  /* 0x000000cb989a0210 */ /* 0x000fe60007f5e0ff */
[----:B------:R1:W-:Y:S02]  /*5e20*/  @P0 LDGSTS.E.BYPASS.LTC128B.128 [R218+0x4480], [R162.64], !P6 ;  /* 0x04480000a2da0fae */ /* 0x0003e4000f101d4a */
[C---:B------:R-:W-:Y:S01]  /*5e30*/  @P0 IMAD.X R3, R149.reuse, 0x1, R202, P2 ;  /* 0x0000000195030824 */ /* 0x040fe200010e06ca */
[C---:B------:R-:W-:Y:S04]  /*5e40*/  @P0 LEA R164, P2, R154.reuse, c[0x0][0x1c8], 0x1 ;  /* 0x000072009aa40a11 */ /* 0x040fe800078408ff */
[----:B------:R-:W-:Y:S02]  /*5e50*/  @P0 LEA.HI.X R165, R154, c[0x0][0x1cc], R3, 0x1, P2 ;  /* 0x000073009aa50a11 */ /* 0x000fe400010f0c03 */
[----:B------:R-:W-:Y:S03]  /*5e60*/  @P0 IADD3 R152, P2, R152, R201, RZ ;  /* 0x000000c998980210 */ /* 0x000fe60007f5e0ff */
[----:B------:R1:W-:Y:S02]  /*5e70*/  @P0 LDGSTS.E.BYPASS.LTC128B.128 [R218+0x5080], [R164.64], !P5 ;  /* 0x05080000a4da0fae */ /* 0x0003e4000e901d4a */
[----:B------:R-:W-:Y:S01]  /*5e80*/  @P0 IMAD.X R149, R149, 0x1, R200, P2 ;  /* 0x0000000195950824 */ /* 0x000fe200010e06c8 */
[C---:B------:R-:W-:Y:S04]  /*5e90*/  @P0 LEA R154, P2, R152.reuse, c[0x0][0x1c8], 0x1 ;  /* 0x00007200989a0a11 */ /* 0x040fe800078408ff */
[----:B------:R-:W-:Y:S05]  /*5ea0*/  @P0 LEA.HI.X R155, R152, c[0x0][0x1cc], R149, 0x1, P2 ;  /* 0x00007300989b0a11 */ /* 0x000fea00010f0c95 */
[----:B------:R1:W-:Y:S04]  /*5eb0*/  @P0 LDGSTS.E.BYPASS.LTC128B.128 [R218+0x5c80], [R154.64], !P4 ;  /* 0x05c800009ada0fae */ /* 0x0003e8000e101d4a */
.L_x_181:
[----:B------:R-:W-:Y:S01]  /*5ec0*/  PLOP3.LUT P1, PT, PT, PT, UP2, 0x80, 0x0 ;  /* 0x000000000000781c */ /* 0x000fe20003f2f028 */
[----:B------:R-:W0:Y:S01]  /*5ed0*/  LDGDEPBAR ;  /* 0x00000000000079af */ /* 0x000e220000000000 */
[----:B------:R-:W-:Y:S01]  /*5ee0*/  PLOP3.LUT P0, PT, PT, PT, UP2, 0x80, 0x0 ;  /* 0x000000000000781c */ /* 0x000fe20003f0f028 */
[----:B-1----:R-:W-:Y:S02]  /*5ef0*/  IMAD.MOV.U32 R156, RZ, RZ, R219 ;  /* 0x000000ffff9c7224 */ /* 0x002fe400078e00db */
[----:B------:R-:W-:Y:S05]  /*5f00*/  IMAD R155, R226, -0x30, RZ ;  /* 0xffffffd0e29b7824 */ /* 0x000fea00078e02ff */
[----:B------:R-:W-:Y:S03]  /*5f10*/  IADD3 R152, -R224, 0x1, R155 ;  /* 0x00000001e0987810 */ /* 0x000fe60007ffe19b */
[----:B------:R-:W-:Y:S01]  /*5f20*/  @P1 IMAD.HI.U32 R3, R219, c[0x0][0x2c8], RZ ;  /* 0x0000b200db031a27 */ /* 0x000fe200078e00ff */
[----:B------:R-:W-:Y:S04]  /*5f30*/  IADD3 R152, R152, c[0x0][0x1d0], RZ ;  /* 0x0000740098987a10 */ /* 0x000fe80007ffe0ff */
[----:B------:R-:W-:Y:S02]  /*5f40*/  @P0 SHF.R.U32.HI R156, RZ, c[0x0][0x2cc], R3 ;  /* 0x0000b300ff9c0a19 */ /* 0x000fe40000011603 */
[----:B------:R-:W-:Y:S02]  /*5f50*/  PLOP3.LUT P0, PT, PT, PT, UP1, 0x40, 0x0 ;  /* 0x000000000000781c */ /* 0x000fe40003f0e818 */
[----:B------:R-:W-:Y:S01]  /*5f60*/  IADD3 R152, R152, -c[0x0][0x168], RZ ;  /* 0x80005a0098987a10 */ /* 0x000fe20007ffe0ff */
[----:B------:R-:W1:Y:S03]  /*5f70*/  SHFL.IDX PT, R3, R156, RZ, 0x1c1f ;  /* 0x001c1fff9c037589 */ /* 0x000e6600000e0000 */
[C---:B------:R-:W-:Y:S02]  /*5f80*/  IADD3 R154, R152.reuse, c[0x0][0x328], RZ ;  /* 0x0000ca00989a7a10 */ /* 0x040fe40007ffe0ff */
[----:B------:R-:W-:Y:S03]  /*5f90*/  IADD3 R152, R152, UR9, RZ ;  /* 0x0000000998987c10 */ /* 0x000fe6000fffe0ff */
[----:B-1----:R-:W-:Y:S02]  /*5fa0*/  IMAD.IADD R171, R154, 0x1, R3 ;  /* 0x000000019aab7824 */ /* 0x002fe400078e0203 */
[----:B------:R-:W-:Y:S01]  /*5fb0*/  IMAD.IADD R168, R3, 0x1, R152 ;  /* 0x0000000103a87824 */ /* 0x000fe200078e0298 */
[----:B------:R-:W-:-:S05]  /*5fc0*/  @P0 BRA `(.L_x_182) ;  /* 0x0000019000000947 */ /* 0x000fca0003800000 */
[----:B------:R-:W-:Y:S01]  /*5fd0*/  IADD3 R3, R3, c[0x0][0x1d0], RZ ;  /* 0x0000740003037a10 */ /* 0x000fe20007ffe0ff */
[----:B------:R-:W-:Y:S03]  /*5fe0*/  BSSY B0, `(.L_x_183) ;  /* 0x0000012000007945 */ /* 0x000fe60003800000 */
[----:B------:R-:W-:Y:S04]  /*5ff0*/  IADD3 R149, R3, -c[0x0][0x168], RZ ;  /* 0x80005a0003957a10 */ /* 0x000fe80007ffe0ff */
[----:B------:R-:W-:Y:S11]  /*6000*/  ISETP.GT.AND P0, PT, R149, -0x1, PT ;  /* 0xffffffff9500780c */ /* 0x000ff60003f04270 */
[----:B------:R-:W-:Y:S02]  /*6010*/  @!UPT UIADD3 URZ, URZ, URZ, URZ ;  /* 0x0000003f3f3ff290 */ /* 0x000fe4000fffe03f */
[----:B------:R-:W-:-:S05]  /*6020*/  @P0 BRA `(.L_x_184) ;  /* 0x0000008000000947 */ /* 0x000fca0003800000 */
[----:B------:R-:W-:Y:S01]  /*6030*/  LOP3.LUT R149, RZ, R149, RZ, 0x33, !PT ;  /* 0x00000095ff957212 */ /* 0x000fe200078e33ff */
[----:B------:R-:W-:Y:S05]  /*6040*/  IMAD.MOV.U32 R3, RZ, RZ, c[0x0][0x32c] ;  /* 0x0000cb00ff037624 */ /* 0x000fea00078e00ff */
[----:B------:R-:W-:Y:S11]  /*6050*/  ISETP.NE.AND P0, PT, R3, 0x1, PT ;  /* 0x000000010300780c */ /* 0x000ff60003f05270 */
[----:B------:R-:W-:Y:S02]  /*6060*/  @!UPT UIADD3 URZ, URZ, URZ, URZ ;  /* 0x0000003f3f3ff290 */ /* 0x000fe4000fffe03f */
[----:B------:R-:W-:Y:S05]  /*6070*/  @P0 IMAD.HI.U32 R3, R149, c[0x0][0x330], RZ ;  /* 0x0000cc0095030a27 */ /* 0x000fea00078e00ff */
[----:B------:R-:W-:Y:S04]  /*6080*/  @P0 SHF.R.U32.HI R149, RZ, c[0x0][0x334], R3 ;  /* 0x0000cd00ff950a19 */ /* 0x000fe80000011603 */
[----:B------:R-:W-:Y:S01]  /*6090*/  LOP3.LUT R149, RZ, R149, RZ, 0x33, !PT ;  /* 0x00000095ff957212 */ /* 0x000fe200078e33ff */
[----:B------:R-:W-:-:S05]  /*60a0*/  BRA `(.L_x_185) ;  /* 0x0000005000007947 */ /* 0x000fca0003800000 */
.L_x_184:
[----:B------:R-:W-:Y:S04]  /*60b0*/  MOV R3, c[0x0][0x32c] ;  /* 0x0000cb0000037a02 */ /* 0x000fe80000000f00 */
[----:B------:R-:W-:Y:S11]  /*60c0*/  ISETP.NE.AND P0, PT, R3, 0x1, PT ;  /* 0x000000010300780c */ /* 0x000ff60003f05270 */
[----:B------:R-:W-:Y:S02]  /*60d0*/  @!UPT UIADD3 URZ, URZ, URZ, URZ ;  /* 0x0000003f3f3ff290 */ /* 0x000fe4000fffe03f */
[----:B------:R-:W-:Y:S05]  /*60e0*/  @P0 IMAD.HI.U32 R3, R149, c[0x0][0x330], RZ ;  /* 0x0000cc0095030a27 */ /* 0x000fea00078e00ff */
[----:B------:R-:W-:Y:S02]  /*60f0*/  @P0 SHF.R.U32.HI R149, RZ, c[0x0][0x334], R3 ;  /* 0x0000cd00ff950a19 */ /* 0x000fe40000011603 */
.L_x_185:
[----:B------:R-:W-:Y:S05]  /*6100*/  BSYNC B0 ;  /* 0x0000000000007941 */ /* 0x000fea0003800000 */
.L_x_183:
[----:B------:R-:W-:Y:S04]  /*6110*/  IMAD.IADD R158, R155, 0x1, -R224 ;  /* 0x000000019b9e7824 */ /* 0x000fe800078e0ae0 */
[----:B------:R-:W-:Y:S05]  /*6120*/  IMAD R149, R149, c[0x0][0x32c], R158 ;  /* 0x0000cb0095957a24 */ /* 0x000fea00078e029e */
[----:B------:R-:W-:Y:S02]  /*6130*/  IADD3 R158, R149, c[0x0][0x32c], RZ ;  /* 0x0000cb00959e7a10 */ /* 0x000fe40007ffe0ff */
[----:B------:R-:W-:Y:S02]  /*6140*/  IMNMX R168, R168, R149, !PT ;  /* 0x00000095a8a87217 */ /* 0x000fe40007800200 */
[----:B------:R-:W-:Y:S02]  /*6150*/  IMNMX R171, R171, R158, PT ;  /* 0x0000009eabab7217 */ /* 0x000fe40003800200 */
.L_x_182:
[----:B------:R-:W-:Y:S01]  /*6160*/  PLOP3.LUT P0, PT, PT, PT, UP1, 0x40, 0x0 ;  /* 0x000000000000781c */ /* 0x000fe20003f0e818 */
[----:B------:R-:W1:Y:S02]  /*6170*/  SHFL.IDX PT, R3, R156, 0x1, 0x1c1f ;  /* 0x003c1f009c037f89 */ /* 0x000e6400000e0000 */
[----:B-1----:R-:W-:Y:S01]  /*6180*/  IADD3 R166, R152, R3, RZ ;  /* 0x0000000398a67210 */ /* 0x002fe20007ffe0ff */
[----:B------:R-:W-:Y:S09]  /*6190*/  IMAD.IADD R176, R154, 0x1, R3 ;  /* 0x000000019ab07824 */ /* 0x000ff200078e0203 */
        /* <DEDUP_REMOVED lines=15> */
.L_x_188:
[----:B------:R-:W-:Y:S04]  /*6290*/  MOV R3, c[0x0][0x32c] ;  /* 0x0000cb0000037a02 */ /* 0x000fe80000000f00 */
[----:B------:R-:W-:Y:S11]  /*62a0*/  ISETP.NE.AND P0, PT, R3, 0x1, PT ;  /* 0x000000010300780c */ /* 0x000ff60003f05270 */
[----:B------:R-:W-:Y:S02]  /*62b0*/  @!UPT UIADD3 URZ, URZ, URZ, URZ ;  /* 0x0000003f3f3ff290 */ /* 0x000fe4000fffe03f */
[----:B------:R-:W-:Y:S05]  /*62c0*/  @P0 IMAD.HI.U32 R3, R158, c[0x0][0x330], RZ ;  /* 0x0000cc009e030a27 */ /* 0x000fea00078e00ff */
[----:B------:R-:W-:Y:S02]  /*62d0*/  @P0 SHF.R.U32.HI R158, RZ, c[0x0][0x334], R3 ;  /* 0x0000cd00ff9e0a19 */ /* 0x000fe40000011603 */
.L_x_189:
[----:B------:R-:W-:Y:S05]  /*62e0*/  BSYNC B0 ;  /* 0x0000000000007941 */ /* 0x000fea0003800000 */
.L_x_187:
[----:B------:R-:W-:Y:S04]  /*62f0*/  IMAD.IADD R3, R155, 0x1, -R224 ;  /* 0x000000019b037824 */ /* 0x000fe800078e0ae0 */
[----:B------:R-:W-:Y:S05]  /*6300*/  IMAD R3, R158, c[0x0][0x32c], R3 ;  /* 0x0000cb009e037a24 */ /* 0x000fea00078e0203 */
[----:B------:R-:W-:Y:S02]  /*6310*/  IADD3 R149, R3, c[0x0][0x32c], RZ ;  /* 0x0000cb0003957a10 */ /* 0x000fe40007ffe0ff */
[----:B------:R-:W-:Y:S02]  /*6320*/  IMNMX R166, R166, R3, !PT ;  /* 0x00000003a6a67217 */ /* 0x000fe40007800200 */
[----:B------:R-:W-:Y:S02]  /*6330*/  IMNMX R176, R176, R149, PT ;  /* 0x00000095b0b07217 */ /* 0x000fe40003800200 */
.L_x_186:
        /* <DEDUP_REMOVED lines=19> */
.L_x_192:
[----:B------:R-:W-:Y:S04]  /*6470*/  MOV R3, c[0x0][0x32c] ;  /* 0x0000cb0000037a02 */ /* 0x000fe80000000f00 */
[----:B------:R-:W-:Y:S11]  /*6480*/  ISETP.NE.AND P0, PT, R3, 0x1, PT ;  /* 0x000000010300780c */ /* 0x000ff60003f05270 */
[----:B------:R-:W-:Y:S02]  /*6490*/  @!UPT UIADD3 URZ, URZ, URZ, URZ ;  /* 0x0000003f3f3ff290 */ /* 0x000fe4000fffe03f */
[----:B------:R-:W-:Y:S05]  /*64a0*/  @P0 IMAD.HI.U32 R3, R158, c[0x0][0x330], RZ ;  /* 0x0000cc009e030a27 */ /* 0x000fea00078e00ff */
[----:B------:R-:W-:Y:S02]  /*64b0*/  @P0 SHF.R.U32.HI R158, RZ, c[0x0][0x334], R3 ;  /* 0x0000cd00ff9e0a19 */ /* 0x000fe40000011603 */
.L_x_193:
[----:B------:R-:W-:Y:S05]  /*64c0*/  BSYNC B0 ;  /* 0x0000000000007941 */ /* 0x000fea0003800000 */
.L_x_191:
[----:B------:R-:W-:Y:S04]  /*64d0*/  IMAD.IADD R3, R155, 0x1, -R224 ;  /* 0x000000019b037824 */ /* 0x000fe800078e0ae0 */
[----:B------:R-:W-:Y:S05]  /*64e0*/  IMAD R3, R158, c[0x0][0x32c], R3 ;  /* 0x0000cb009e037a24 */ /* 0x000fea00078e0203 */
[----:B------:R-:W-:Y:S02]  /*64f0*/  IADD3 R149, R3, c[0x0][0x32c], RZ ;  /* 0x0000cb0003957a10 */ /* 0x000fe40007ffe0ff */
[----:B------:R-:W-:Y:S02]  /*6500*/  IMNMX R161, R161, R3, !PT ;  /* 0x00000003a1a17217 */ /* 0x000fe40007800200 */
[----:B------:R-:W-:Y:S02]  /*6510*/  IMNMX R162, R162, R149, PT ;  /* 0x00000095a2a27217 */ /* 0x000fe40003800200 */
.L_x_190:
[C---:B------:R-:W-:Y:S02]  /*6520*/  ISETP.GE.AND P2, PT, R155.reuse, 0x9, PT ;  /* 0x000000099b00780c */ /* 0x040fe40003f46270 */
[----:B------:R-:W-:Y:S02]  /*6530*/  ISETP.GE.AND P1, PT, R155, 0xa, PT ;  /* 0x0000000a9b00780c */ /* 0x000fe40003f26270 */
[----:B------:R-:W-:Y:S02]  /*6540*/  ISETP.GT.AND P0, PT, R168, 0x8, !P2 ;  /* 0x00000008a800780c */ /* 0x000fe40005704270 */
[----:B------:R-:W-:Y:S02]  /*6550*/  P2R R151, PR, RZ, 0x4 ;  /* 0x00000004ff977803 */ /* 0x000fe40000000000 */
[C---:B------:R-:W-:Y:S02]  /*6560*/  ISETP.LT.OR P0, PT, R171.reuse, 0x9, P0 ;  /* 0x00000009ab00780c */ /* 0x040fe40000701670 */
[----:B------:R-:W-:Y:S02]  /*6570*/  P2R R149, PR, RZ, 0x2 ;  /* 0x00000002ff957803 */ /* 0x000fe40000000000 */
[----:B------:R-:W-:Y:S02]  /*6580*/  FSEL R159, R16, -INF , !P0 ;  /* 0xff800000109f7808 */ /* 0x000fe40004000000 */
[----:B------:R-:W-:Y:S02]  /*6590*/  ISETP.GT.AND P0, PT, R168, 0x9, !P1 ;  /* 0x00000009a800780c */ /* 0x000fe40004f04270 */
[----:B------:R-:W-:Y:S02]  /*65a0*/  P2R R169, PR, RZ, 0x40 ;  /* 0x00000040ffa97803 */ /* 0x000fe40000000000 */
[----:B------:R-:W-:Y:S02]  /*65b0*/  ISETP.LT.OR P0, PT, R171, 0xa, P0 ;  /* 0x0000000aab00780c */ /* 0x000fe40000701670 */
[----:B------:R-:W-:Y:S02]  /*65c0*/  ISETP.GE.AND P6, PT, R155, 0x1a, PT ;  /* 0x0000001a9b00780c */ /* 0x000fe40003fc6270 */
[----:B------:R-:W-:Y:S02]  /*65d0*/  FSEL R153, R17, -INF , !P0 ;  /* 0xff80000011997808 */ /* 0x000fe40004000000 */
[----:B------:R-:W-:Y:S02]  /*65e0*/  ISETP.GT.AND P0, PT, R166, 0x8, !P2 ;  /* 0x00000008a600780c */ /* 0x000fe40005704270 */
[C---:B------:R-:W-:Y:S02]  /*65f0*/  ISETP.GE.AND P2, PT, R155.reuse, 0x11, PT ;  /* 0x000000119b00780c */ /* 0x040fe40003f46270 */
[----:B------:R-:W-:Y:S02]  /*6600*/  ISETP.LT.OR P0, PT, R176, 0x9, P0 ;  /* 0x00000009b000780c */ /* 0x000fe40000701670 */
[----:B------:R-:W-:Y:S02]  /*6610*/  P2R R164, PR, RZ, 0x20 ;  /* 0x00000020ffa47803 */ /* 0x000fe40000000000 */
[----:B------:R-:W-:Y:S02]  /*6620*/  FSEL R3, R18, -INF , !P0 ;  /* 0xff80000012037808 */ /* 0x000fe40004000000 */
[----:B------:R-:W-:Y:S02]  /*6630*/  ISETP.GT.AND P0, PT, R166, 0x9, !P1 ;  /* 0x00000009a600780c */ /* 0x000fe40004f04270 */
[----:B------:R-:W-:Y:S02]  /*6640*/  ISETP.GE.AND P1, PT, R155, 0x12, PT ;  /* 0x000000129b00780c */ /* 0x000fe40003f26270 */
        /* <DEDUP_REMOVED lines=43> */
[----:B------:R-:W-:Y:S04]  /*6900*/  ISETP.GT.AND P0, PT, R168, 0x20, !P5 ;  /* 0x00000020a800780c */ /* 0x000fe80006f04270 */
[C---:B------:R-:W-:Y:S04]  /*6910*/  ISETP.LT.OR P0, PT, R171.reuse, 0x21, P0 ;  /* 0x00000021ab00780c */ /* 0x040fe80000701670 */
[----:B------:R-:W-:Y:S02]  /*6920*/  FSEL R198, R36, -INF , !P0 ;  /* 0xff80000024c67808 */ /* 0x000fe40004000000 */
[----:B------:R-:W-:Y:S04]  /*6930*/  ISETP.GT.AND P0, PT, R168, 0x21, !P4 ;  /* 0x00000021a800780c */ /* 0x000fe80006704270 */
[----:B------:R-:W-:Y:S04]  /*6940*/  ISETP.LT.OR P0, PT, R171, 0x22, P0 ;  /* 0x00000022ab00780c */ /* 0x000fe80000701670 */
[----:B------:R-:W-:Y:S02]  /*6950*/  FSEL R197, R37, -INF , !P0 ;  /* 0xff80000025c57808 */ /* 0x000fe40004000000 */
[----:B------:R-:W-:Y:S04]  /*6960*/  ISETP.GT.AND P0, PT, R166, 0x20, !P5 ;  /* 0x00000020a600780c */ /* 0x000fe80006f04270 */
[----:B------:R-:W-:Y:S04]  /*6970*/  ISETP.LT.OR P0, PT, R176, 0x21, P0 ;  /* 0x00000021b000780c */ /* 0x000fe80000701670 */
[----:B------:R-:W-:Y:S02]  /*6980*/  FSEL R193, R38, -INF , !P0 ;  /* 0xff80000026c17808 */ /* 0x000fe40004000000 */
[----:B------:R-:W-:Y:S04]  /*6990*/  ISETP.GT.AND P0, PT, R166, 0x21, !P4 ;  /* 0x00000021a600780c */ /* 0x000fe80006704270 */
[----:B------:R-:W-:Y:S04]  /*69a0*/  ISETP.LT.OR P0, PT, R176, 0x22, P0 ;  /* 0x00000022b000780c */ /* 0x000fe80000701670 */
[----:B------:R-:W-:Y:S02]  /*69b0*/  FSEL R191, R39, -INF , !P0 ;  /* 0xff80000027bf7808 */ /* 0x000fe40004000000 */
[----:B------:R-:W-:Y:S04]  /*69c0*/  ISETP.GT.AND P0, PT, R168, RZ, !P3 ;  /* 0x000000ffa800720c */ /* 0x000fe80005f04270 */
        /* <DEDUP_REMOVED lines=9> */
[----:B------:R-:W-:Y:S04]  /*6a60*/  ISETP.LT.OR P0, PT, R176, 0x1, P0 ;  /* 0x00000001b000780c */ /* 0x000fe80000701670 */
[----:B------:R-:W-:Y:S02]  /*6a70*/  FSEL R173, R6, -INF , !P0 ;  /* 0xff80000006ad7808 */ /* 0x000fe40004000000 */
[----:B------:R-:W-:Y:S04]  /*6a80*/  ISETP.GT.AND P0, PT, R168, 0x28, !P1 ;  /* 0x00000028a800780c */ /* 0x000fe80004f04270 */
[----:B------:R-:W-:Y:S04]  /*6a90*/  ISETP.LT.OR P0, PT, R171, 0x29, P0 ;  /* 0x00000029ab00780c */ /* 0x000fe80000701670 */
[----:B------:R-:W-:Y:S02]  /*6aa0*/  FSEL R192, R48, -INF , !P0 ;  /* 0xff80000030c07808 */ /* 0x000fe40004000000 */
[----:B------:R-:W-:Y:S04]  /*6ab0*/  ISETP.GE.AND P0, PT, R155, 0x2a, PT ;  /* 0x0000002a9b00780c */ /* 0x000fe80003f06270 */
        /* <DEDUP_REMOVED lines=9> */
[----:B------:R-:W-:Y:S02]  /*6b50*/  ISETP.GT.AND P2, PT, R161, 0x1, !P6 ;  /* 0x00000001a100780c */ /* 0x000fe40007744270 */
[----:B------:R-:W-:Y:S02]  /*6b60*/  ISETP.NE.AND P6, PT, R181, RZ, PT ;  /* 0x000000ffb500720c */ /* 0x000fe40003fc5270 */
[C---:B------:R-:W-:Y:S04]  /*6b70*/  ISETP.LT.OR P2, PT, R162.reuse, 0x2, P2 ;  /* 0x00000002a200780c */ /* 0x040fe80001741670 */
[----:B------:R-:W-:Y:S02]  /*6b80*/  FSEL R51, R9, -INF , !P2 ;  /* 0xff80000009337808 */ /* 0x000fe40005000000 */
[----:B------:R-:W-:Y:S01]  /*6b90*/  ISETP.NE.AND P2, PT, R151, RZ, PT ;  /* 0x000000ff9700720c */ /* 0x000fe20003f45270 */
[----:B------:R-:W1:Y:S03]  /*6ba0*/  SHFL.IDX PT, R9, R156, 0x3, 0x1c1f ;  /* 0x007c1f009c097f89 */ /* 0x000e6600000e0000 */
[----:B------:R-:W-:Y:S04]  /*6bb0*/  ISETP.GT.AND P2, PT, R161, 0x8, !P2 ;  /* 0x00000008a100780c */ /* 0x000fe80005744270 */
[----:B------:R-:W-:Y:S04]  /*6bc0*/  ISETP.LT.OR P2, PT, R162, 0x9, P2 ;  /* 0x00000009a200780c */ /* 0x000fe80001741670 */
[----:B------:R-:W-:Y:S02]  /*6bd0*/  FSEL R7, R12, -INF , !P2 ;  /* 0xff8000000c077808 */ /* 0x000fe40005000000 */
[----:B------:R-:W-:Y:S04]  /*6be0*/  ISETP.NE.AND P2, PT, R149, RZ, PT ;  /* 0x000000ff9500720c */ /* 0x000fe80003f45270 */
[----:B------:R-:W-:Y:S04]  /*6bf0*/  ISETP.GT.AND P2, PT, R161, 0x9, !P2 ;  /* 0x00000009a100780c */ /* 0x000fe80005744270 */
[----:B------:R-:W-:Y:S01]  /*6c00*/  ISETP.LT.OR P2, PT, R162, 0xa, P2 ;  /* 0x0000000aa200780c */ /* 0x000fe20001741670 */
[--C-:B-1----:R-:W-:Y:S03]  /*6c10*/  IMAD.IADD R6, R154, 0x1, R9.reuse ;  /* 0x000000019a067824 */ /* 0x102fe600078e0209 */
[----:B------:R-:W-:Y:S01]  /*6c20*/  FSEL R49, R13, -INF , !P2 ;  /* 0xff8000000d317808 */ /* 0x000fe20005000000 */
[----:B------:R-:W-:Y:S01]  /*6c30*/  IMAD.IADD R152, R152, 0x1, R9 ;  /* 0x0000000198987824 */ /* 0x000fe200078e0209 */
[----:B------:R-:W-:Y:S04]  /*6c40*/  ISETP.NE.AND P2, PT, R160, RZ, PT ;  /* 0x000000ffa000720c */ /* 0x000fe80003f45270 */
[C---:B------:R-:W-:Y:S04]  /*6c50*/  ISETP.GT.AND P2, PT, R161.reuse, 0x10, !P2 ;  /* 0x00000010a100780c */ /* 0x040fe80005744270 */
[----:B------:R-:W-:Y:S04]  /*6c60*/  ISETP.LT.OR P2, PT, R162, 0x11, P2 ;  /* 0x00000011a200780c */ /* 0x000fe80001741670 */
[----:B------:R-:W-:Y:S02]  /*6c70*/  FSEL R239, R24, -INF , !P2 ;  /* 0xff80000018ef7808 */ /* 0x000fe40005000000 */
[----:B------:R-:W-:Y:S04]  /*6c80*/  ISETP.NE.AND P2, PT, R158, RZ, PT ;  /* 0x000000ff9e00720c */ /* 0x000fe80003f45270 */
[----:B------:R-:W-:Y:S04]  /*6c90*/  ISETP.GT.AND P2, PT, R161, 0x11, !P2 ;  /* 0x00000011a100780c */ /* 0x000fe80005744270 */
[----:B------:R-:W-:Y:S04]  /*6ca0*/  ISETP.LT.OR P2, PT, R162, 0x12, P2 ;  /* 0x00000012a200780c */ /* 0x000fe80001741670 */
[----:B------:R-:W-:Y:S02]  /*6cb0*/  FSEL R242, R25, -INF , !P2 ;  /* 0xff80000019f27808 */ /* 0x000fe40005000000 */
[----:B------:R-:W-:Y:S04]  /*6cc0*/  ISETP.NE.AND P2, PT, R170, RZ, PT ;  /* 0x000000ffaa00720c */ /* 0x000fe80003f45270 */
[C---:B------:R-:W-:Y:S04]  /*6cd0*/  ISETP.GT.AND P2, PT, R161.reuse, 0x18, !P2 ;  /* 0x00000018a100780c */ /* 0x040fe80005744270 */
[----:B------:R-:W-:Y:S04]  /*6ce0*/  ISETP.LT.OR P2, PT, R162, 0x19, P2 ;  /* 0x00000019a200780c */ /* 0x000fe80001741670 */
[----:B------:R-:W-:Y:S02]  /*6cf0*/  FSEL R241, R28, -INF , !P2 ;  /* 0xff8000001cf17808 */ /* 0x000fe40005000000 */
[----:B------:R-:W-:Y:S02]  /*6d00*/  ISETP.GT.AND P2, PT, R161, 0x19, !P6 ;  /* 0x00000019a100780c */ /* 0x000fe40007744270 */
[----:B------:R-:W-:Y:S02]  /*6d10*/  ISETP.NE.AND P6, PT, R169, RZ, PT ;  /* 0x000000ffa900720c */ /* 0x000fe40003fc5270 */
[----:B------:R-:W-:Y:S04]  /*6d20*/  ISETP.LT.OR P2, PT, R162, 0x1a, P2 ;  /* 0x0000001aa200780c */ /* 0x000fe80001741670 */
[----:B------:R-:W-:Y:S02]  /*6d30*/  FSEL R251, R29, -INF , !P2 ;  /* 0xff8000001dfb7808 */ /* 0x000fe40005000000 */
[C---:B------:R-:W-:Y:S02]  /*6d40*/  ISETP.GT.AND P2, PT, R161.reuse, 0x20, !P5 ;  /* 0x00000020a100780c */ /* 0x040fe40006f44270 */
[----:B------:R-:W-:Y:S02]  /*6d50*/  ISETP.NE.AND P5, PT, R164, RZ, PT ;  /* 0x000000ffa400720c */ /* 0x000fe40003fa5270 */
[----:B------:R-:W-:Y:S04]  /*6d60*/  ISETP.LT.OR P2, PT, R162, 0x21, P2 ;  /* 0x00000021a200780c */ /* 0x000fe80001741670 */
[----:B------:R-:W-:Y:S02]  /*6d70*/  FSEL R169, R40, -INF , !P2 ;  /* 0xff80000028a97808 */ /* 0x000fe40005000000 */
[----:B------:R-:W-:Y:S02]  /*6d80*/  ISETP.GT.AND P2, PT, R161, 0x21, !P4 ;  /* 0x00000021a100780c */ /* 0x000fe40006744270 */
[----:B------:R-:W-:Y:S02]  /*6d90*/  ISETP.NE.AND P4, PT, R163, RZ, PT ;  /* 0x000000ffa300720c */ /* 0x000fe40003f85270 */
[C---:B------:R-:W-:Y:S04]  /*6da0*/  ISETP.LT.OR P2, PT, R162.reuse, 0x22, P2 ;  /* 0x00000022a200780c */ /* 0x040fe80001741670 */
[----:B------:R-:W-:Y:S02]  /*6db0*/  FSEL R164, R41, -INF , !P2 ;  /* 0xff80000029a47808 */ /* 0x000fe40005000000 */
[C---:B------:R-:W-:Y:S04]  /*6dc0*/  ISETP.GT.AND P2, PT, R161.reuse, 0x28, !P1 ;  /* 0x00000028a100780c */ /* 0x040fe80004f44270 */
[----:B------:R-:W-:Y:S04]  /*6dd0*/  ISETP.LT.OR P2, PT, R162, 0x29, P2 ;  /* 0x00000029a200780c */ /* 0x000fe80001741670 */
[----:B------:R-:W-:Y:S02]  /*6de0*/  FSEL R163, R44, -INF , !P2 ;  /* 0xff8000002ca37808 */ /* 0x000fe40005000000 */
[----:B------:R-:W-:Y:S02]  /*6df0*/  ISETP.GT.AND P2, PT, R161, RZ, !P3 ;  /* 0x000000ffa100720c */ /* 0x000fe40005f44270 */
[----:B------:R-:W-:Y:S02]  /*6e00*/  ISETP.NE.AND P3, PT, R165, RZ, PT ;  /* 0x000000ffa500720c */ /* 0x000fe40003f65270 */
[----:B------:R-:W-:Y:S04]  /*6e10*/  ISETP.LT.OR P2, PT, R162, 0x1, P2 ;  /* 0x00000001a200780c */ /* 0x000fe80001741670 */
[----:B------:R-:W-:Y:S02]  /*6e20*/  FSEL R25, R8, -INF , !P2 ;  /* 0xff80000008197808 */ /* 0x000fe40005000000 */
[----:B------:R-:W-:Y:S04]  /*6e30*/  ISETP.GT.AND P2, PT, R161, 0x29, !P0 ;  /* 0x00000029a100780c */ /* 0x000fe80004744270 */
[----:B------:R-:W-:Y:S04]  /*6e40*/  ISETP.LT.OR P2, PT, R162, 0x2a, P2 ;  /* 0x0000002aa200780c */ /* 0x000fe80001741670 */
[----:B------:R-:W-:Y:S02]  /*6e50*/  FSEL R161, R45, -INF , !P2 ;  /* 0xff8000002da17808 */ /* 0x000fe40005000000 */
[----:B------:R-:W-:Y:S11]  /*6e60*/  PLOP3.LUT P2, PT, PT, PT, UP1, 0x40, 0x0 ;  /* 0x000000000000781c */ /* 0x000ff60003f4e818 */
[----:B------:R-:W-:Y:S02]  /*6e70*/  @!UPT UIADD3 URZ, URZ, URZ, URZ ;  /* 0x0000003f3f3ff290 */ /* 0x000fe4000fffe03f */
        /* <DEDUP_REMOVED lines=15> */
.L_x_196:
[----:B------:R-:W-:Y:S04]  /*6f70*/  MOV R4, c[0x0][0x32c] ;  /* 0x0000cb0000047a02 */ /* 0x000fe80000000f00 */
[----:B------:R-:W-:Y:S11]  /*6f80*/  ISETP.NE.AND P2, PT, R4, 0x1, PT ;  /* 0x000000010400780c */ /* 0x000ff60003f45270 */
[----:B------:R-:W-:Y:S02]  /*6f90*/  @!UPT UIADD3 URZ, URZ, URZ, URZ ;  /* 0x0000003f3f3ff290 */ /* 0x000fe4000fffe03f */
[----:B------:R-:W-:Y:S05]  /*6fa0*/  @P2 IMAD.HI.U32 R4, R5, c[0x0][0x330], RZ ;  /* 0x0000cc0005042a27 */ /* 0x000fea00078e00ff */
[----:B------:R-:W-:Y:S02]  /*6fb0*/  @P2 SHF.R.U32.HI R5, RZ, c[0x0][0x334], R4 ;  /* 0x0000cd00ff052a19 */ /* 0x000fe40000011604 */
.L_x_197:
[----:B------:R-:W-:Y:S05]  /*6fc0*/  BSYNC B0 ;  /* 0x0000000000007941 */ /* 0x000fea0003800000 */
.L_x_195:
[----:B------:R-:W-:Y:S04]  /*6fd0*/  IMAD.IADD R4, R155, 0x1, -R224 ;  /* 0x000000019b047824 */ /* 0x000fe800078e0ae0 */
[----:B------:R-:W-:Y:S05]  /*6fe0*/  IMAD R4, R5, c[0x0][0x32c], R4 ;  /* 0x0000cb0005047a24 */ /* 0x000fea00078e0204 */
[----:B------:R-:W-:Y:S02]  /*6ff0*/  IADD3 R5, R4, c[0x0][0x32c], RZ ;  /* 0x0000cb0004057a10 */ /* 0x000fe40007ffe0ff */
[----:B------:R-:W-:Y:S02]  /*7000*/  IMNMX R152, R152, R4, !PT ;  /* 0x0000000498987217 */ /* 0x000fe40007800200 */
[----:B------:R-:W-:Y:S02]  /*7010*/  IMNMX R6, R6, R5, PT ;  /* 0x0000000506067217 */ /* 0x000fe40003800200 */
.L_x_194:
[----:B------:R-:W-:Y:S01]  /*7020*/  FMNMX.FTZ R4, R179, R150, !PT ;  /* 0x00000096b3047209 */ /* 0x000fe20007810000 */
[----:B------:R-:W-:Y:S01]  /*7030*/  LDSM.16.MT88.4 R20, [R214+0x1880] ;  /* 0x00188000d614783b */ /* 0x000fe20000004200 */
[----:B------:R-:W-:Y:S02]  /*7040*/  ISETP.NE.AND P2, PT, R180, RZ, PT ;  /* 0x000000ffb400720c */ /* 0x000fe40003f45270 */
[----:B------:R-:W-:Y:S02]  /*7050*/  FMNMX.FTZ R4, R175, R4, !PT ;  /* 0x00000004af047209 */ /* 0x000fe40007810000 */
[----:B------:R-:W-:Y:S02]  /*7060*/  ISETP.GT.AND P2, PT, R152, RZ, !P2 ;  /* 0x000000ff9800720c */ /* 0x000fe40005744270 */
[----:B------:R-:W-:Y:S01]  /*7070*/  FMNMX.FTZ R4, R159, R4, !PT ;  /* 0x000000049f047209 */ /* 0x000fe20007810000 */
[----:B------:R-:W-:Y:S01]  /*7080*/  LDSM.16.MT88.4 R36, [R212+0x1880] ;  /* 0x00188000d424783b */ /* 0x000fe20000004200 */
[----:B------:R-:W-:Y:S02]  /*7090*/  ISETP.LT.OR P2, PT, R6, 0x1, P2 ;  /* 0x000000010600780c */ /* 0x000fe40001741670 */
[----:B------:R-:W-:Y:S02]  /*70a0*/  FMNMX.FTZ R5, R153, R4, !PT ;  /* 0x0000000499057209 */ /* 0x000fe40007810000 */
[----:B------:R-:W-:Y:S02]  /*70b0*/  FSEL R13, R10, -INF , !P2 ;  /* 0xff8000000a0d7808 */ /* 0x000fe40005000000 */
[----:B------:R-:W-:Y:S02]  /*70c0*/  FMNMX.FTZ R4, R186, R5, !PT ;  /* 0x00000005ba047209 */ /* 0x000fe40007810000 */
[----:B------:R-:W-:Y:S02]  /*70d0*/  ISETP.NE.AND P2, PT, R178, RZ, PT ;  /* 0x000000ffb200720c */ /* 0x000fe40003f45270 */
        /* <DEDUP_REMOVED lines=11> */
[----:B------:R-:W-:Y:S02]  /*7190*/  ISETP.GT.AND P2, PT, R152, 0x1, !P2 ;  /* 0x000000019800780c */ /* 0x000fe40005744270 */
[----:B------:R-:W-:Y:S02]  /*71a0*/  FMNMX.FTZ R5, R171, R8, !PT ;  /* 0x00000008ab057209 */ /* 0x000fe40007810000 */
[----:B------:R-:W-:Y:S02]  /*71b0*/  FMNMX.FTZ R17, R189, R4, !PT ;  /* 0x00000004bd117209 */ /* 0x000fe40007810000 */
[----:B------:R-:W-:Y:S01]  /*71c0*/  ISETP.LT.OR P2, PT, R6, 0x2, P2 ;  /* 0x000000020600780c */ /* 0x000fe20001741670 */
[----:B------:R-:W1:Y:S01]  /*71d0*/  SHFL.BFLY PT, R4, R5, 0x2, 0x1f ;  /* 0x0c401f0005047f89 */ /* 0x000e6200000e0000 */
[----:B------:R-:W-:Y:S02]  /*71e0*/  FMNMX.FTZ R8, R196, R17, !PT ;  /* 0x00000011c4087209 */ /* 0x000fe40007810000 */
[----:B------:R-:W-:Y:S02]  /*71f0*/  FSEL R11, R11, -INF , !P2 ;  /* 0xff8000000b0b7808 */ /* 0x000fe40005000000 */
[----:B------:R-:W-:Y:S02]  /*7200*/  ISETP.NE.AND P2, PT, R151, RZ, PT ;  /* 0x000000ff9700720c */ /* 0x000fe40003f45270 */
[----:B------:R-:W-:Y:S02]  /*7210*/  FMNMX.FTZ R8, R199, R8, !PT ;  /* 0x00000008c7087209 */ /* 0x000fe40007810000 */
[----:B------:R-:W-:Y:S02]  /*7220*/  ISETP.GT.AND P2, PT, R152, 0x8, !P2 ;  /* 0x000000089800780c */ /* 0x000fe40005744270 */
[----:B------:R-:W-:Y:S02]  /*7230*/  FMNMX.FTZ R8, R193, R8, !PT ;  /* 0x00000008c1087209 */ /* 0x000fe40007810000 */
[----:B------:R-:W-:Y:S02]  /*7240*/  ISETP.LT.OR P2, PT, R6, 0x9, P2 ;  /* 0x000000090600780c */ /* 0x000fe40001741670 */
[----:B------:R-:W-:Y:S02]  /*7250*/  FMNMX.FTZ R17, R191, R8, !PT ;  /* 0x00000008bf117209 */ /* 0x000fe40007810000 */
[----:B------:R-:W-:Y:S02]  /*7260*/  FMNMX.FTZ R8, R25, R2, !PT ;  /* 0x0000000219087209 */ /* 0x000fe40007810000 */
[----:B------:R-:W-:Y:S02]  /*7270*/  FSEL R9, R14, -INF , !P2 ;  /* 0xff8000000e097808 */ /* 0x000fe40005000000 */
[----:B------:R-:W-:Y:S02]  /*7280*/  ISETP.NE.AND P2, PT, R149, RZ, PT ;  /* 0x000000ff9500720c */ /* 0x000fe40003f45270 */
[----:B------:R-:W-:Y:S02]  /*7290*/  FMNMX.FTZ R17, R168, R17, !PT ;  /* 0x00000011a8117209 */ /* 0x000fe40007810000 */
[----:B------:R-:W-:Y:S02]  /*72a0*/  FMNMX.FTZ R8, R51, R8, !PT ;  /* 0x0000000833087209 */ /* 0x000fe40007810000 */
[----:B------:R-:W-:Y:S02]  /*72b0*/  ISETP.GT.AND P2, PT, R152, 0x9, !P2 ;  /* 0x000000099800780c */ /* 0x000fe40005744270 */
[----:B------:R-:W-:Y:S02]  /*72c0*/  FMNMX.FTZ R10, R166, R17, !PT ;  /* 0x00000011a60a7209 */ /* 0x000fe40007810000 */
[----:B------:R-:W-:Y:S02]  /*72d0*/  FMNMX.FTZ R8, R7, R8, !PT ;  /* 0x0000000807087209 */ /* 0x000fe40007810000 */
[----:B------:R-:W-:Y:S01]  /*72e0*/  ISETP.LT.OR P2, PT, R6, 0xa, P2 ;  /* 0x0000000a0600780c */ /* 0x000fe20001741670 */
[----:B------:R-:W2:Y:S01]  /*72f0*/  SHFL.BFLY PT, R149, R10, 0x2, 0x1f ;  /* 0x0c401f000a957f89 */ /* 0x000ea200000e0000 */
[----:B------:R-:W-:Y:S02]  /*7300*/  FMNMX.FTZ R8, R49, R8, !PT ;  /* 0x0000000831087209 */ /* 0x000fe40007810000 */
[----:B------:R-:W-:Y:S02]  /*7310*/  FSEL R15, R15, -INF , !P2 ;  /* 0xff8000000f0f7808 */ /* 0x000fe40005000000 */
[----:B------:R-:W-:Y:S02]  /*7320*/  ISETP.NE.AND P2, PT, R160, RZ, PT ;  /* 0x000000ffa000720c */ /* 0x000fe40003f45270 */
[C---:B------:R-:W-:Y:S02]  /*7330*/  ISETP.GT.AND P1, PT, R152.reuse, 0x28, !P1 ;  /* 0x000000289800780c */ /* 0x040fe40004f24270 */
[----:B------:R-:W-:Y:S02]  /*7340*/  ISETP.GT.AND P2, PT, R152, 0x10, !P2 ;  /* 0x000000109800780c */ /* 0x000fe40005744270 */
[C---:B------:R-:W-:Y:S02]  /*7350*/  ISETP.LT.OR P1, PT, R6.reuse, 0x29, P1 ;  /* 0x000000290600780c */ /* 0x040fe40000f21670 */
[----:B------:R-:W-:Y:S02]  /*7360*/  ISETP.LT.OR P2, PT, R6, 0x11, P2 ;  /* 0x000000110600780c */ /* 0x000fe40001741670 */
[----:B------:R-:W-:Y:S02]  /*7370*/  ISETP.GT.AND P0, PT, R152, 0x29, !P0 ;  /* 0x000000299800780c */ /* 0x000fe40004704270 */
[----:B------:R-:W-:Y:S02]  /*7380*/  FSEL R243, R26, -INF , !P2 ;  /* 0xff8000001af37808 */ /* 0x000fe40005000000 */
[----:B------:R-:W-:Y:S02]  /*7390*/  ISETP.NE.AND P2, PT, R158, RZ, PT ;  /* 0x000000ff9e00720c */ /* 0x000fe40003f45270 */
[----:B------:R-:W-:Y:S02]  /*73a0*/  FSEL R160, R46, -INF , !P1 ;  /* 0xff8000002ea07808 */ /* 0x000fe40004800000 */
[----:B------:R-:W-:Y:S02]  /*73b0*/  ISETP.GT.AND P2, PT, R152, 0x11, !P2 ;  /* 0x000000119800780c */ /* 0x000fe40005744270 */
[----:B-1----:R-:W-:Y:S02]  /*73c0*/  FMNMX.FTZ R4, R5, R4, !PT ;  /* 0x0000000405047209 */ /* 0x002fe40007810000 */
[----:B------:R-:W-:Y:S02]  /*73d0*/  FMNMX.FTZ R5, R239, R8, !PT ;  /* 0x00000008ef057209 */ /* 0x000fe40007810000 */
[----:B------:R-:W-:Y:S01]  /*73e0*/  ISETP.LT.OR P2, PT, R6, 0x12, P2 ;  /* 0x000000120600780c */ /* 0x000fe20001741670 */
[----:B------:R-:W1:Y:S01]  /*73f0*/  SHFL.BFLY PT, R151, R4, 0x1, 0x1f ;  /* 0x0c201f0004977f89 */ /* 0x000e6200000e0000 */
[----:B------:R-:W-:Y:S02]  /*7400*/  FMNMX.FTZ R8, R242, R5, !PT ;  /* 0x00000005f2087209 */ /* 0x000fe40007810000 */
[----:B--2---:R-:W-:Y:S02]  /*7410*/  FMNMX.FTZ R149, R10, R149, !PT ;  /* 0x000000950a957209 */ /* 0x004fe40007810000 */
[----:B------:R-:W-:Y:S02]  /*7420*/  FMNMX.FTZ R8, R241, R8, !PT ;  /* 0x00000008f1087209 */ /* 0x000fe40007810000 */
[----:B------:R-:W-:Y:S02]  /*7430*/  FSEL R249, R27, -INF , !P2 ;  /* 0xff8000001bf97808 */ /* 0x000fe40005000000 */
[----:B------:R-:W-:Y:S02]  /*7440*/  FMNMX.FTZ R8, R251, R8, !PT ;  /* 0x00000008fb087209 */ /* 0x000fe40007810000 */
[----:B------:R-:W-:Y:S02]  /*7450*/  ISETP.NE.AND P2, PT, R170, RZ, PT ;  /* 0x000000ffaa00720c */ /* 0x000fe40003f45270 */
[----:B------:R-:W-:Y:S02]  /*7460*/  FMNMX.FTZ R5, R169, R8, !PT ;  /* 0x00000008a9057209 */ /* 0x000fe40007810000 */
[----:B------:R-:W-:Y:S02]  /*7470*/  ISETP.GT.AND P2, PT, R152, 0x18, !P2 ;  /* 0x000000189800780c */ /* 0x000fe40005744270 */
[----:B------:R-:W-:Y:S02]  /*7480*/  FMNMX.FTZ R10, R164, R5, !PT ;  /* 0x00000005a40a7209 */ /* 0x000fe40007810000 */
[----:B------:R-:W-:Y:S02]  /*7490*/  ISETP.LT.OR P2, PT, R6, 0x19, P2 ;  /* 0x000000190600780c */ /* 0x000fe40001741670 */
[----:B------:R-:W-:Y:S02]  /*74a0*/  FMNMX.FTZ R10, R163, R10, !PT ;  /* 0x0000000aa30a7209 */ /* 0x000fe40007810000 */
[----:B------:R-:W-:Y:S02]  /*74b0*/  FSEL R247, R30, -INF , !P2 ;  /* 0xff8000001ef77808 */ /* 0x000fe40005000000 */
[----:B-1----:R-:W-:Y:S02]  /*74c0*/  FMNMX.FTZ R151, R4, R151, !PT ;  /* 0x0000009704977209 */ /* 0x002fe40007810000 */
[----:B------:R-:W1:Y:S01]  /*74d0*/  SHFL.BFLY PT, R4, R149, 0x1, 0x1f ;  /* 0x0c201f0095047f89 */ /* 0x000e6200000e0000 */
[----:B------:R-:W-:Y:S02]  /*74e0*/  FMNMX.FTZ R8, R161, R10, !PT ;  /* 0x0000000aa1087209 */ /* 0x000fe40007810000 */
[----:B------:R-:W-:Y:S01]  /*74f0*/  ISETP.NE.AND P2, PT, R167, RZ, PT ;  /* 0x000000ffa700720c */ /* 0x000fe20003f45270 */
[----:B------:R-:W-:Y:S01]  /*7500*/  FMUL.FTZ R240, R151, c[0x0][0x2d0] ;  /* 0x0000b40097f07a20 */ /* 0x000fe20000410000 */
[----:B------:R-:W-:Y:S02]  /*7510*/  FMNMX.FTZ R10, R13, R0, !PT ;  /* 0x000000000d0a7209 */ /* 0x000fe40007810000 */
[----:B------:R-:W-:Y:S01]  /*7520*/  ISETP.GT.AND P2, PT, R152, 0x19, !P2 ;  /* 0x000000199800780c */ /* 0x000fe20005744270 */
[----:B------:R-:W2:Y:S01]  /*7530*/  SHFL.BFLY PT, R5, R8, 0x2, 0x1f ;  /* 0x0c401f0008057f89 */ /* 0x000ea200000e0000 */
[----:B------:R-:W-:Y:S02]  /*7540*/  FMNMX.FTZ R10, R11, R10, !PT ;  /* 0x0000000a0b0a7209 */ /* 0x000fe40007810000 */
[----:B------:R-:W-:Y:S02]  /*7550*/  ISETP.LT.OR P2, PT, R6, 0x1a, P2 ;  /* 0x0000001a0600780c */ /* 0x000fe40001741670 */
[----:B------:R-:W-:Y:S02]  /*7560*/  FMNMX.FTZ R10, R9, R10, !PT ;  /* 0x0000000a090a7209 */ /* 0x000fe40007810000 */
[----:B------:R-:W-:Y:S02]  /*7570*/  FSEL R245, R31, -INF , !P2 ;  /* 0xff8000001ff57808 */ /* 0x000fe40005000000 */
[----:B------:R-:W-:Y:S02]  /*7580*/  ISETP.NE.AND P2, PT, R174, RZ, PT ;  /* 0x000000ffae00720c */ /* 0x000fe40003f45270 */
[----:B------:R-:W-:Y:S02]  /*7590*/  ISETP.LT.OR P0, PT, R6, 0x2a, P0 ;  /* 0x0000002a0600780c */ /* 0x000fe40000701670 */
[----:B------:R-:W-:Y:S02]  /*75a0*/  ISETP.GT.AND P2, PT, R152, 0x20, !P2 ;  /* 0x000000209800780c */ /* 0x000fe40005744270 */
[----:B-1----:R-:W-:Y:S02]  /*75b0*/  FMNMX.FTZ R149, R149, R4, !PT ;  /* 0x0000000495957209 */ /* 0x002fe40007810000 */
[----:B------:R-:W-:Y:S02]  /*75c0*/  FMNMX.FTZ R4, R15, R10, !PT ;  /* 0x0000000a0f047209 */ /* 0x000fe40007810000 */
[----:B------:R-:W-:Y:S01]  /*75d0*/  ISETP.LT.OR P2, PT, R6, 0x21, P2 ;  /* 0x000000210600780c */ /* 0x000fe20001741670 */
[----:B------:R-:W-:Y:S01]  /*75e0*/  FMUL.FTZ R194, R149, c[0x0][0x2d0] ;  /* 0x0000b40095c27a20 */ /* 0x000fe20000410000 */
[----:B------:R-:W-:Y:S02]  /*75f0*/  FMNMX.FTZ R4, R243, R4, !PT ;  /* 0x00000004f3047209 */ /* 0x000fe40007810000 */
[----:B--2---:R-:W-:Y:S02]  /*7600*/  FMNMX.FTZ R8, R8, R5, !PT ;  /* 0x0000000508087209 */ /* 0x004fe40007810000 */
[----:B------:R-:W-:Y:S02]  /*7610*/  FSEL R167, R42, -INF , !P2 ;  /* 0xff8000002aa77808 */ /* 0x000fe40005000000 */
[----:B------:R-:W-:Y:S01]  /*7620*/  ISETP.NE.AND P2, PT, R172, RZ, PT ;  /* 0x000000ffac00720c */ /* 0x000fe20003f45270 */
[----:B------:R-:W1:Y:S01]  /*7630*/  SHFL.BFLY PT, R5, R8, 0x1, 0x1f ;  /* 0x0c201f0008057f89 */ /* 0x000e6200000e0000 */
[----:B------:R-:W-:Y:S02]  /*7640*/  FMNMX.FTZ R4, R249, R4, !PT ;  /* 0x00000004f9047209 */ /* 0x000fe40007810000 */
[----:B------:R-:W-:Y:S02]  /*7650*/  ISETP.GT.AND P2, PT, R152, 0x21, !P2 ;  /* 0x000000219800780c */ /* 0x000fe40005744270 */
[----:B------:R-:W-:Y:S02]  /*7660*/  FMNMX.FTZ R4, R247, R4, !PT ;  /* 0x00000004f7047209 */ /* 0x000fe40007810000 */
[----:B------:R-:W-:Y:S02]  /*7670*/  ISETP.LT.OR P2, PT, R6, 0x22, P2 ;  /* 0x000000220600780c */ /* 0x000fe40001741670 */
[----:B------:R-:W-:Y:S02]  /*7680*/  FMNMX.FTZ R4, R245, R4, !PT ;  /* 0x00000004f5047209 */ /* 0x000fe40007810000 */
[----:B------:R-:W-:Y:S02]  /*7690*/  FSEL R165, R43, -INF , !P2 ;  /* 0xff8000002ba57808 */ /* 0x000fe40005000000 */
[----:B------:R-:W-:Y:S02]  /*76a0*/  FSETP.NEU.FTZ.AND P2, PT, R151, -INF , PT ;  /* 0xff8000009700780b */ /* 0x000fe40003f5d000 */
[----:B------:R-:W-:Y:S02]  /*76b0*/  FMNMX.FTZ R4, R167, R4, !PT ;  /* 0x00000004a7047209 */ /* 0x000fe40007810000 */
[----:B------:R-:W-:Y:S02]  /*76c0*/  FSEL R240, R240, RZ, P2 ;  /* 0x000000fff0f07208 */ /* 0x000fe40001000000 */
[----:B------:R-:W-:Y:S02]  /*76d0*/  FMNMX.FTZ R17, R165, R4, !PT ;  /* 0x00000004a5117209 */ /* 0x000fe40007810000 */
[----:B------:R-:W-:Y:S01]  /*76e0*/  FSETP.NEU.FTZ.AND P1, PT, R149, -INF , PT ;  /* 0xff8000009500780b */ /* 0x000fe20003f3d000 */
[--C-:B------:R-:W-:Y:S01]  /*76f0*/  FFMA.FTZ R155, R175, c[0x0][0x2d0], -R240.reuse ;  /* 0x0000b400af9b7a23 */ /* 0x100fe200000108f0 */
[----:B------:R-:W-:Y:S01]  /*7700*/  FMNMX.FTZ R6, R160, R17, !PT ;  /* 0x00000011a0067209 */ /* 0x000fe20007810000 */
[--C-:B------:R-:W-:Y:S01]  /*7710*/  FFMA.FTZ R175, R153, c[0x0][0x2d0], -R240.reuse ;  /* 0x0000b40099af7a23 */ /* 0x100fe200000108f0 */
[----:B------:R-:W-:Y:S01]  /*7720*/  FSEL R153, R47, -INF , !P0 ;  /* 0xff8000002f997808 */ /* 0x000fe20004000000 */
[--C-:B------:R-:W-:Y:S01]  /*7730*/  FFMA.FTZ R172, R179, c[0x0][0x2d0], -R240.reuse ;  /* 0x0000b400b3ac7a23 */ /* 0x100fe200000108f0 */
[----:B------:R-:W-:Y:S01]  /*7740*/  FSEL R194, R194, RZ, P1 ;  /* 0x000000ffc2c27208 */ /* 0x000fe20000800000 */
[--C-:B------:R-:W-:Y:S01]  /*7750*/  FFMA.FTZ R154, R159, c[0x0][0x2d0], -R240.reuse ;  /* 0x0000b4009f9a7a23 */ /* 0x100fe200000108f0 */
[----:B------:R-:W-:Y:S01]  /*7760*/  FMNMX.FTZ R4, R153, R6, !PT ;  /* 0x0000000699047209 */ /* 0x000fe20007810000 */
[----:B------:R-:W-:Y:S01]  /*7770*/  MUFU.EX2 R155, R155 ;  /* 0x0000009b009b7308 */ /* 0x000fe20000000800 */
[----:B------:R-:W-:Y:S02]  /*7780*/  FFMA.FTZ R186, R186, c[0x0][0x2d0], -R240 ;  /* 0x0000b400baba7a23 */ /* 0x000fe400000108f0 */
[--C-:B------:R-:W-:Y:S01]  /*7790*/  FFMA.FTZ R179, R3, c[0x0][0x2d0], -R194.reuse ;  /* 0x0000b40003b37a23 */ /* 0x100fe200000108c2 */
[----:B-1----:R-:W-:Y:S01]  /*77a0*/  FMNMX.FTZ R3, R8, R5, !PT ;  /* 0x0000000508037209 */ /* 0x002fe20007810000 */
[--C-:B------:R-:W-:Y:S01]  /*77b0*/  FFMA.FTZ R173, R173, c[0x0][0x2d0], -R194.reuse ;  /* 0x0000b400adad7a23 */ /* 0x100fe200000108c2 */
[----:B------:R-:W1:Y:S01]  /*77c0*/  SHFL.BFLY PT, R5, R4, 0x2, 0x1f ;  /* 0x0c401f0004057f89 */ /* 0x000e6200000e0000 */
[--C-:B------:R-:W-:Y:S01]  /*77d0*/  FFMA.FTZ R174, R177, c[0x0][0x2d0], -R194.reuse ;  /* 0x0000b400b1ae7a23 */ /* 0x100fe200000108c2 */
[C---:B------:R-:W-:Y:S01]  /*77e0*/  FSETP.NEU.FTZ.AND P0, PT, R3.reuse, -INF , PT ;  /* 0xff8000000300780b */ /* 0x040fe20003f1d000 */
[----:B------:R-:W-:Y:S01]  /*77f0*/  FMUL.FTZ R170, R3, c[0x0][0x2d0] ;  /* 0x0000b40003aa7a20 */ /* 0x000fe20000410000 */
[----:B------:R-:W2:Y:S01]  /*7800*/  MUFU.EX2 R172, R172 ;  /* 0x000000ac00ac7308 */ /* 0x000ea20000000800 */
[----:B------:R-:W-:Y:S02]  /*7810*/  FFMA.FTZ R178, R157, c[0x0][0x2d0], -R194 ;  /* 0x0000b4009db27a23 */ /* 0x000fe400000108c2 */
[----:B------:R-:W-:Y:S01]  /*7820*/  FFMA.FTZ R187, R187, c[0x0][0x2d0], -R240 ;  /* 0x0000b400bbbb7a23 */ /* 0x000fe200000108f0 */
[----:B------:R-:W-:Y:S01]  /*7830*/  FSEL R170, R170, RZ, P0 ;  /* 0x000000ffaaaa7208 */ /* 0x000fe20000000000 */
[--C-:B------:R-:W-:Y:S02]  /*7840*/  FFMA.FTZ R188, R188, c[0x0][0x2d0], -R194.reuse ;  /* 0x0000b400bcbc7a23 */ /* 0x100fe400000108c2 */
[----:B------:R-:W-:Y:S02]  /*7850*/  FFMA.FTZ R189, R189, c[0x0][0x2d0], -R194 ;  /* 0x0000b400bdbd7a23 */ /* 0x000fe400000108c2 */
[--C-:B------:R-:W-:Y:S01]  /*7860*/  FFMA.FTZ R181, R7, c[0x0][0x2d0], -R170.reuse ;  /* 0x0000b40007b57a23 */ /* 0x100fe200000108aa */
[----:B------:R-:W-:Y:S01]  /*7870*/  FSEL R7, R151, RZ, P2 ;  /* 0x000000ff97077208 */ /* 0x000fe20001000000 */
[----:B------:R-:W-:Y:S01]  /*7880*/  MUFU.EX2 R154, R154 ;  /* 0x0000009a009a7308 */ /* 0x000fe20000000800 */
[--C-:B------:R-:W-:Y:S02]  /*7890*/  FFMA.FTZ R177, R25, c[0x0][0x2d0], -R170.reuse ;  /* 0x0000b40019b17a23 */ /* 0x100fe400000108aa */
[--C-:B------:R-:W-:Y:S02]  /*78a0*/  FFMA.FTZ R176, R51, c[0x0][0x2d0], -R170.reuse ;  /* 0x0000b40033b07a23 */ /* 0x100fe400000108aa */
[--C-:B------:R-:W-:Y:S02]  /*78b0*/  FFMA.FTZ R180, R49, c[0x0][0x2d0], -R170.reuse ;  /* 0x0000b40031b47a23 */ /* 0x100fe400000108aa */
[----:B------:R-:W-:Y:S01]  /*78c0*/  FFMA.FTZ R252, R164, c[0x0][0x2d0], -R170 ;  /* 0x0000b400a4fc7a23 */ /* 0x000fe200000108aa */
[----:B-1----:R-:W-:Y:S01]  /*78d0*/  FMNMX.FTZ R5, R4, R5, !PT ;  /* 0x0000000504057209 */ /* 0x002fe20007810000 */
[----:B------:R-:W-:Y:S01]  /*78e0*/  FADD.FTZ R4, -R7, R150 ;  /* 0x0000009607047221 */ /* 0x000fe20000010100 */
[----:B------:R-:W-:Y:S01]  /*78f0*/  FSEL R7, R149, RZ, P1 ;  /* 0x000000ff95077208 */ /* 0x000fe20000800000 */
[----:B------:R-:W1:Y:S01]  /*7900*/  MUFU.EX2 R175, R175 ;  /* 0x000000af00af7308 */ /* 0x000e620000000800 */
[----:B--2---:R-:W-:Y:S01]  /*7910*/  F2FP.BF16.PACK_AB R156, R155, R172 ;  /* 0x000000ac9b9c723e */ /* 0x004fe200000010ff */
[----:B------:R-:W2:Y:S01]  /*7920*/  SHFL.BFLY PT, R152, R5, 0x1, 0x1f ;  /* 0x0c201f0005987f89 */ /* 0x000ea200000e0000 */
[----:B------:R-:W-:Y:S02]  /*7930*/  FMUL.FTZ R150, R4, c[0x0][0x2d0] ;  /* 0x0000b40004967a20 */ /* 0x000fe40000410000 */
[----:B------:R-:W-:Y:S01]  /*7940*/  FADD.FTZ R4, -R7, R148 ;  /* 0x0000009407047221 */ /* 0x000fe20000010100 */
[----:B------:R-:W-:Y:S01]  /*7950*/  FSEL R7, R3, RZ, P0 ;  /* 0x000000ff03077208 */ /* 0x000fe20000000000 */
[----:B------:R-:W-:Y:S02]  /*7960*/  FFMA.FTZ R190, R190, c[0x0][0x2d0], -R240 ;  /* 0x0000b400bebe7a23 */ /* 0x000fe400000108f0 */
[----:B------:R-:W-:Y:S01]  /*7970*/  FMUL.FTZ R148, R4, c[0x0][0x2d0] ;  /* 0x0000b40004947a20 */ /* 0x000fe20000410000 */
[----:B------:R-:W3:Y:S01]  /*7980*/  MUFU.EX2 R150, R150 ;  /* 0x0000009600967308 */ /* 0x000ee20000000800 */
[----:B------:R-:W-:Y:S02]  /*7990*/  FADD.FTZ R2, -R7, R2 ;  /* 0x0000000207027221 */ /* 0x000fe40000010100 */
[----:B------:R-:W-:Y:S02]  /*79a0*/  FFMA.FTZ R195, R195, c[0x0][0x2d0], -R240 ;  /* 0x0000b400c3c37a23 */ /* 0x000fe400000108f0 */
[----:B------:R-:W-:Y:S02]  /*79b0*/  FMUL.FTZ R6, R2, c[0x0][0x2d0] ;  /* 0x0000b40002067a20 */ /* 0x000fe40000410000 */
[--C-:B------:R-:W-:Y:S02]  /*79c0*/  FFMA.FTZ R196, R196, c[0x0][0x2d0], -R194.reuse ;  /* 0x0000b400c4c47a23 */ /* 0x100fe400000108c2 */
[----:B------:R-:W-:Y:S01]  /*79d0*/  FFMA.FTZ R199, R199, c[0x0][0x2d0], -R194 ;  /* 0x0000b400c7c77a23 */ /* 0x000fe200000108c2 */
[----:B------:R-:W4:Y:S01]  /*79e0*/  MUFU.EX2 R148, R148 ;  /* 0x0000009400947308 */ /* 0x000f220000000800 */
[--C-:B------:R-:W-:Y:S02]  /*79f0*/  FFMA.FTZ R239, R239, c[0x0][0x2d0], -R170.reuse ;  /* 0x0000b400efef7a23 */ /* 0x100fe400000108aa */
[--C-:B------:R-:W-:Y:S01]  /*7a00*/  FFMA.FTZ R242, R242, c[0x0][0x2d0], -R170.reuse ;  /* 0x0000b400f2f27a23 */ /* 0x100fe200000108aa */
[----:B-1----:R-:W-:Y:S01]  /*7a10*/  F2FP.BF16.PACK_AB R158, R175, R154 ;  /* 0x0000009aaf9e723e */ /* 0x002fe200000010ff */
[--C-:B------:R-:W-:Y:S01]  /*7a20*/  FFMA.FTZ R241, R241, c[0x0][0x2d0], -R170.reuse ;  /* 0x0000b400f1f17a23 */ /* 0x100fe200000108aa */
[----:B--2---:R-:W-:Y:S01]  /*7a30*/  FMNMX.FTZ R152, R5, R152, !PT ;  /* 0x0000009805987209 */ /* 0x004fe20007810000 */
[----:B------:R-:W-:Y:S02]  /*7a40*/  FFMA.FTZ R244, R251, c[0x0][0x2d0], -R170 ;  /* 0x0000b400fbf47a23 */ /* 0x000fe400000108aa */
[--C-:B------:R-:W-:Y:S01]  /*7a50*/  FFMA.FTZ R198, R198, c[0x0][0x2d0], -R240.reuse ;  /* 0x0000b400c6c67a23 */ /* 0x100fe200000108f0 */
[C---:B------:R-:W-:Y:S01]  /*7a60*/  FSETP.NEU.FTZ.AND P0, PT, R152.reuse, -INF , PT ;  /* 0xff8000009800780b */ /* 0x040fe20003f1d000 */
[C---:B------:R-:W-:Y:S01]  /*7a70*/  FMUL.FTZ R162, R152.reuse, c[0x0][0x2d0] ;  /* 0x0000b40098a27a20 */ /* 0x040fe20000410000 */
[----:B------:R1:W2:Y:S01]  /*7a80*/  MUFU.EX2 R2, R6 ;  /* 0x0000000600027308 */ /* 0x0002a20000000800 */
[----:B------:R-:W-:Y:S01]  /*7a90*/  FFMA.FTZ R197, R197, c[0x0][0x2d0], -R240 ;  /* 0x0000b400c5c57a23 */ /* 0x000fe200000108f0 */
[----:B------:R-:W-:Y:S01]  /*7aa0*/  FSEL R5, R152, RZ, P0 ;  /* 0x000000ff98057208 */ /* 0x000fe20000000000 */
[----:B---3--:R-:W-:Y:S01]  /*7ab0*/  FMUL.FTZ R4, R150, R144 ;  /* 0x0000009096047220 */ /* 0x008fe20000410000 */
[----:B------:R-:W-:Y:S01]  /*7ac0*/  FSEL R162, R162, RZ, P0 ;  /* 0x000000ffa2a27208 */ /* 0x000fe20000000000 */
[----:B------:R-:W-:Y:S01]  /*7ad0*/  FMUL.FTZ R16, R150, R100 ;  /* 0x0000006496107220 */ /* 0x000fe20000410000 */
[C---:B------:R-:W-:Y:S01]  /*7ae0*/  ISETP.GT.AND P0, PT, R226.reuse, UR4, PT ;  /* 0x00000004e2007c0c */ /* 0x040fe2000bf04270 */
[----:B------:R-:W-:Y:S01]  /*7af0*/  FADD.FTZ R5, -R5, R0 ;  /* 0x0000000005057221 */ /* 0x000fe20000010100 */
[----:B------:R-:W-:Y:S01]  /*7b00*/  IADD3 R226, R226, -0x1, RZ ;  /* 0xffffffffe2e27810 */ /* 0x000fe20007ffe0ff */
[--C-:B------:R-:W-:Y:S01]  /*7b10*/  FFMA.FTZ R185, R13, c[0x0][0x2d0], -R162.reuse ;  /* 0x0000b4000db97a23 */ /* 0x100fe200000108a2 */
[----:B------:R-:W-:Y:S01]  /*7b20*/  MUFU.EX2 R173, R173 ;  /* 0x000000ad00ad7308 */ /* 0x000fe20000000800 */
[----:B------:R-:W-:Y:S02]  /*7b30*/  FMUL.FTZ R0, R5, c[0x0][0x2d0] ;  /* 0x0000b40005007a20 */ /* 0x000fe40000410000 */
[--C-:B------:R-:W-:Y:S02]  /*7b40*/  FFMA.FTZ R184, R11, c[0x0][0x2d0], -R162.reuse ;  /* 0x0000b4000bb87a23 */ /* 0x100fe400000108a2 */
[--C-:B------:R-:W-:Y:S02]  /*7b50*/  FFMA.FTZ R183, R9, c[0x0][0x2d0], -R162.reuse ;  /* 0x0000b40009b77a23 */ /* 0x100fe400000108a2 */
[--C-:B------:R-:W-:Y:S02]  /*7b60*/  FFMA.FTZ R182, R15, c[0x0][0x2d0], -R162.reuse ;  /* 0x0000b4000fb67a23 */ /* 0x100fe400000108a2 */
[----:B------:R-:W-:Y:S01]  /*7b70*/  FMUL.FTZ R5, R150, R145 ;  /* 0x0000009196057220 */ /* 0x000fe20000410000 */
[----:B------:R-:W3:Y:S01]  /*7b80*/  MUFU.EX2 R174, R174 ;  /* 0x000000ae00ae7308 */ /* 0x000ee20000000800 */
[----:B----4-:R-:W-:Y:S02]  /*7b90*/  FMUL.FTZ R7, R148, R147 ;  /* 0x0000009394077220 */ /* 0x010fe40000410000 */
[----:B------:R-:W-:Y:S02]  /*7ba0*/  FMUL.FTZ R17, R150, R101 ;  /* 0x0000006596117220 */ /* 0x000fe40000410000 */
[----:B-1----:R-:W-:Y:S02]  /*7bb0*/  FMUL.FTZ R6, R148, R146 ;  /* 0x0000009294067220 */ /* 0x002fe40000410000 */
[C---:B--2---:R-:W-:Y:S02]  /*7bc0*/  FMUL.FTZ R8, R2.reuse, R140 ;  /* 0x0000008c02087220 */ /* 0x044fe40000410000 */
[C---:B------:R-:W-:Y:S01]  /*7bd0*/  FMUL.FTZ R9, R2.reuse, R141 ;  /* 0x0000008d02097220 */ /* 0x040fe20000410000 */
[----:B------:R-:W-:Y:S01]  /*7be0*/  MUFU.EX2 R179, R179 ;  /* 0x000000b300b37308 */ /* 0x000fe20000000800 */
[C---:B------:R-:W-:Y:S02]  /*7bf0*/  FMUL.FTZ R12, R2.reuse, R136 ;  /* 0x00000088020c7220 */ /* 0x040fe40000410000 */
[----:B------:R-:W-:Y:S02]  /*7c00*/  FMUL.FTZ R13, R2, R137 ;  /* 0x00000089020d7220 */ /* 0x000fe40000410000 */
[C---:B------:R-:W-:Y:S02]  /*7c10*/  FMUL.FTZ R18, R148.reuse, R102 ;  /* 0x0000006694127220 */ /* 0x040fe40000410000 */
[----:B------:R-:W-:Y:S02]  /*7c20*/  FMUL.FTZ R19, R148, R103 ;  /* 0x0000006794137220 */ /* 0x000fe40000410000 */
[----:B------:R-:W1:Y:S01]  /*7c30*/  LDSM.16.MT88.4 R100, [R214+0x2480] ;  /* 0x00248000d664783b */ /* 0x000e620000004200 */
[----:B------:R-:W2:Y:S01]  /*7c40*/  MUFU.EX2 R178, R178 ;  /* 0x000000b200b27308 */ /* 0x000ea20000000800 */
[C---:B------:R-:W-:Y:S02]  /*7c50*/  FMUL.FTZ R24, R2.reuse, R108 ;  /* 0x0000006c02187220 */ /* 0x040fe40000410000 */
[----:B------:R-:W-:Y:S01]  /*7c60*/  FMUL.FTZ R25, R2, R109 ;  /* 0x0000006d02197220 */ /* 0x000fe20000410000 */
[----:B---3--:R-:W-:Y:S01]  /*7c70*/  F2FP.BF16.PACK_AB R157, R174, R173 ;  /* 0x000000adae9d723e */ /* 0x008fe200000010ff */
[C---:B------:R-:W-:Y:S02]  /*7c80*/  FMUL.FTZ R28, R2.reuse, R112 ;  /* 0x00000070021c7220 */ /* 0x040fe40000410000 */
[----:B------:R-:W-:Y:S02]  /*7c90*/  FMUL.FTZ R29, R2, R113 ;  /* 0x00000071021d7220 */ /* 0x000fe40000410000 */
[C---:B------:R-:W-:Y:S01]  /*7ca0*/  FMUL.FTZ R32, R150.reuse, R116 ;  /* 0x0000007496207220 */ /* 0x040fe20000410000 */
[----:B------:R-:W3:Y:S01]  /*7cb0*/  MUFU.EX2 R0, R0 ;  /* 0x0000000000007308 */ /* 0x000ee20000000800 */
[----:B------:R-:W-:Y:S02]  /*7cc0*/  FMUL.FTZ R33, R150, R117 ;  /* 0x0000007596217220 */ /* 0x000fe40000410000 */
[C---:B------:R-:W-:Y:S02]  /*7cd0*/  FMUL.FTZ R34, R148.reuse, R118 ;  /* 0x0000007694227220 */ /* 0x040fe40000410000 */
[----:B------:R-:W-:Y:S02]  /*7ce0*/  FMUL.FTZ R35, R148, R119 ;  /* 0x0000007794237220 */ /* 0x000fe40000410000 */
[----:B------:R-:W-:Y:S01]  /*7cf0*/  LDSM.16.MT88.4 R116, [R214+0x2880] ;  /* 0x00288000d674783b */ /* 0x000fe20000004200 */
[C---:B------:R-:W-:Y:S02]  /*7d00*/  FMUL.FTZ R48, R150.reuse, R128 ;  /* 0x0000008096307220 */ /* 0x040fe40000410000 */
[----:B------:R-:W-:Y:S01]  /*7d10*/  MUFU.EX2 R177, R177 ;  /* 0x000000b100b17308 */ /* 0x000fe20000000800 */
[----:B------:R-:W-:Y:S02]  /*7d20*/  FMUL.FTZ R49, R150, R129 ;  /* 0x0000008196317220 */ /* 0x000fe40000410000 */
[----:B------:R-:W-:Y:S01]  /*7d30*/  FMUL.FTZ R50, R148, R130 ;  /* 0x0000008294327220 */ /* 0x000fe20000410000 */
[----:B--2---:R-:W-:Y:S01]  /*7d40*/  F2FP.BF16.PACK_AB R159, R178, R179 ;  /* 0x000000b3b29f723e */ /* 0x004fe200000010ff */
[----:B------:R-:W-:Y:S02]  /*7d50*/  FMUL.FTZ R51, R148, R131 ;  /* 0x0000008394337220 */ /* 0x000fe40000410000 */
[----:B------:R-:W-:Y:S01]  /*7d60*/  LDSM.16.MT88.4 R128, [R214+0x2c80] ;  /* 0x002c8000d680783b */ /* 0x000fe20000004200 */
[--C-:B------:R-:W-:Y:S02]  /*7d70*/  FFMA.FTZ R167, R167, c[0x0][0x2d0], -R162.reuse ;  /* 0x0000b400a7a77a23 */ /* 0x100fe400000108a2 */
[----:B------:R-:W2:Y:S01]  /*7d80*/  MUFU.EX2 R176, R176 ;  /* 0x000000b000b07308 */ /* 0x000ea20000000800 */
[-C--:B------:R-:W-:Y:S01]  /*7d90*/  HMMA.16816.F32.BF16 R4, R156, R20.reuse, R4 ;  /* 0x000000149c04723c */ /* 0x080fe20000041804 */
[--C-:B------:R-:W-:Y:S02]  /*7da0*/  FFMA.FTZ R165, R165, c[0x0][0x2d0], -R162.reuse ;  /* 0x0000b400a5a57a23 */ /* 0x100fe400000108a2 */
[C---:B---3--:R-:W-:Y:S02]  /*7db0*/  FMUL.FTZ R10, R0.reuse, R142 ;  /* 0x0000008e000a7220 */ /* 0x048fe40000410000 */
[C---:B------:R-:W-:Y:S02]  /*7dc0*/  FMUL.FTZ R11, R0.reuse, R143 ;  /* 0x0000008f000b7220 */ /* 0x040fe40000410000 */
[C---:B------:R-:W-:Y:S02]  /*7dd0*/  FMUL.FTZ R14, R0.reuse, R138 ;  /* 0x0000008a000e7220 */ /* 0x040fe40000410000 */
[----:B------:R-:W-:Y:S03]  /*7de0*/  MUFU.EX2 R181, R181 ;  /* 0x000000b500b57308 */ /* 0x000fe60000000800 */
[C---:B------:R-:W-:Y:S02]  /*7df0*/  FMUL.FTZ R15, R0.reuse, R139 ;  /* 0x0000008b000f7220 */ /* 0x040fe40000410000 */
[C---:B------:R-:W-:Y:S02]  /*7e00*/  FMUL.FTZ R26, R0.reuse, R110 ;  /* 0x0000006e001a7220 */ /* 0x040fe40000410000 */
[C---:B------:R-:W-:Y:S02]  /*7e10*/  FMUL.FTZ R27, R0.reuse, R111 ;  /* 0x0000006f001b7220 */ /* 0x040fe40000410000 */
[----:B------:R-:W-:Y:S01]  /*7e20*/  LDSM.16.MT88.4 R108, [R214+0x1c80] ;  /* 0x001c8000d66c783b */ /* 0x000fe20000004200 */
[----:B------:R-:W3:Y:S01]  /*7e30*/  MUFU.EX2 R180, R180 ;  /* 0x000000b400b47308 */ /* 0x000ee20000000800 */
[C---:B------:R-:W-:Y:S02]  /*7e40*/  FMUL.FTZ R30, R0.reuse, R114 ;  /* 0x00000072001e7220 */ /* 0x040fe40000410000 */
[----:B------:R-:W-:Y:S01]  /*7e50*/  FMUL.FTZ R31, R0, R115 ;  /* 0x00000073001f7220 */ /* 0x000fe20000410000 */
[----:B--2---:R-:W-:Y:S01]  /*7e60*/  F2FP.BF16.PACK_AB R144, R176, R177 ;  /* 0x000000b1b090723e */ /* 0x004fe200000010ff */
[C---:B------:R-:W-:Y:S02]  /*7e70*/  FMUL.FTZ R40, R2.reuse, R124 ;  /* 0x0000007c02287220 */ /* 0x040fe40000410000 */
[----:B------:R-:W-:Y:S01]  /*7e80*/  LDSM.16.MT88.4 R112, [R212+0x1c80] ;  /* 0x001c8000d470783b */ /* 0x000fe20000004200 */
[----:B------:R-:W-:Y:S02]  /*7e90*/  FMUL.FTZ R41, R2, R125 ;  /* 0x0000007d02297220 */ /* 0x000fe40000410000 */
[----:B------:R-:W-:Y:S01]  /*7ea0*/  MUFU.EX2 R185, R185 ;  /* 0x000000b900b97308 */ /* 0x000fe20000000800 */
[C---:B------:R-:W-:Y:S02]  /*7eb0*/  FMUL.FTZ R42, R0.reuse, R126 ;  /* 0x0000007e002a7220 */ /* 0x040fe40000410000 */
[----:B------:R-:W-:Y:S02]  /*7ec0*/  FMUL.FTZ R43, R0, R127 ;  /* 0x0000007f002b7220 */ /* 0x000fe40000410000 */
[C---:B------:R-:W-:Y:S02]  /*7ed0*/  FMUL.FTZ R44, R2.reuse, R132 ;  /* 0x00000084022c7220 */ /* 0x040fe40000410000 */
[----:B------:R-:W-:Y:S02]  /*7ee0*/  FMUL.FTZ R45, R2, R133 ;  /* 0x00000085022d7220 */ /* 0x000fe40000410000 */
[C---:B------:R-:W-:Y:S01]  /*7ef0*/  FMUL.FTZ R46, R0.reuse, R134 ;  /* 0x00000086002e7220 */ /* 0x040fe20000410000 */
[----:B------:R-:W2:Y:S01]  /*7f00*/  MUFU.EX2 R184, R184 ;  /* 0x000000b800b87308 */ /* 0x000ea20000000800 */
[----:B------:R-:W-:Y:S02]  /*7f10*/  FMUL.FTZ R47, R0, R135 ;  /* 0x00000087002f7220 */ /* 0x000fe40000410000 */
[----:B------:R-:W-:Y:S01]  /*7f20*/  FMUL.FTZ R52, R150, R52 ;  /* 0x0000003496347220 */ /* 0x000fe20000410000 */
[----:B---3--:R-:W-:Y:S01]  /*7f30*/  F2FP.BF16.PACK_AB R146, R180, R181 ;  /* 0x000000b5b492723e */ /* 0x008fe200000010ff */
[----:B------:R-:W-:Y:S02]  /*7f40*/  FMUL.FTZ R53, R150, R53 ;  /* 0x0000003596357220 */ /* 0x000fe40000410000 */
[C---:B------:R-:W-:Y:S02]  /*7f50*/  FMUL.FTZ R54, R148.reuse, R54 ;  /* 0x0000003694367220 */ /* 0x040fe40000410000 */
[----:B------:R-:W-:Y:S01]  /*7f60*/  FMUL.FTZ R55, R148, R55 ;  /* 0x0000003794377220 */ /* 0x000fe20000410000 */
[----:B------:R-:W-:Y:S01]  /*7f70*/  MUFU.EX2 R183, R183 ;  /* 0x000000b700b77308 */ /* 0x000fe20000000800 */
[C---:B------:R-:W-:Y:S02]  /*7f80*/  FMUL.FTZ R56, R2.reuse, R56 ;  /* 0x0000003802387220 */ /* 0x040fe40000410000 */
[----:B------:R-:W-:Y:S02]  /*7f90*/  FMUL.FTZ R57, R2, R57 ;  /* 0x0000003902397220 */ /* 0x000fe40000410000 */
[C---:B------:R-:W-:Y:S02]  /*7fa0*/  FMUL.FTZ R58, R0.reuse, R58 ;  /* 0x0000003a003a7220 */ /* 0x040fe40000410000 */
[----:B------:R-:W-:Y:S02]  /*7fb0*/  FMUL.FTZ R59, R0, R59 ;  /* 0x0000003b003b7220 */ /* 0x000fe40000410000 */
[C---:B------:R-:W-:Y:S01]  /*7fc0*/  FMUL.FTZ R60, R2.reuse, R60 ;  /* 0x0000003c023c7220 */ /* 0x040fe20000410000 */
[----:B------:R-:W3:Y:S01]  /*7fd0*/  MUFU.EX2 R182, R182 ;  /* 0x000000b600b67308 */ /* 0x000ee20000000800 */
[----:B------:R-:W-:Y:S02]  /*7fe0*/  FMUL.FTZ R61, R2, R61 ;  /* 0x0000003d023d7220 */ /* 0x000fe40000410000 */
[----:B------:R-:W-:Y:S01]  /*7ff0*/  FMUL.FTZ R62, R0, R62 ;  /* 0x0000003e003e7220 */ /* 0x000fe20000410000 */
[----:B--2---:R-:W-:Y:S01]  /*8000*/  F2FP.BF16.PACK_AB R145, R184, R185 ;  /* 0x000000b9b891723e */ /* 0x004fe200000010ff */
[----:B------:R-:W-:Y:S02]  /*8010*/  FMUL.FTZ R63, R0, R63 ;  /* 0x0000003f003f7220 */ /* 0x000fe40000410000 */
[C---:B------:R-:W-:Y:S02]  /*8020*/  FMUL.FTZ R64, R150.reuse, R64 ;  /* 0x0000004096407220 */ /* 0x040fe40000410000 */
[----:B------:R-:W-:Y:S01]  /*8030*/  FMUL.FTZ R65, R150, R65 ;  /* 0x0000004196417220 */ /* 0x000fe20000410000 */
[----:B------:R-:W-:Y:S01]  /*8040*/  MUFU.EX2 R136, R167 ;  /* 0x000000a700887308 */ /* 0x000fe20000000800 */
[C---:B------:R-:W-:Y:S02]  /*8050*/  FMUL.FTZ R66, R148.reuse, R66 ;  /* 0x0000004294427220 */ /* 0x040fe40000410000 */
[----:B------:R-:W-:Y:S02]  /*8060*/  FMUL.FTZ R67, R148, R67 ;  /* 0x0000004394437220 */ /* 0x000fe40000410000 */
[----:B------:R-:W-:Y:S02]  /*8070*/  FFMA.FTZ R246, R249, c[0x0][0x2d0], -R162 ;  /* 0x0000b400f9f67a23 */ /* 0x000fe400000108a2 */
[----:B------:R-:W-:Y:S02]  /*8080*/  FFMA.FTZ R249, R169, c[0x0][0x2d0], -R170 ;  /* 0x0000b400a9f97a23 */ /* 0x000fe400000108aa */
[--C-:B------:R-:W-:Y:S01]  /*8090*/  FFMA.FTZ R193, R193, c[0x0][0x2d0], -R194.reuse ;  /* 0x0000b400c1c17a23 */ /* 0x100fe200000108c2 */
[----:B------:R2:W4:Y:S01]  /*80a0*/  MUFU.EX2 R137, R165 ;  /* 0x000000a500897308 */ /* 0x0005220000000800 */
[----:B------:R-:W-:Y:S02]  /*80b0*/  FFMA.FTZ R250, R191, c[0x0][0x2d0], -R194 ;  /* 0x0000b400bffa7a23 */ /* 0x000fe400000108c2 */
[--C-:B------:R-:W-:Y:S01]  /*80c0*/  FFMA.FTZ R191, R192, c[0x0][0x2d0], -R240.reuse ;  /* 0x0000b400c0bf7a23 */ /* 0x100fe200000108f0 */
[----:B---3--:R-:W-:Y:S01]  /*80d0*/  F2FP.BF16.PACK_AB R147, R182, R183 ;  /* 0x000000b7b693723e */ /* 0x008fe200000010ff */
[----:B------:R-:W-:Y:S02]  /*80e0*/  FFMA.FTZ R240, R171, c[0x0][0x2d0], -R240 ;  /* 0x0000b400abf07a23 */ /* 0x000fe400000108f0 */
[--C-:B------:R-:W-:Y:S02]  /*80f0*/  FFMA.FTZ R192, R168, c[0x0][0x2d0], -R194.reuse ;  /* 0x0000b400a8c07a23 */ /* 0x100fe400000108c2 */
[----:B------:R-:W-:Y:S01]  /*8100*/  FFMA.FTZ R194, R166, c[0x0][0x2d0], -R194 ;  /* 0x0000b400a6c27a23 */ /* 0x000fe200000108c2 */
[----:B------:R-:W-:Y:S01]  /*8110*/  MUFU.EX2 R186, R186 ;  /* 0x000000ba00ba7308 */ /* 0x000fe20000000800 */
[C---:B------:R-:W-:Y:S01]  /*8120*/  HMMA.16816.F32.BF16 R8, R144.reuse, R20, R8 ;  /* 0x000000149008723c */ /* 0x040fe20000041808 */
[--C-:B------:R-:W-:Y:S02]  /*8130*/  FFMA.FTZ R251, R163, c[0x0][0x2d0], -R170.reuse ;  /* 0x0000b400a3fb7a23 */ /* 0x100fe400000108aa */
[----:B------:R-:W-:Y:S02]  /*8140*/  FFMA.FTZ R170, R161, c[0x0][0x2d0], -R170 ;  /* 0x0000b400a1aa7a23 */ /* 0x000fe400000108aa */
[----:B------:R-:W-:Y:S02]  /*8150*/  FMUL.FTZ R72, R2, R72 ;  /* 0x0000004802487220 */ /* 0x000fe40000410000 */
[C---:B------:R-:W-:Y:S01]  /*8160*/  FMUL.FTZ R20, R150.reuse, R104 ;  /* 0x0000006896147220 */ /* 0x040fe20000410000 */
[-C--:B------:R-:W-:Y:S01]  /*8170*/  HMMA.16816.F32.BF16 R12, R144, R22.reuse, R12 ;  /* 0x00000016900c723c */ /* 0x080fe2000004180c */
[----:B------:R-:W-:Y:S01]  /*8180*/  FMUL.FTZ R21, R150, R105 ;  /* 0x0000006996157220 */ /* 0x000fe20000410000 */
[----:B------:R-:W3:Y:S02]  /*8190*/  MUFU.EX2 R187, R187 ;  /* 0x000000bb00bb7308 */ /* 0x000ee40000000800 */
[----:B------:R-:W-:Y:S01]  /*81a0*/  FMUL.FTZ R73, R2, R73 ;  /* 0x0000004902497220 */ /* 0x000fe20000410000 */
[----:B--2---:R-:W-:Y:S01]  /*81b0*/  LDSM.16.MT88.4 R164, [R212+0x2c80] ;  /* 0x002c8000d4a4783b */ /* 0x004fe20000004200 */
[C---:B------:R-:W-:Y:S01]  /*81c0*/  FMUL.FTZ R74, R0.reuse, R74 ;  /* 0x0000004a004a7220 */ /* 0x040fe20000410000 */
[----:B----4-:R-:W-:Y:S01]  /*81d0*/  F2FP.BF16.PACK_AB R161, R137, R136 ;  /* 0x0000008889a1723e */ /* 0x010fe200000010ff */
[C---:B------:R-:W-:Y:S01]  /*81e0*/  HMMA.16816.F32.BF16 R16, R156.reuse, R22, R16 ;  /* 0x000000169c10723c */ /* 0x040fe20000041810 */
[----:B------:R-:W-:Y:S03]  /*81f0*/  FMUL.FTZ R75, R0, R75 ;  /* 0x0000004b004b7220 */ /* 0x000fe60000410000 */
[C---:B------:R-:W-:Y:S01]  /*8200*/  FMUL.FTZ R76, R2.reuse, R76 ;  /* 0x0000004c024c7220 */ /* 0x040fe20000410000 */
[----:B------:R-:W-:Y:S01]  /*8210*/  MUFU.EX2 R188, R188 ;  /* 0x000000bc00bc7308 */ /* 0x000fe20000000800 */
[----:B------:R-:W-:Y:S02]  /*8220*/  FMUL.FTZ R77, R2, R77 ;  /* 0x0000004d024d7220 */ /* 0x000fe40000410000 */
[C---:B------:R-:W-:Y:S04]  /*8230*/  FMUL.FTZ R22, R148.reuse, R106 ;  /* 0x0000006a94167220 */ /* 0x040fe80000410000 */
[----:B------:R-:W-:Y:S02]  /*8240*/  FMUL.FTZ R23, R148, R107 ;  /* 0x0000006b94177220 */ /* 0x000fe40000410000 */
[----:B------:R-:W2:Y:S01]  /*8250*/  LDSM.16.MT88.4 R104, [R212+0x2480] ;  /* 0x00248000d468783b */ /* 0x000ea20000004200 */
[C---:B------:R-:W-:Y:S01]  /*8260*/  FMUL.FTZ R78, R0.reuse, R78 ;  /* 0x0000004e004e7220 */ /* 0x040fe20000410000 */
[----:B------:R-:W4:Y:S01]  /*8270*/  MUFU.EX2 R189, R189 ;  /* 0x000000bd00bd7308 */ /* 0x000f220000000800 */
[----:B------:R-:W-:Y:S02]  /*8280*/  FMUL.FTZ R79, R0, R79 ;  /* 0x0000004f004f7220 */ /* 0x000fe40000410000 */
[-C--:B------:R-:W-:Y:S01]  /*8290*/  HMMA.16816.F32.BF16 R20, R156, R36.reuse, R20 ;  /* 0x000000249c14723c */ /* 0x080fe20000041814 */
[C---:B------:R-:W-:Y:S02]  /*82a0*/  FMUL.FTZ R88, R2.reuse, R88 ;  /* 0x0000005802587220 */ /* 0x040fe40000410000 */
[----:B------:R-:W-:Y:S02]  /*82b0*/  FMUL.FTZ R89, R2, R89 ;  /* 0x0000005902597220 */ /* 0x000fe40000410000 */
[C---:B------:R-:W-:Y:S02]  /*82c0*/  FMUL.FTZ R90, R0.reuse, R90 ;  /* 0x0000005a005a7220 */ /* 0x040fe40000410000 */
[----:B------:R-:W-:Y:S01]  /*82d0*/  MUFU.EX2 R190, R190 ;  /* 0x000000be00be7308 */ /* 0x000fe20000000800 */
[C---:B------:R-:W-:Y:S01]  /*82e0*/  HMMA.16816.F32.BF16 R24, R144.reuse, R36, R24 ;  /* 0x000000249018723c */ /* 0x040fe20000041818 */
[----:B------:R-:W-:Y:S03]  /*82f0*/  FMUL.FTZ R91, R0, R91 ;  /* 0x0000005b005b7220 */ /* 0x000fe60000410000 */
[--C-:B------:R-:W-:Y:S02]  /*8300*/  FFMA.FTZ R248, R247, c[0x0][0x2d0], -R162.reuse ;  /* 0x0000b400f7f87a23 */ /* 0x100fe400000108a2 */
[----:B------:R-:W-:Y:S02]  /*8310*/  FMUL.FTZ R92, R2, R92 ;  /* 0x0000005c025c7220 */ /* 0x000fe40000410000 */
[-C--:B------:R-:W-:Y:S01]  /*8320*/  HMMA.16816.F32.BF16 R28, R144, R38.reuse, R28 ;  /* 0x00000026901c723c */ /* 0x080fe2000004181c */
[C---:B------:R-:W-:Y:S01]  /*8330*/  FMUL.FTZ R36, R150.reuse, R120 ;  /* 0x0000007896247220 */ /* 0x040fe20000410000 */
[----:B------:R-:W-:Y:S02]  /*8340*/  MUFU.EX2 R247, R194 ;  /* 0x000000c200f77308 */ /* 0x000fe40000000800 */
[----:B------:R-:W-:Y:S02]  /*8350*/  FMUL.FTZ R37, R150, R121 ;  /* 0x0000007996257220 */ /* 0x000fe40000410000 */
[----:B------:R-:W-:Y:S02]  /*8360*/  FMUL.FTZ R93, R2, R93 ;  /* 0x0000005d025d7220 */ /* 0x000fe40000410000 */
[C---:B------:R-:W-:Y:S01]  /*8370*/  HMMA.16816.F32.BF16 R32, R156.reuse, R38, R32 ;  /* 0x000000269c20723c */ /* 0x040fe20000041820 */
[C---:B------:R-:W-:Y:S03]  /*8380*/  FMUL.FTZ R94, R0.reuse, R94 ;  /* 0x0000005e005e7220 */ /* 0x040fe60000410000 */
[----:B------:R5:W-:Y:S01]  /*8390*/  MUFU.EX2 R194, R170 ;  /* 0x000000aa00c27308 */ /* 0x000be20000000800 */
[----:B------:R-:W-:Y:S02]  /*83a0*/  FMUL.FTZ R95, R0, R95 ;  /* 0x0000005f005f7220 */ /* 0x000fe40000410000 */
[C---:B------:R-:W-:Y:S02]  /*83b0*/  FMUL.FTZ R38, R148.reuse, R122 ;  /* 0x0000007a94267220 */ /* 0x040fe40000410000 */
[----:B------:R-:W-:Y:S02]  /*83c0*/  FMUL.FTZ R39, R148, R123 ;  /* 0x0000007b94277220 */ /* 0x000fe40000410000 */
[----:B------:R-:W-:Y:S01]  /*83d0*/  LDSM.16.MT88.4 R120, [R212+0x2080] ;  /* 0x00208000d478783b */ /* 0x000fe20000004200 */
[C---:B------:R-:W-:Y:S02]  /*83e0*/  FMUL.FTZ R96, R150.reuse, R96 ;  /* 0x0000006096607220 */ /* 0x040fe40000410000 */
[----:B------:R-:W2:Y:S01]  /*83f0*/  MUFU.EX2 R195, R195 ;  /* 0x000000c300c37308 */ /* 0x000ea20000000800 */
[----:B------:R-:W-:Y:S01]  /*8400*/  FMUL.FTZ R97, R150, R97 ;  /* 0x0000006196617220 */ /* 0x000fe20000410000 */
[-C--:B-1----:R-:W-:Y:S01]  /*8410*/  HMMA.16816.F32.BF16 R36, R156, R100.reuse, R36 ;  /* 0x000000649c24723c */ /* 0x082fe20000041824 */
[C---:B------:R-:W-:Y:S02]  /*8420*/  FMUL.FTZ R98, R148.reuse, R98 ;  /* 0x0000006294627220 */ /* 0x040fe40000410000 */
[----:B------:R-:W-:Y:S02]  /*8430*/  FMUL.FTZ R99, R148, R99 ;  /* 0x0000006394637220 */ /* 0x000fe40000410000 */
[C---:B------:R-:W-:Y:S02]  /*8440*/  FMUL.FTZ R68, R150.reuse, R68 ;  /* 0x0000004496447220 */ /* 0x040fe40000410000 */
[----:B------:R-:W-:Y:S01]  /*8450*/  FMUL.FTZ R69, R150, R69 ;  /* 0x0000004596457220 */ /* 0x000fe20000410000 */
[C---:B------:R-:W-:Y:S01]  /*8460*/  HMMA.16816.F32.BF16 R40, R144.reuse, R100, R40 ;  /* 0x000000649028723c */ /* 0x040fe20000041828 */
[----:B------:R-:W-:Y:S01]  /*8470*/  MUFU.EX2 R196, R196 ;  /* 0x000000c400c47308 */ /* 0x000fe20000000800 */
[----:B-----5:R-:W-:Y:S02]  /*8480*/  LDSM.16.MT88.4 R168, [R214+0x3880] ;  /* 0x00388000d6a8783b */ /* 0x020fe40000004200 */
[C---:B------:R-:W-:Y:S02]  /*8490*/  FMUL.FTZ R70, R148.reuse, R70 ;  /* 0x0000004694467220 */ /* 0x040fe40000410000 */
[----:B------:R-:W-:Y:S02]  /*84a0*/  FMUL.FTZ R71, R148, R71 ;  /* 0x0000004794477220 */ /* 0x000fe40000410000 */
[-C--:B------:R-:W-:Y:S01]  /*84b0*/  HMMA.16816.F32.BF16 R44, R144, R102.reuse, R44 ;  /* 0x00000066902c723c */ /* 0x080fe2000004182c */
[C---:B------:R-:W-:Y:S02]  /*84c0*/  FMUL.FTZ R80, R150.reuse, R80 ;  /* 0x0000005096507220 */ /* 0x040fe40000410000 */
[----:B------:R-:W1:Y:S01]  /*84d0*/  MUFU.EX2 R199, R199 ;  /* 0x000000c700c77308 */ /* 0x000e620000000800 */
[----:B------:R-:W-:Y:S02]  /*84e0*/  FMUL.FTZ R81, R150, R81 ;  /* 0x0000005196517220 */ /* 0x000fe40000410000 */
[C---:B------:R-:W-:Y:S02]  /*84f0*/  FMUL.FTZ R82, R148.reuse, R82 ;  /* 0x0000005294527220 */ /* 0x040fe40000410000 */
[C---:B------:R-:W-:Y:S01]  /*8500*/  HMMA.16816.F32.BF16 R48, R156.reuse, R102, R48 ;  /* 0x000000669c30723c */ /* 0x040fe20000041830 */
[----:B------:R-:W5:Y:S03]  /*8510*/  LDSM.16.MT88.4 R100, [R214+0x3080] ;  /* 0x00308000d664783b */ /* 0x000f660000004200 */
[----:B------:R-:W-:Y:S01]  /*8520*/  FMUL.FTZ R83, R148, R83 ;  /* 0x0000005394537220 */ /* 0x000fe20000410000 */
[----:B------:R-:W-:Y:S01]  /*8530*/  MUFU.EX2 R239, R239 ;  /* 0x000000ef00ef7308 */ /* 0x000fe20000000800 */
[C---:B------:R-:W-:Y:S02]  /*8540*/  FMUL.FTZ R84, R150.reuse, R84 ;  /* 0x0000005496547220 */ /* 0x040fe40000410000 */
[-C--:B--2---:R-:W-:Y:S01]  /*8550*/  HMMA.16816.F32.BF16 R52, R156, R104.reuse, R52 ;  /* 0x000000689c34723c */ /* 0x084fe20000041834 */
[----:B------:R-:W-:Y:S03]  /*8560*/  FMUL.FTZ R85, R150, R85 ;  /* 0x0000005596557220 */ /* 0x000fe60000410000 */
[C---:B------:R-:W-:Y:S02]  /*8570*/  FMUL.FTZ R86, R148.reuse, R86 ;  /* 0x0000005694567220 */ /* 0x040fe40000410000 */
[----:B------:R-:W-:Y:S01]  /*8580*/  FMUL.FTZ R87, R148, R87 ;  /* 0x0000005794577220 */ /* 0x000fe20000410000 */
[----:B------:R-:W2:Y:S01]  /*8590*/  MUFU.EX2 R242, R242 ;  /* 0x000000f200f27308 */ /* 0x000ea20000000800 */
[C---:B------:R-:W-:Y:S01]  /*85a0*/  HMMA.16816.F32.BF16 R56, R144.reuse, R104, R56 ;  /* 0x000000689038723c */ /* 0x040fe20000041838 */
[--C-:B------:R-:W-:Y:S03]  /*85b0*/  FFMA.FTZ R243, R243, c[0x0][0x2d0], -R162.reuse ;  /* 0x0000b400f3f37a23 */ /* 0x100fe600000108a2 */
[--C-:B------:R-:W-:Y:S02]  /*85c0*/  FFMA.FTZ R245, R245, c[0x0][0x2d0], -R162.reuse ;  /* 0x0000b400f5f57a23 */ /* 0x100fe400000108a2 */
[--C-:B------:R-:W-:Y:S02]  /*85d0*/  FFMA.FTZ R160, R160, c[0x0][0x2d0], -R162.reuse ;  /* 0x0000b400a0a07a23 */ /* 0x100fe400000108a2 */
[-C--:B------:R-:W-:Y:S01]  /*85e0*/  HMMA.16816.F32.BF16 R60, R144, R106.reuse, R60 ;  /* 0x0000006a903c723c */ /* 0x080fe2000004183c */
[----:B------:R-:W-:Y:S03]  /*85f0*/  MUFU.EX2 R241, R241 ;  /* 0x000000f100f17308 */ /* 0x000fe60000000800 */
[----:B------:R-:W-:Y:S02]  /*8600*/  FFMA.FTZ R162, R153, c[0x0][0x2d0], -R162 ;  /* 0x0000b40099a27a23 */ /* 0x000fe400000108a2 */
[----:B------:R-:W-:Y:S01]  /*8610*/  FFMA.FTZ R172, R150, R231, R172 ;  /* 0x000000e796ac7223 */ /* 0x000fe200000100ac */
[----:B------:R-:W-:Y:S01]  /*8620*/  MOV R150, R151 ;  /* 0x0000009700967202 */ /* 0x000fe20000000f00 */
[C---:B------:R-:W-:Y:S01]  /*8630*/  HMMA.16816.F32.BF16 R64, R156.reuse, R106, R64 ;  /* 0x0000006a9c40723c */ /* 0x040fe20000041840 */
[----:B------:R-:W1:Y:S02]  /*8640*/  LDSM.16.MT88.4 R104, [R212+0x3080] ;  /* 0x00308000d468783b */ /* 0x000e640000004200 */
[----:B------:R-:W-:Y:S01]  /*8650*/  MUFU.EX2 R244, R244 ;  /* 0x000000f400f47308 */ /* 0x000fe20000000800 */
[----:B------:R-:W-:Y:S01]  /*8660*/  FFMA.FTZ R173, R148, R229, R173 ;  /* 0x000000e594ad7223 */ /* 0x000fe200000100ad */
[----:B------:R-:W-:Y:S01]  /*8670*/  MOV R148, R149 ;  /* 0x0000009500947202 */ /* 0x000fe20000000f00 */
[----:B------:R-:W-:Y:S01]  /*8680*/  FFMA.FTZ R177, R2, R227, R177 ;  /* 0x000000e302b17223 */ /* 0x000fe200000100b1 */
[----:B------:R-:W-:Y:S01]  /*8690*/  MOV R2, R3 ;  /* 0x0000000300027202 */ /* 0x000fe20000000f00 */
[----:B------:R-:W-:Y:S01]  /*86a0*/  FFMA.FTZ R185, R0, R225, R185 ;  /* 0x000000e100b97223 */ /* 0x000fe200000100b9 */
[-C--:B-----5:R-:W-:Y:S03]  /*86b0*/  HMMA.16816.F32.BF16 R68, R156, R100.reuse, R68 ;  /* 0x000000649c44723c */ /* 0x0a0fe60000041844 */
[----:B------:R-:W-:Y:S01]  /*86c0*/  FADD.FTZ R155, R155, R172 ;  /* 0x000000ac9b9b7221 */ /* 0x000fe20000010000 */
[----:B------:R-:W-:Y:S01]  /*86d0*/  MUFU.EX2 R243, R243 ;  /* 0x000000f300f37308 */ /* 0x000fe20000000800 */
[----:B------:R-:W-:Y:S01]  /*86e0*/  FADD.FTZ R174, R174, R173 ;  /* 0x000000adaeae7221 */ /* 0x000fe20000010000 */
[----:B------:R-:W-:Y:S01]  /*86f0*/  MOV R0, R152 ;  /* 0x0000009800007202 */ /* 0x000fe20000000f00 */
[----:B------:R-:W-:Y:S01]  /*8700*/  FADD.FTZ R176, R176, R177 ;  /* 0x000000b1b0b07221 */ /* 0x000fe20000010000 */
[C---:B------:R-:W-:Y:S01]  /*8710*/  HMMA.16816.F32.BF16 R72, R144.reuse, R100, R72 ;  /* 0x000000649048723c */ /* 0x040fe20000041848 */
[----:B------:R-:W-:Y:S03]  /*8720*/  FADD.FTZ R184, R184, R185 ;  /* 0x000000b9b8b87221 */ /* 0x000fe60000010000 */
[----:B------:R-:W-:Y:S02]  /*8730*/  FADD.FTZ R154, R154, R155 ;  /* 0x0000009b9a9a7221 */ /* 0x000fe40000010000 */
[----:B------:R-:W5:Y:S01]  /*8740*/  MUFU.EX2 R246, R246 ;  /* 0x000000f600f67308 */ /* 0x000f620000000800 */
[----:B---3--:R-:W-:Y:S01]  /*8750*/  F2FP.BF16.PACK_AB R100, R187, R186 ;  /* 0x000000babb64723e */ /* 0x008fe200000010ff */
[-C--:B------:R-:W-:Y:S01]  /*8760*/  HMMA.16816.F32.BF16 R76, R144, R102.reuse, R76 ;  /* 0x00000066904c723c */ /* 0x080fe2000004184c */
[----:B----4-:R-:W-:Y:S03]  /*8770*/  F2FP.BF16.PACK_AB R101, R189, R188 ;  /* 0x000000bcbd65723e */ /* 0x010fe600000010ff */
[----:B------:R-:W-:Y:S02]  /*8780*/  FADD.FTZ R179, R179, R174 ;  /* 0x000000aeb3b37221 */ /* 0x000fe40000010000 */
[----:B------:R-:W-:Y:S02]  /*8790*/  FADD.FTZ R181, R181, R176 ;  /* 0x000000b0b5b57221 */ /* 0x000fe40000010000 */
[C---:B------:R-:W-:Y:S01]  /*87a0*/  HMMA.16816.F32.BF16 R80, R156.reuse, R102, R80 ;  /* 0x000000669c50723c */ /* 0x040fe20000041850 */
[----:B------:R-:W-:Y:S03]  /*87b0*/  MUFU.EX2 R248, R248 ;  /* 0x000000f800f87308 */ /* 0x000fe60000000800 */
[----:B------:R-:W-:Y:S02]  /*87c0*/  FADD.FTZ R183, R183, R184 ;  /* 0x000000b8b7b77221 */ /* 0x000fe40000010000 */
[----:B------:R-:W-:Y:S01]  /*87d0*/  FADD.FTZ R175, R175, R154 ;  /* 0x0000009aafaf7221 */ /* 0x000fe20000010000 */
[----:B------:R-:W-:Y:S01]  /*87e0*/  F2FP.BF16.PACK_AB R102, R195, R190 ;  /* 0x000000bec366723e */ /* 0x000fe200000010ff */
[-C--:B-1----:R-:W-:Y:S01]  /*87f0*/  HMMA.16816.F32.BF16 R84, R156, R104.reuse, R84 ;  /* 0x000000689c54723c */ /* 0x082fe20000041854 */
[----:B------:R-:W-:Y:S02]  /*8800*/  F2FP.BF16.PACK_AB R103, R199, R196 ;  /* 0x000000c4c767723e */ /* 0x000fe400000010ff */
[----:B------:R-:W1:Y:S01]  /*8810*/  MUFU.EX2 R245, R245 ;  /* 0x000000f500f57308 */ /* 0x000e620000000800 */
[----:B------:R-:W-:Y:S02]  /*8820*/  FADD.FTZ R179, R178, R179 ;  /* 0x000000b3b2b37221 */ /* 0x000fe40000010000 */
[----:B------:R-:W-:Y:S02]  /*8830*/  FADD.FTZ R180, R180, R181 ;  /* 0x000000b5b4b47221 */ /* 0x000fe40000010000 */
[C---:B------:R-:W-:Y:S01]  /*8840*/  HMMA.16816.F32.BF16 R88, R144.reuse, R104, R88 ;  /* 0x000000689058723c */ /* 0x040fe20000041858 */
[----:B------:R-:W-:Y:S03]  /*8850*/  FADD.FTZ R182, R182, R183 ;  /* 0x000000b7b6b67221 */ /* 0x000fe60000010000 */
[----:B------:R-:W-:Y:S01]  /*8860*/  FADD.FTZ R186, R186, R175 ;  /* 0x000000afbaba7221 */ /* 0x000fe20000010000 */
[----:B------:R-:W-:Y:S01]  /*8870*/  MUFU.EX2 R198, R198 ;  /* 0x000000c600c67308 */ /* 0x000fe20000000800 */
[----:B------:R-:W-:Y:S01]  /*8880*/  FADD.FTZ R188, R188, R179 ;  /* 0x000000b3bcbc7221 */ /* 0x000fe20000010000 */
[----:B--2---:R-:W-:Y:S01]  /*8890*/  F2FP.BF16.PACK_AB R104, R242, R239 ;  /* 0x000000eff268723e */ /* 0x004fe200000010ff */
[-C--:B------:R-:W-:Y:S01]  /*88a0*/  HMMA.16816.F32.BF16 R92, R144, R106.reuse, R92 ;  /* 0x0000006a905c723c */ /* 0x080fe2000004185c */
[----:B-----5:R-:W-:Y:S03]  /*88b0*/  F2FP.BF16.PACK_AB R105, R246, R243 ;  /* 0x000000f3f669723e */ /* 0x020fe600000010ff */
[----:B------:R-:W-:Y:S02]  /*88c0*/  FADD.FTZ R239, R239, R180 ;  /* 0x000000b4efef7221 */ /* 0x000fe40000010000 */
[----:B------:R-:W-:Y:S01]  /*88d0*/  FADD.FTZ R243, R243, R182 ;  /* 0x000000b6f3f37221 */ /* 0x000fe20000010000 */
[----:B------:R-:W2:Y:S01]  /*88e0*/  MUFU.EX2 R197, R197 ;  /* 0x000000c500c57308 */ /* 0x000ea20000000800 */
[----:B------:R-:W-:Y:S01]  /*88f0*/  HMMA.16816.F32.BF16 R96, R156, R106, R96 ;  /* 0x0000006a9c60723c */ /* 0x000fe20000041860 */
[----:B------:R-:W-:Y:S03]  /*8900*/  FADD.FTZ R187, R187, R186 ;  /* 0x000000babbbb7221 */ /* 0x000fe60000010000 */
[----:B------:R-:W-:Y:S02]  /*8910*/  FADD.FTZ R189, R189, R188 ;  /* 0x000000bcbdbd7221 */ /* 0x000fe40000010000 */
[----:B------:R-:W-:Y:S01]  /*8920*/  FADD.FTZ R242, R242, R239 ;  /* 0x000000eff2f27221 */ /* 0x000fe20000010000 */
[----:B------:R-:W-:Y:S01]  /*8930*/  F2FP.BF16.PACK_AB R106, R244, R241 ;  /* 0x000000f1f46a723e */ /* 0x000fe200000010ff */
[-C--:B------:R-:W-:Y:S01]  /*8940*/  HMMA.16816.F32.BF16 R4, R100, R108.reuse, R4 ;  /* 0x0000006c6404723c */ /* 0x080fe20000041804 */
[----:B-1----:R-:W-:Y:S01]  /*8950*/  F2FP.BF16.PACK_AB R107, R245, R248 ;  /* 0x000000f8f56b723e */ /* 0x002fe200000010ff */
[----:B------:R-:W-:Y:S02]  /*8960*/  MUFU.EX2 R193, R193 ;  /* 0x000000c100c17308 */ /* 0x000fe40000000800 */
[----:B------:R-:W-:Y:S02]  /*8970*/  FADD.FTZ R243, R246, R243 ;  /* 0x000000f3f6f37221 */ /* 0x000fe40000010000 */
[----:B------:R-:W-:Y:S02]  /*8980*/  FADD.FTZ R190, R190, R187 ;  /* 0x000000bbbebe7221 */ /* 0x000fe40000010000 */
[C---:B------:R-:W-:Y:S01]  /*8990*/  HMMA.16816.F32.BF16 R8, R104.reuse, R108, R8 ;  /* 0x0000006c6808723c */ /* 0x040fe20000041808 */
[----:B------:R-:W-:Y:S03]  /*89a0*/  FADD.FTZ R196, R196, R189 ;  /* 0x000000bdc4c47221 */ /* 0x000fe60000010000 */
[----:B------:R-:W1:Y:S01]  /*89b0*/  MUFU.EX2 R250, R250 ;  /* 0x000000fa00fa7308 */ /* 0x000e620000000800 */
[----:B------:R-:W-:Y:S01]  /*89c0*/  FADD.FTZ R241, R241, R242 ;  /* 0x000000f2f1f17221 */ /* 0x000fe20000010000 */
[----:B--2---:R-:W-:Y:S02]  /*89d0*/  F2FP.BF16.PACK_AB R156, R197, R198 ;  /* 0x000000c6c59c723e */ /* 0x004fe400000010ff */
[-C--:B------:R-:W-:Y:S01]  /*89e0*/  HMMA.16816.F32.BF16 R12, R104, R110.reuse, R12 ;  /* 0x0000006e680c723c */ /* 0x080fe2000004180c */
[----:B------:R-:W-:Y:S03]  /*89f0*/  FADD.FTZ R248, R248, R243 ;  /* 0x000000f3f8f87221 */ /* 0x000fe60000010000 */
[----:B------:R-:W-:Y:S02]  /*8a00*/  FADD.FTZ R195, R195, R190 ;  /* 0x000000bec3c37221 */ /* 0x000fe40000010000 */
[----:B------:R-:W-:Y:S01]  /*8a10*/  MUFU.EX2 R191, R191 ;  /* 0x000000bf00bf7308 */ /* 0x000fe20000000800 */
[----:B------:R-:W-:Y:S01]  /*8a20*/  FADD.FTZ R196, R199, R196 ;  /* 0x000000c4c7c47221 */ /* 0x000fe20000010000 */
[C---:B------:R-:W-:Y:S01]  /*8a30*/  HMMA.16816.F32.BF16 R16, R100.reuse, R110, R16 ;  /* 0x0000006e6410723c */ /* 0x040fe20000041810 */
[----:B------:R-:W2:Y:S03]  /*8a40*/  LDSM.16.MT88.4 R108, [R212+0x2880] ;  /* 0x00288000d46c783b */ /* 0x000ea60000004200 */
[----:B------:R-:W-:Y:S02]  /*8a50*/  FADD.FTZ R244, R244, R241 ;  /* 0x000000f1f4f47221 */ /* 0x000fe40000010000 */
[----:B------:R-:W-:Y:S02]  /*8a60*/  FADD.FTZ R248, R245, R248 ;  /* 0x000000f8f5f87221 */ /* 0x000fe40000010000 */
[-C--:B------:R-:W-:Y:S01]  /*8a70*/  HMMA.16816.F32.BF16 R20, R100, R112.reuse, R20 ;  /* 0x000000706414723c */ /* 0x080fe20000041814 */
[----:B------:R-:W3:Y:S03]  /*8a80*/  MUFU.EX2 R240, R240 ;  /* 0x000000f000f07308 */ /* 0x000ee60000000800 */
[----:B-1----:R-:W-:Y:S01]  /*8a90*/  F2FP.BF16.PACK_AB R157, R250, R193 ;  /* 0x000000c1fa9d723e */ /* 0x002fe200000010ff */
[----:B------:R-:W-:Y:S02]  /*8aa0*/  FADD.FTZ R198, R198, R195 ;  /* 0x000000c3c6c67221 */ /* 0x000fe40000010000 */
[----:B------:R-:W-:Y:S01]  /*8ab0*/  FADD.FTZ R193, R193, R196 ;  /* 0x000000c4c1c17221 */ /* 0x000fe20000010000 */
[C---:B------:R-:W-:Y:S01]  /*8ac0*/  HMMA.16816.F32.BF16 R24, R104.reuse, R112, R24 ;  /* 0x000000706818723c */ /* 0x040fe20000041818 */
[----:B------:R-:W-:Y:S02]  /*8ad0*/  FADD.FTZ R198, R197, R198 ;  /* 0x000000c6c5c67221 */ /* 0x000fe40000010000 */
[----:B------:R-:W1:Y:S01]  /*8ae0*/  MUFU.EX2 R192, R192 ;  /* 0x000000c000c07308 */ /* 0x000e620000000800 */
[----:B------:R-:W-:Y:S04]  /*8af0*/  FADD.FTZ R193, R250, R193 ;  /* 0x000000c1fac17221 */ /* 0x000fe80000010000 */
[-C--:B------:R-:W-:Y:S05]  /*8b00*/  HMMA.16816.F32.BF16 R28, R104, R114.reuse, R28 ;  /* 0x00000072681c723c */ /* 0x080fea000004181c */
[----:B------:R-:W-:Y:S03]  /*8b10*/  MUFU.EX2 R249, R249 ;  /* 0x000000f900f97308 */ /* 0x000fe60000000800 */
[C---:B------:R-:W-:Y:S01]  /*8b20*/  HMMA.16816.F32.BF16 R32, R100.reuse, R114, R32 ;  /* 0x000000726420723c */ /* 0x040fe20000041820 */
[----:B------:R-:W4:Y:S03]  /*8b30*/  LDSM.16.MT88.4 R112, [R214+0x3480] ;  /* 0x00348000d670783b */ /* 0x000f260000004200 */
[C---:B---3--:R-:W-:Y:S01]  /*8b40*/  F2FP.BF16.PACK_AB R158, R240.reuse, R191 ;  /* 0x000000bff09e723e */ /* 0x048fe200000010ff */
[----:B------:R-:W-:Y:S02]  /*8b50*/  FADD.FTZ R191, R191, R198 ;  /* 0x000000c6bfbf7221 */ /* 0x000fe40000010000 */
[----:B------:R-:W3:Y:S01]  /*8b60*/  MUFU.EX2 R252, R252 ;  /* 0x000000fc00fc7308 */ /* 0x000ee20000000800 */
[-C--:B------:R-:W-:Y:S01]  /*8b70*/  HMMA.16816.F32.BF16 R36, R100, R116.reuse, R36 ;  /* 0x000000746424723c */ /* 0x080fe20000041824 */
[----:B------:R-:W-:Y:S03]  /*8b80*/  FADD.FTZ R231, R240, R191 ;  /* 0x000000bff0e77221 */ /* 0x000fe60000010000 */
[C---:B-1----:R-:W-:Y:S01]  /*8b90*/  F2FP.BF16.PACK_AB R159, R247.reuse, R192 ;  /* 0x000000c0f79f723e */ /* 0x042fe200000010ff */
[----:B------:R-:W-:Y:S03]  /*8ba0*/  FADD.FTZ R192, R192, R193 ;  /* 0x000000c1c0c07221 */ /* 0x000fe60000010000 */
[C---:B------:R-:W-:Y:S01]  /*8bb0*/  HMMA.16816.F32.BF16 R40, R104.reuse, R116, R40 ;  /* 0x000000746828723c */ /* 0x040fe20000041828 */
[----:B------:R-:W1:Y:S03]  /*8bc0*/  MUFU.EX2 R251, R251 ;  /* 0x000000fb00fb7308 */ /* 0x000e660000000800 */
[----:B------:R-:W-:Y:S04]  /*8bd0*/  FADD.FTZ R229, R247, R192 ;  /* 0x000000c0f7e57221 */ /* 0x000fe80000010000 */
[-C--:B------:R-:W-:Y:S03]  /*8be0*/  HMMA.16816.F32.BF16 R44, R104, R118.reuse, R44 ;  /* 0x00000076682c723c */ /* 0x080fe6000004182c */
[----:B------:R3:W-:Y:S05]  /*8bf0*/  MUFU.EX2 R138, R160 ;  /* 0x000000a0008a7308 */ /* 0x0007ea0000000800 */
[C---:B------:R-:W-:Y:S01]  /*8c00*/  HMMA.16816.F32.BF16 R48, R100.reuse, R118, R48 ;  /* 0x000000766430723c */ /* 0x040fe20000041830 */
[----:B------:R-:W5:Y:S04]  /*8c10*/  LDSM.16.MT88.4 R116, [R212+0x3480] ;  /* 0x00348000d474783b */ /* 0x000f680000004200 */
[----:B------:R1:W1:Y:S03]  /*8c20*/  MUFU.EX2 R153, R162 ;  /* 0x000000a200997308 */ /* 0x0002660000000800 */
[-C--:B--2---:R-:W-:Y:S08]  /*8c30*/  HMMA.16816.F32.BF16 R52, R100, R108.reuse, R52 ;  /* 0x0000006c6434723c */ /* 0x084ff00000041834 */
[C---:B------:R-:W-:Y:S01]  /*8c40*/  HMMA.16816.F32.BF16 R56, R104.reuse, R108, R56 ;  /* 0x0000006c6838723c */ /* 0x040fe20000041838 */
[C---:B---3--:R-:W-:Y:S03]  /*8c50*/  F2FP.BF16.PACK_AB R160, R252.reuse, R249 ;  /* 0x000000f9fca0723e */ /* 0x048fe600000010ff */
[----:B------:R-:W-:Y:S04]  /*8c60*/  FADD.FTZ R249, R249, R244 ;  /* 0x000000f4f9f97221 */ /* 0x000fe80000010000 */
[-C--:B------:R-:W-:Y:S01]  /*8c70*/  HMMA.16816.F32.BF16 R60, R104, R110.reuse, R60 ;  /* 0x0000006e683c723c */ /* 0x080fe2000004183c */
[----:B------:R-:W-:Y:S03]  /*8c80*/  FADD.FTZ R252, R252, R249 ;  /* 0x000000f9fcfc7221 */ /* 0x000fe60000010000 */
[C---:B-1----:R-:W-:Y:S01]  /*8c90*/  F2FP.BF16.PACK_AB R162, R194.reuse, R251 ;  /* 0x000000fbc2a2723e */ /* 0x042fe200000010ff */
[----:B------:R-:W-:Y:S01]  /*8ca0*/  FADD.FTZ R227, R251, R252 ;  /* 0x000000fcfbe37221 */ /* 0x000fe20000010000 */
[-C--:B------:R-:W-:Y:S02]  /*8cb0*/  F2FP.BF16.PACK_AB R163, R153, R138.reuse ;  /* 0x0000008a99a3723e */ /* 0x080fe400000010ff */
[C---:B------:R-:W-:Y:S01]  /*8cc0*/  HMMA.16816.F32.BF16 R64, R100.reuse, R110, R64 ;  /* 0x0000006e6440723c */ /* 0x040fe20000041840 */
[----:B------:R-:W1:Y:S03]  /*8cd0*/  LDSM.16.MT88.4 R108, [R214+0x2080] ;  /* 0x00208000d66c783b */ /* 0x000e660000004200 */
[----:B------:R-:W-:Y:S04]  /*8ce0*/  FADD.FTZ R227, R194, R227 ;  /* 0x000000e3c2e37221 */ /* 0x000fe80000010000 */
[-C--:B----4-:R-:W-:Y:S08]  /*8cf0*/  HMMA.16816.F32.BF16 R68, R100, R112.reuse, R68 ;  /* 0x000000706444723c */ /* 0x090ff00000041844 */
[C---:B------:R-:W-:Y:S08]  /*8d00*/  HMMA.16816.F32.BF16 R72, R104.reuse, R112, R72 ;  /* 0x000000706848723c */ /* 0x040ff00000041848 */
[-C--:B------:R-:W-:Y:S08]  /*8d10*/  HMMA.16816.F32.BF16 R76, R104, R114.reuse, R76 ;  /* 0x00000072684c723c */ /* 0x080ff0000004184c */
[C---:B------:R-:W-:Y:S08]  /*8d20*/  HMMA.16816.F32.BF16 R80, R100.reuse, R114, R80 ;  /* 0x000000726450723c */ /* 0x040ff00000041850 */
[-C--:B-----5:R-:W-:Y:S08]  /*8d30*/  HMMA.16816.F32.BF16 R84, R100, R116.reuse, R84 ;  /* 0x000000746454723c */ /* 0x0a0ff00000041854 */
[C---:B------:R-:W-:Y:S08]  /*8d40*/  HMMA.16816.F32.BF16 R88, R104.reuse, R116, R88 ;  /* 0x000000746858723c */ /* 0x040ff00000041858 */
[-C--:B------:R-:W-:Y:S08]  /*8d50*/  HMMA.16816.F32.BF16 R92, R104, R118.reuse, R92 ;  /* 0x00000076685c723c */ /* 0x080ff0000004185c */
[----:B------:R-:W-:Y:S08]  /*8d60*/  HMMA.16816.F32.BF16 R96, R100, R118, R96 ;  /* 0x000000766460723c */ /* 0x000ff00000041860 */
[-C--:B-1----:R-:W-:Y:S01]  /*8d70*/  HMMA.16816.F32.BF16 R144, R156, R108.reuse, R4 ;  /* 0x0000006c9c90723c */ /* 0x082fe20000041804 */
[----:B------:R-:W1:Y:S07]  /*8d80*/  LDSM.16.MT88.4 R4, [R212+0x3880] ;  /* 0x00388000d404783b */ /* 0x000e6e0000004200 */
[C---:B------:R-:W-:Y:S07]  /*8d90*/  HMMA.16816.F32.BF16 R140, R160.reuse, R108, R8 ;  /* 0x0000006ca08c723c */ /* 0x040fee0000041808 */
[----:B------:R-:W-:Y:S02]  /*8da0*/  MOV R11, R138 ;  /* 0x0000008a000b7202 */ /* 0x000fe40000000f00 */
[----:B------:R-:W-:Y:S03]  /*8db0*/  MOV R10, R137 ;  /* 0x00000089000a7202 */ /* 0x000fe60000000f00 */
[----:B------:R-:W-:Y:S02]  /*8dc0*/  MOV R9, R136 ;  /* 0x0000008800097202 */ /* 0x000fe40000000f00 */
[-C--:B------:R-:W-:Y:S03]  /*8dd0*/  HMMA.16816.F32.BF16 R136, R160, R110.reuse, R12 ;  /* 0x0000006ea088723c */ /* 0x080fe6000004180c */
[----:B------:R-:W-:Y:S04]  /*8de0*/  FADD.FTZ R248, R9, R248 ;  /* 0x000000f809f87221 */ /* 0x000fe80000010000 */
[----:B------:R-:W-:Y:S01]  /*8df0*/  FADD.FTZ R248, R10, R248 ;  /* 0x000000f80af87221 */ /* 0x000fe20000010000 */
[C---:B------:R-:W-:Y:S04]  /*8e00*/  HMMA.16816.F32.BF16 R100, R156.reuse, R110, R16 ;  /* 0x0000006e9c64723c */ /* 0x040fe80000041810 */
[----:B------:R-:W-:Y:S04]  /*8e10*/  FADD.FTZ R248, R11, R248 ;  /* 0x000000f80bf87221 */ /* 0x000fe80000010000 */
[-C--:B------:R-:W-:Y:S01]  /*8e20*/  HMMA.16816.F32.BF16 R104, R156, R120.reuse, R20 ;  /* 0x000000789c68723c */ /* 0x080fe20000041814 */
[----:B------:R-:W-:Y:S07]  /*8e30*/  FADD.FTZ R225, R153, R248 ;  /* 0x000000f899e17221 */ /* 0x000fee0000010000 */
[C---:B------:R-:W-:Y:S08]  /*8e40*/  HMMA.16816.F32.BF16 R108, R160.reuse, R120, R24 ;  /* 0x00000078a06c723c */ /* 0x040ff00000041818 */
[-C--:B------:R-:W-:Y:S08]  /*8e50*/  HMMA.16816.F32.BF16 R112, R160, R122.reuse, R28 ;  /* 0x0000007aa070723c */ /* 0x080ff0000004181c */
        /* <DEDUP_REMOVED lines=13> */
[-C--:B-1----:R-:W-:Y:S08]  /*8f30*/  HMMA.16816.F32.BF16 R84, R156, R4.reuse, R84 ;  /* 0x000000049c54723c */ /* 0x082ff00000041854 */
[C---:B------:R-:W-:Y:S08]  /*8f40*/  HMMA.16816.F32.BF16 R88, R160.reuse, R4, R88 ;  /* 0x00000004a058723c */ /* 0x040ff00000041858 */
[-C--:B------:R-:W-:Y:S08]  /*8f50*/  HMMA.16816.F32.BF16 R92, R160, R6.reuse, R92 ;  /* 0x00000006a05c723c */ /* 0x080ff0000004185c */
[----:B------:R-:W-:Y:S01]  /*8f60*/  HMMA.16816.F32.BF16 R96, R156, R6, R96 ;  /* 0x000000069c60723c */ /* 0x000fe20000041860 */
[----:B------:R-:W-:-:S07]  /*8f70*/  @P0 BRA `(.L_x_198) ;  /* 0xffffc29000000947 */ /* 0x000fce000383ffff */
.L_x_179:
[----:B------:R-:W1:Y:S01]  /*8f80*/  S2UR UR12, SR_CTAID.X ;  /* 0x00000000000c79c3 */ /* 0x000e620000002500 */
[----:B------:R-:W-:Y:S01]  /*8f90*/  ULDC.64 UR4, c[0x0][0x2c8] ;  /* 0x0000b20000047ab9 */ /* 0x000fe20000000a00 */
[----:B------:R-:W-:Y:S01]  /*8fa0*/  PLOP3.LUT P0, PT, PT, PT, UP1, 0x40, 0x0 ;  /* 0x000000000000781c */ /* 0x000fe20003f0e818 */
[----:B-1----:R-:W-:-:S04]  /*8fb0*/  ULEA UR12, UR12, 0x7f, 0x7 ;  /* 0x0000007f0c0c7891 */ /* 0x002fc8000f8e383f */
[----:B------:R-:W-:-:S03]  /*8fc0*/  UIMAD.WIDE.U32 UR14, UR12, UR4, URZ ;  /* 0x000000040c0e72a5 */ /* 0x000fc6000f8e003f */
[----:B------:R-:W-:Y:S02]  /*8fd0*/  ULDC UR4, c[0x0][0x168] ;  /* 0x00005a0000047ab9 */ /* 0x000fe40000000800 */
[----:B------:R-:W-:Y:S02]  /*8fe0*/  @UP2 USHF.R.U32.HI UR12, URZ, UR5, UR15 ;  /* 0x000000053f0c2299 */ /* 0x000fe4000801160f */
[----:B------:R-:W-:Y:S02]  /*8ff0*/  UIADD3 UR4, -UR4, 0x1, URZ ;  /* 0x0000000104047890 */ /* 0x000fe4000fffe13f */
[----:B------:R-:W-:Y:S02]  /*9000*/  ULDC UR5, c[0x0][0x1d0] ;  /* 0x0000740000057ab9 */ /* 0x000fe40000000800 */
[----:B------:R-:W-:-:S03]  /*9010*/  UIADD3 UR13, UR12, UR5, UR4 ;  /* 0x000000050c0d7290 */ /* 0x000fc6000fffe004 */
[----:B------:R-:W-:Y:S02]  /*9020*/  ULDC UR12, c[0x0][0x324] ;  /* 0x0000c900000c7ab9 */ /* 0x000fe40000000800 */
[----:B------:R-:W-:Y:S01]  /*9030*/  UIADD3 UR12, UR13, -UR12, URZ ;  /* 0x8000000c0d0c7290 */ /* 0x000fe2000fffe03f */
[----:B------:R-:W-:Y:S05]  /*9040*/  @P0 BRA `(.L_x_199) ;  /* 0x0000014000000947 */ /* 0x000fea0003800000 */
        /* <DEDUP_REMOVED lines=11> */
.L_x_200:
[----:B------:R-:W-:Y:S02]  /*9100*/  ULDC UR4, c[0x0][0x32c] ;  /* 0x0000cb0000047ab9 */ /* 0x000fe40000000800 */
[----:B------:R-:W-:-:S03]  /*9110*/  UISETP.NE.AND UP0, UPT, UR4, 0x1, UPT ;  /* 0x000000010400788c */ /* 0x000fc6000bf05270 */
[----:B------:R-:W-:Y:S02]  /*9120*/  ULDC.64 UR4, c[0x0][0x330] ;  /* 0x0000cc0000047ab9 */ /* 0x000fe40000000a00 */
[----:B------:R-:W-:-:S06]  /*9130*/  UIMAD.WIDE.U32 UR14, UR13, UR4, URZ ;  /* 0x000000040d0e72a5 */ /* 0x000fcc000f8e003f */
[----:B------:R-:W-:Y:S02]  /*9140*/  @UP0 USHF.R.U32.HI UR13, URZ, UR5, UR15 ;  /* 0x000000053f0d0299 */ /* 0x000fe4000801160f */
.L_x_201:
[----:B------:R-:W-:Y:S02]  /*9150*/  ULDC UR4, c[0x0][0x32c] ;  /* 0x0000cb0000047ab9 */ /* 0x000fe40000000800 */
[----:B------:R-:W-:-:S04]  /*9160*/  UIMAD UR4, UR13, UR4, URZ ;  /* 0x000000040d0472a4 */ /* 0x000fc8000f8e023f */
[----:B------:R-:W-:-:S04]  /*9170*/  UISETP.LT.AND UP0, UPT, UR12, UR4, UPT ;  /* 0x000000040c00728c */ /* 0x000fc8000bf01270 */
[----:B------:R-:W-:-:S04]  /*9180*/  USEL UR12, UR12, UR4, !UP0 ;  /* 0x000000040c0c7287 */ /* 0x000fc8000c000000 */
.L_x_199:
[----:B------:R-:W-:-:S04]  /*9190*/  UIADD3 UR12, UR12, 0x2f, URZ ;  /* 0x0000002f0c0c7890 */ /* 0x000fc8000fffe03f */
[----:B------:R-:W-:-:S04]  /*91a0*/  UIMAD.WIDE UR4, UR12, 0x2aaaaaab, URZ ;  /* 0x2aaaaaab0c0478a5 */ /* 0x000fc8000f8e023f */
[----:B------:R-:W-:-:S04]  /*91b0*/  USHF.R.U32.HI UR4, URZ, 0x1f, UR5 ;  /* 0x0000001f3f047899 */ /* 0x000fc80008011605 */
[----:B------:R-:W-:-:S04]  /*91c0*/  ULEA.HI.SX32 UR4, UR5, UR4, 0x1d ;  /* 0x0000000405047291 */ /* 0x000fc8000f8fea3f */
[----:B------:R-:W-:-:S04]  /*91d0*/  UISETP.LT.AND UP0, UPT, UR6, UR4, UPT ;  /* 0x000000040600728c */ /* 0x000fc8000bf01270 */
[----:B------:R-:W-:-:S06]  /*91e0*/  USEL UR4, UR6, UR4, !UP0 ;  /* 0x0000000406047287 */ /* 0x000fcc000c000000 */
[----:B------:R-:W-:-:S13]  /*91f0*/  ISETP.GE.AND P0, PT, R226, UR4, PT ;  /* 0x00000004e2007c0c */ /* 0x000fda000bf06270 */
[----:B------:R-:W-:Y:S05]  /*9200*/  @!P0 BRA `(.L_x_202) ;  /* 0x0000298000008947 */ /* 0x000fea0003800000 */
[C---:B------:R-:W-:Y:S02]  /*9210*/  IADD3 R242, P0, R232.reuse, 0x20, RZ ;  /* 0x00000020e8f27810 */ /* 0x040fe40007f1e0ff */
[----:B------:R-:W-:Y:S02]  /*9220*/  IADD3 R240, P2, R232, 0x40, RZ ;  /* 0x00000040e8f07810 */ /* 0x000fe40007f5e0ff */
[C---:B------:R-:W-:Y:S01]  /*9230*/  IADD3 R238, P1, R220.reuse, 0x20, RZ ;  /* 0x00000020dcee7810 */ /* 0x040fe20007f3e0ff */
[--C-:B------:R-:W-:Y:S01]  /*9240*/  IMAD.X R241, RZ, RZ, R235.reuse, P0 ;  /* 0x000000fffff17224 */ /* 0x100fe200000e06eb */
[----:B------:R-:W-:Y:S01]  /*9250*/  IADD3 R236, P0, R220, 0x40, RZ ;  /* 0x00000040dcec7810 */ /* 0x000fe20007f1e0ff */
[----:B------:R-:W-:Y:S02]  /*9260*/  IMAD.X R239, RZ, RZ, R235, P2 ;  /* 0x000000ffffef7224 */ /* 0x000fe400010e06eb */
[--C-:B------:R-:W-:Y:S02]  /*9270*/  IMAD.X R237, RZ, RZ, R223.reuse, P1 ;  /* 0x000000ffffed7224 */ /* 0x100fe400008e06df */
[----:B------:R-:W-:-:S02]  /*9280*/  IMAD.X R230, RZ, RZ, R223, P0 ;  /* 0x000000ffffe67224 */ /* 0x000fc400000e06df */
.L_x_205:
[----:B------:R-:W-:Y:S04]  /*9290*/  DEPBAR.LE SB0, 0x0 ;  /* 0x000080000000791a */ /* 0x000fe80000000000 */
[----:B------:R-:W-:Y:S01]  /*92a0*/  BAR.SYNC.DEFER_BLOCKING 0x0 ;  /* 0x0000000000007b1d */ /* 0x000fe20000010000 */
[----:B------:R-:W-:Y:S01]  /*92b0*/  ISETP.LT.AND P0, PT, R226, UR6, PT ;  /* 0x00000006e2007c0c */ /* 0x000fe2000bf01270 */
[----:B------:R-:W-:Y:S01]  /*92c0*/  IMAD.MOV.U32 R148, RZ, RZ, R151 ;  /* 0x000000ffff947224 */ /* 0x000fe200078e0097 */
[----:B------:R-:W-:Y:S01]  /*92d0*/  MOV R2, R149 ;  /* 0x0000009500027202 */ /* 0x000fe20000000f00 */
[----:B------:R-:W-:Y:S02]  /*92e0*/  IMAD.MOV.U32 R0, RZ, RZ, R3 ;  /* 0x000000ffff007224 */ /* 0x000fe400078e0003 */
        /* <DEDUP_REMOVED lines=12> */
[----:B------:R-:W-:Y:S04]  /*93b0*/  IMAD.WIDE.U32 R12, R226, c[0x0][0x208], RZ ;  /* 0x00008200e20c7a25 */ /* 0x000fe800078e00ff */
        /* <DEDUP_REMOVED lines=10> */
[----:B------:R-:W-:Y:S04]  /*9460*/  IADD3 R8, P1, R242, R12, RZ ;  /* 0x0000000cf2087210 */ /* 0x000fe80007f3e0ff */
[----:B------:R-:W-:Y:S01]  /*9470*/  @!P3 LEA.HI.X R10, R10, R4, R5, 0x5, P0 ;  /* 0x000000040a0ab211 */ /* 0x000fe200000f2c05 */
[----:B------:R-:W-:Y:S01]  /*9480*/  IMAD.X R5, R4, 0x1, R235, P2 ;  /* 0x0000000104057824 */ /* 0x000fe200010e06eb */
[----:B------:R-:W-:Y:S01]  /*9490*/  LEA R14, P2, R6, c[0x0][0x1f8], 0x1 ;  /* 0x00007e00060e7a11 */ /* 0x000fe200078408ff */
[----:B------:R-:W-:Y:S01]  /*94a0*/  IMAD.X R7, R4, 0x1, R241, P1 ;  /* 0x0000000104077824 */ /* 0x000fe200008e06f1 */
[----:B------:R-:W-:Y:S02]  /*94b0*/  IADD3 R9, P0, R240, R12, RZ ;  /* 0x0000000cf0097210 */ /* 0x000fe40007f1e0ff */
[----:B------:R-:W-:Y:S02]  /*94c0*/  LEA.HI.X R15, R6, c[0x0][0x1fc], R5, 0x1, P2 ;  /* 0x00007f00060f7a11 */ /* 0x000fe400010f0c05 */
[----:B------:R-:W-:Y:S01]  /*94d0*/  LEA R12, P1, R8, c[0x0][0x1f8], 0x1 ;  /* 0x00007e00080c7a11 */ /* 0x000fe200078208ff */
[----:B------:R-:W-:Y:S01]  /*94e0*/  IMAD.X R4, R4, 0x1, R239, P0 ;  /* 0x0000000104047824 */ /* 0x000fe200000e06ef */
[----:B------:R-:W-:Y:S01]  /*94f0*/  LEA R16, P0, R9, c[0x0][0x1f8], 0x1 ;  /* 0x00007e0009107a11 */ /* 0x000fe200078008ff */
[----:B------:R-:W-:Y:S01]  /*9500*/  @!PT LDS RZ, [RZ] ;  /* 0x00000000fffff984 */ /* 0x000fe20000000800 */
[----:B------:R-:W-:Y:S01]  /*9510*/  @!PT LDS RZ, [RZ] ;  /* 0x00000000fffff984 */ /* 0x000fe20000000800 */
[----:B------:R-:W-:Y:S01]  /*9520*/  @!PT LDS RZ, [RZ] ;  /* 0x00000000fffff984 */ /* 0x000fe20000000800 */
[----:B------:R4:W-:Y:S01]  /*9530*/  LDGSTS.E.BYPASS.LTC128B.128 [R218+0x1880], [R14.64], !P6 ;  /* 0x018800000eda7fae */ /* 0x0009e2000f101d4a */
[----:B------:R-:W-:Y:S02]  /*9540*/  LEA.HI.X R13, R8, c[0x0][0x1fc], R7, 0x1, P1 ;  /* 0x00007f00080d7a11 */ /* 0x000fe400008f0c07 */
[----:B------:R-:W-:Y:S02]  /*9550*/  @!P3 IADD3 R5, P2, R11, R232, RZ ;  /* 0x000000e80b05b210 */ /* 0x000fe40007f5e0ff */
[----:B------:R-:W-:Y:S01]  /*9560*/  LEA.HI.X R17, R9, c[0x0][0x1fc], R4, 0x1, P0 ;  /* 0x00007f0009117a11 */ /* 0x000fe200000f0c04 */
[----:B------:R4:W-:Y:S01]  /*9570*/  LDGSTS.E.BYPASS.LTC128B.128 [R218+0x2480], [R12.64], !P5 ;  /* 0x024800000cda7fae */ /* 0x0009e2000e901d4a */
[----:B------:R-:W-:Y:S01]  /*9580*/  @!P3 IADD3 R4, P1, R11, R242, RZ ;  /* 0x000000f20b04b210 */ /* 0x000fe20007f3e0ff */
[C---:B------:R-:W-:Y:S01]  /*9590*/  @!P3 IMAD.X R6, R10.reuse, 0x1, R235, P2 ;  /* 0x000000010a06b824 */ /* 0x040fe200010e06eb */
[----:B------:R-:W-:Y:S02]  /*95a0*/  @!P3 LEA R18, P2, R5, c[0x0][0x1f8], 0x1 ;  /* 0x00007e000512ba11 */ /* 0x000fe400078408ff */
[----:B------:R4:W-:Y:S01]  /*95b0*/  LDGSTS.E.BYPASS.LTC128B.128 [R218+0x3080], [R16.64], !P4 ;  /* 0x0308000010da7fae */ /* 0x0009e2000e101d4a */
[----:B------:R-:W-:Y:S01]  /*95c0*/  @!P3 IADD3 R11, P0, R11, R240, RZ ;  /* 0x000000f00b0bb210 */ /* 0x000fe20007f1e0ff */
[----:B------:R-:W-:Y:S01]  /*95d0*/  @!P3 IMAD.X R7, R10, 0x1, R241, P1 ;  /* 0x000000010a07b824 */ /* 0x000fe200008e06f1 */
[----:B------:R-:W-:Y:S02]  /*95e0*/  @!P3 LEA.HI.X R19, R5, c[0x0][0x1fc], R6, 0x1, P2 ;  /* 0x00007f000513ba11 */ /* 0x000fe400010f0c06 */
[----:B------:R-:W-:Y:S01]  /*95f0*/  @!P3 LEA R8, P1, R4, c[0x0][0x1f8], 0x1 ;  /* 0x00007e000408ba11 */ /* 0x000fe200078208ff */
[----:B------:R-:W-:Y:S01]  /*9600*/  @!P3 IMAD.X R10, R10, 0x1, R239, P0 ;  /* 0x000000010a0ab824 */ /* 0x000fe200000e06ef */
[C---:B------:R-:W-:Y:S01]  /*9610*/  @!P3 LEA R20, P0, R11.reuse, c[0x0][0x1f8], 0x1 ;  /* 0x00007e000b14ba11 */ /* 0x040fe200078008ff */
[----:B------:R4:W-:Y:S01]  /*9620*/  @!P3 LDGSTS.E.BYPASS.LTC128B.128 [R218+0x2080], [R18.64], !P6 ;  /* 0x0208000012dabfae */ /* 0x0009e2000f101d4a */
[----:B------:R-:W-:Y:S02]  /*9630*/  @!P3 LEA.HI.X R9, R4, c[0x0][0x1fc], R7, 0x1, P1 ;  /* 0x00007f000409ba11 */ /* 0x000fe400008f0c07 */
[----:B------:R-:W-:Y:S03]  /*9640*/  @!P3 LEA.HI.X R21, R11, c[0x0][0x1fc], R10, 0x1, P0 ;  /* 0x00007f000b15ba11 */ /* 0x000fe600000f0c0a */
[----:B------:R4:W-:Y:S05]  /*9650*/  @!P3 LDGSTS.E.BYPASS.LTC128B.128 [R218+0x2c80], [R8.64], !P5 ;  /* 0x02c8000008dabfae */ /* 0x0009ea000e901d4a */
[----:B------:R4:W-:Y:S02]  /*9660*/  @!P3 LDGSTS.E.BYPASS.LTC128B.128 [R218+0x3880], [R20.64], !P4 ;  /* 0x0388000014dabfae */ /* 0x0009e4000e101d4a */
.L_x_203:
        /* <DEDUP_REMOVED lines=9> */
[-C--:B-1----:R-:W-:Y:S01]  /*9700*/  HMMA.16816.F32.BF16 R20, R156, R32.reuse, RZ ;  /* 0x000000209c14723c */ /* 0x082fe200000418ff */
[----:B------:R-:W-:Y:S07]  /*9710*/  LDSM.16.M88.4 R192, [R216+0x5080] ;  /* 0x00508000d8c0783b */ /* 0x000fee0000000200 */
[C---:B------:R-:W-:Y:S01]  /*9720*/  HMMA.16816.F32.BF16 R24, R44.reuse, R32, RZ ;  /* 0x000000202c18723c */ /* 0x040fe200000418ff */
[----:B------:R-:W-:Y:S07]  /*9730*/  LDSM.16.M88.4 R196, [R209] ;  /* 0x00000000d1c4783b */ /* 0x000fee0000000200 */
[-C--:B------:R-:W-:Y:S01]  /*9740*/  HMMA.16816.F32.BF16 R28, R44, R34.reuse, RZ ;  /* 0x000000222c1c723c */ /* 0x080fe200000418ff */
[----:B------:R-:W-:Y:S07]  /*9750*/  LDSM.16.M88.4 R200, [R213+0x9080] ;  /* 0x00908000d5c8783b */ /* 0x000fee0000000200 */
[C---:B------:R-:W-:Y:S08]  /*9760*/  HMMA.16816.F32.BF16 R32, R156.reuse, R34, RZ ;  /* 0x000000229c20723c */ /* 0x040ff000000418ff */
[-C--:B------:R-:W-:Y:S08]  /*9770*/  HMMA.16816.F32.BF16 R36, R156, R48.reuse, RZ ;  /* 0x000000309c24723c */ /* 0x080ff000000418ff */
[C---:B------:R-:W-:Y:S08]  /*9780*/  HMMA.16816.F32.BF16 R40, R44.reuse, R48, RZ ;  /* 0x000000302c28723c */ /* 0x040ff000000418ff */
[-C--:B------:R-:W-:Y:S08]  /*9790*/  HMMA.16816.F32.BF16 R44, R44, R50.reuse, RZ ;  /* 0x000000322c2c723c */ /* 0x080ff000000418ff */
[----:B------:R-:W-:Y:S01]  /*97a0*/  HMMA.16816.F32.BF16 R48, R156, R50, RZ ;  /* 0x000000329c30723c */ /* 0x000fe200000418ff */
[----:B------:R-:W1:Y:S07]  /*97b0*/  LDSM.16.M88.4 R156, [R216+0x4c80] ;  /* 0x004c8000d89c783b */ /* 0x000e6e0000000200 */
[-C--:B------:R-:W-:Y:S08]  /*97c0*/  HMMA.16816.F32.BF16 R4, R164, R168.reuse, R4 ;  /* 0x000000a8a404723c */ /* 0x080ff00000041804 */
[C---:B------:R-:W-:Y:S08]  /*97d0*/  HMMA.16816.F32.BF16 R8, R172.reuse, R168, R8 ;  /* 0x000000a8ac08723c */ /* 0x040ff00000041808 */
[-C--:B------:R-:W-:Y:S08]  /*97e0*/  HMMA.16816.F32.BF16 R12, R172, R170.reuse, R12 ;  /* 0x000000aaac0c723c */ /* 0x080ff0000004180c */
[C---:B------:R-:W-:Y:S01]  /*97f0*/  HMMA.16816.F32.BF16 R16, R164.reuse, R170, R16 ;  /* 0x000000aaa410723c */ /* 0x040fe20000041810 */
[----:B------:R-:W3:Y:S07]  /*9800*/  LDSM.16.M88.4 R168, [R213+0x8080] ;  /* 0x00808000d5a8783b */ /* 0x000eee0000000200 */
        /* <DEDUP_REMOVED lines=10> */
[----:B------:R-:W4:Y:S07]  /*98b0*/  LDSM.16.M88.4 R164, [R208] ;  /* 0x00000000d0a4783b */ /* 0x000f2e0000000200 */
[-C--:B--2---:R-:W-:Y:S01]  /*98c0*/  HMMA.16816.F32.BF16 R4, R160, R184.reuse, R4 ;  /* 0x000000b8a004723c */ /* 0x084fe20000041804 */
[----:B------:R-:W-:Y:S07]  /*98d0*/  LDSM.16.M88.4 R180, [R216+0x5880] ;  /* 0x00588000d8b4783b */ /* 0x000fee0000000200 */
        /* <DEDUP_REMOVED lines=14> */
[----:B------:R-:W1:Y:S07]  /*99c0*/  LDSM.16.M88.4 R160, [R216+0x5480] ;  /* 0x00548000d8a0783b */ /* 0x000e6e0000000200 */
[-C--:B---3--:R-:W-:Y:S01]  /*99d0*/  HMMA.16816.F32.BF16 R4, R168, R196.reuse, R4 ;  /* 0x000000c4a804723c */ /* 0x088fe20000041804 */
[----:B------:R-:W-:Y:S07]  /*99e0*/  LDSM.16.M88.4 R192, [R213+0xb080] ;  /* 0x00b08000d5c0783b */ /* 0x000fee0000000200 */
[C---:B------:R-:W-:Y:S08]  /*99f0*/  HMMA.16816.F32.BF16 R8, R200.reuse, R196, R8 ;  /* 0x000000c4c808723c */ /* 0x040ff00000041808 */
[-C--:B------:R-:W-:Y:S08]  /*9a00*/  HMMA.16816.F32.BF16 R12, R200, R198.reuse, R12 ;  /* 0x000000c6c80c723c */ /* 0x080ff0000004180c */
[C---:B------:R-:W-:Y:S01]  /*9a10*/  HMMA.16816.F32.BF16 R16, R168.reuse, R198, R16 ;  /* 0x000000c6a810723c */ /* 0x040fe20000041810 */
[----:B------:R-:W-:Y:S07]  /*9a20*/  LDSM.16.M88.4 R196, [R205] ;  /* 0x00000000cdc4783b */ /* 0x000fee0000000200 */
[-C--:B----4-:R-:W-:Y:S08]  /*9a30*/  HMMA.16816.F32.BF16 R20, R168, R164.reuse, R20 ;  /* 0x000000a4a814723c */ /* 0x090ff00000041814 */
[C---:B------:R-:W-:Y:S08]  /*9a40*/  HMMA.16816.F32.BF16 R24, R200.reuse, R164, R24 ;  /* 0x000000a4c818723c */ /* 0x040ff00000041818 */
[-C--:B------:R-:W-:Y:S08]  /*9a50*/  HMMA.16816.F32.BF16 R28, R200, R166.reuse, R28 ;  /* 0x000000a6c81c723c */ /* 0x080ff0000004181c */
[C---:B------:R-:W-:Y:S01]  /*9a60*/  HMMA.16816.F32.BF16 R32, R168.reuse, R166, R32 ;  /* 0x000000a6a820723c */ /* 0x040fe20000041820 */
[----:B------:R-:W2:Y:S07]  /*9a70*/  LDSM.16.M88.4 R164, [R213+0xa080] ;  /* 0x00a08000d5a4783b */ /* 0x000eae0000000200 */
[-C--:B------:R-:W-:Y:S08]  /*9a80*/  HMMA.16816.F32.BF16 R36, R168, R172.reuse, R36 ;  /* 0x000000aca824723c */ /* 0x080ff00000041824 */
[C---:B------:R-:W-:Y:S08]  /*9a90*/  HMMA.16816.F32.BF16 R40, R200.reuse, R172, R40 ;  /* 0x000000acc828723c */ /* 0x040ff00000041828 */
[-C--:B------:R-:W-:Y:S08]  /*9aa0*/  HMMA.16816.F32.BF16 R44, R200, R174.reuse, R44 ;  /* 0x000000aec82c723c */ /* 0x080ff0000004182c */
[----:B------:R-:W-:Y:S01]  /*9ab0*/  HMMA.16816.F32.BF16 R48, R168, R174, R48 ;  /* 0x000000aea830723c */ /* 0x000fe20000041830 */
[----:B------:R-:W3:Y:S01]  /*9ac0*/  LDSM.16.M88.4 R168, [R204] ;  /* 0x00000000cca8783b */ /* 0x000ee20000000200 */
[----:B------:R-:W-:Y:S06]  /*9ad0*/  DEPBAR.LE SB0, 0x0 ;  /* 0x000080000000791a */ /* 0x000fec0000000000 */
[-C--:B-1----:R-:W-:Y:S01]  /*9ae0*/  HMMA.16816.F32.BF16 R4, R156, R160.reuse, R4 ;  /* 0x000000a09c04723c */ /* 0x082fe20000041804 */
[----:B------:R-:W-:Y:S07]  /*9af0*/  BAR.SYNC.DEFER_BLOCKING 0x0 ;  /* 0x0000000000007b1d */ /* 0x000fee0000010000 */
        /* <DEDUP_REMOVED lines=10> */
[----:B------:R-:W-:Y:S08]  /*9ba0*/  HMMA.16816.F32.BF16 R48, R156, R186, R48 ;  /* 0x000000ba9c30723c */ /* 0x000ff00000041830 */
[-C--:B--2---:R-:W-:Y:S08]  /*9bb0*/  HMMA.16816.F32.BF16 R4, R164, R188.reuse, R4 ;  /* 0x000000bca404723c */ /* 0x084ff00000041804 */
[C---:B------:R-:W-:Y:S08]  /*9bc0*/  HMMA.16816.F32.BF16 R8, R192.reuse, R188, R8 ;  /* 0x000000bcc008723c */ /* 0x040ff00000041808 */
        /* <DEDUP_REMOVED lines=9> */
[----:B------:R-:W-:Y:S01]  /*9c60*/  HMMA.16816.F32.BF16 R48, R164, R170, R48 ;  /* 0x000000aaa430723c */ /* 0x000fe20000041830 */
[----:B------:R-:W-:-:S07]  /*9c70*/  @!P0 BRA `(.L_x_204) ;  /* 0x000003a000008947 */ /* 0x000fce0003800000 */
[----:B------:R-:W-:Y:S01]  /*9c80*/  IMAD.U32 R164, RZ, RZ, UR8 ;  /* 0x00000008ffa47e24 */ /* 0x000fe2000f8e00ff */
[----:B------:R-:W-:Y:S01]  /*9c90*/  IADD3 R154, -R228, 0x30, RZ ;  /* 0x00000030e49a7810 */ /* 0x000fe20007ffe1ff */
[----:B------:R-:W-:Y:S03]  /*9ca0*/  IMAD.U32 R165, RZ, RZ, UR7 ;  /* 0x00000007ffa57e24 */ /* 0x000fe6000f8e00ff */
[----:B------:R-:W-:Y:S11]  /*9cb0*/  ISETP.GE.AND P1, PT, R154, 0x1, PT ;  /* 0x000000019a00780c */ /* 0x000ff60003f26270 */
[----:B------:R-:W-:Y:S02]  /*9cc0*/  @!UPT UIADD3 URZ, URZ, URZ, URZ ;  /* 0x0000003f3f3ff290 */ /* 0x000fe4000fffe03f */
[----:B------:R-:W-:Y:S01]  /*9cd0*/  @P1 IMAD.MOV.U32 R156, RZ, RZ, R220 ;  /* 0x000000ffff9c1224 */ /* 0x000fe200078e00dc */
[----:B------:R-:W-:Y:S01]  /*9ce0*/  @P1 IADD3 R153, R226, -0x1, RZ ;  /* 0xffffffffe2991810 */ /* 0x000fe20007ffe0ff */
[----:B------:R-:W-:Y:S03]  /*9cf0*/  @P1 IMAD.MOV.U32 R157, RZ, RZ, R223 ;  /* 0x000000ffff9d1224 */ /* 0x000fe600078e00df */
[----:B------:R-:W-:Y:S01]  /*9d00*/  @P1 SHF.R.S32.HI R150, RZ, 0x1f, R153 ;  /* 0x0000001fff961819 */ /* 0x000fe20000011499 */
[C---:B------:R-:W-:Y:S04]  /*9d10*/  @P1 IMAD.WIDE.U32 R158, R153.reuse, c[0x0][0x1e0], RZ ;  /* 0x00007800999e1a25 */ /* 0x040fe800078e00ff */
[----:B------:R-:W-:Y:S02]  /*9d20*/  @P1 IMAD R150, R150, c[0x0][0x1e0], RZ ;  /* 0x0000780096961a24 */ /* 0x000fe400078e02ff */
[----:B------:R-:W-:Y:S04]  /*9d30*/  @P1 IMAD.WIDE.U32 R156, R158, 0x30, R156 ;  /* 0x000000309e9c1825 */ /* 0x000fe800078e009c */
[----:B------:R-:W-:Y:S02]  /*9d40*/  @P1 IMAD R150, R153, c[0x0][0x1e4], R150 ;  /* 0x0000790099961a24 */ /* 0x000fe400078e0296 */
[----:B------:R-:W-:Y:S02]  /*9d50*/  @P1 IMAD.SHL.U32 R153, R156, 0x2, RZ ;  /* 0x000000029c991824 */ /* 0x000fe400078e00ff */
[----:B------:R-:W-:Y:S03]  /*9d60*/  @P1 IMAD.IADD R150, R159, 0x1, R150 ;  /* 0x000000019f961824 */ /* 0x000fe600078e0296 */
[----:B------:R-:W-:Y:S01]  /*9d70*/  @P1 IADD3 R160, P2, R153, 0x40, RZ ;  /* 0x0000004099a01810 */ /* 0x000fe20007f5e0ff */
[----:B------:R-:W-:Y:S03]  /*9d80*/  @P1 IMAD R150, R150, 0x30, RZ ;  /* 0x0000003096961824 */ /* 0x000fe600078e02ff */
[----:B------:R-:W-:Y:S01]  /*9d90*/  @P1 IADD3 R160, P0, R160, c[0x0][0x1c8], RZ ;  /* 0x00007200a0a01a10 */ /* 0x000fe20007f1e0ff */
[----:B------:R-:W-:Y:S05]  /*9da0*/  @P1 IMAD.IADD R150, R157, 0x1, R150 ;  /* 0x000000019d961824 */ /* 0x000fea00078e0296 */
[----:B------:R-:W-:Y:S04]  /*9db0*/  @P1 SHF.L.U64.HI R150, R156, 0x1, R150 ;  /* 0x000000019c961819 */ /* 0x000fe80000010296 */
[--C-:B------:R-:W-:Y:S02]  /*9dc0*/  @P1 IADD3.X R161, RZ, c[0x0][0x1cc], R150.reuse, P0, P2 ;  /* 0x00007300ffa11a10 */ /* 0x100fe400007e4496 */
[----:B------:R-:W-:Y:S04]  /*9dd0*/  @P1 IADD3 R158, P2, R153, 0x80, RZ ;  /* 0x00000080999e1810 */ /* 0x000fe80007f5e0ff */
[----:B------:R-:W-:Y:S04]  /*9de0*/  @P1 IADD3 R158, P0, R158, c[0x0][0x1c8], RZ ;  /* 0x000072009e9e1a10 */ /* 0x000fe80007f1e0ff */
[----:B------:R-:W-:Y:S02]  /*9df0*/  @P1 IADD3.X R159, RZ, c[0x0][0x1cc], R150, P0, P2 ;  /* 0x00007300ff9f1a10 */ /* 0x000fe400007e4496 */
[----:B------:R-:W-:Y:S11]  /*9e00*/  ISETP.GE.AND P0, PT, R154, 0x21, PT ;  /* 0x000000219a00780c */ /* 0x000ff60003f06270 */
[----:B------:R-:W-:Y:S02]  /*9e10*/  @!UPT UIADD3 URZ, URZ, URZ, URZ ;  /* 0x0000003f3f3ff290 */ /* 0x000fe4000fffe03f */
[----:B------:R-:W-:Y:S04]  /*9e20*/  @P0 IADD3 R154, R226, -0x1, RZ ;  /* 0xffffffffe29a0810 */ /* 0x000fe80007ffe0ff */
[----:B------:R-:W-:Y:S01]  /*9e30*/  @P0 SHF.R.S32.HI R155, RZ, 0x1f, R154 ;  /* 0x0000001fff9b0819 */ /* 0x000fe2000001149a */
[----:B------:R-:W-:Y:S04]  /*9e40*/  @P0 IMAD.WIDE.U32 R156, R154, c[0x0][0x1e0], RZ ;  /* 0x000078009a9c0a25 */ /* 0x000fe800078e00ff */
[----:B------:R-:W-:Y:S02]  /*9e50*/  @P0 IMAD R155, R155, c[0x0][0x1e0], RZ ;  /* 0x000078009b9b0a24 */ /* 0x000fe400078e02ff */
[----:B------:R-:W-:Y:S04]  /*9e60*/  @P0 IMAD.WIDE.U32 R164, R156, 0x30, R164 ;  /* 0x000000309ca40825 */ /* 0x000fe800078e00a4 */
[----:B------:R-:W-:Y:S04]  /*9e70*/  @P0 IMAD R155, R154, c[0x0][0x1e4], R155 ;  /* 0x000079009a9b0a24 */ /* 0x000fe800078e029b */
[----:B------:R-:W-:Y:S01]  /*9e80*/  @P0 IMAD.IADD R155, R157, 0x1, R155 ;  /* 0x000000019d9b0824 */ /* 0x000fe200078e029b */
[-C--:B------:R-:W-:Y:S03]  /*9e90*/  @P0 IADD3 R157, P2, R220, R164.reuse, RZ ;  /* 0x000000a4dc9d0210 */ /* 0x080fe60007f5e0ff */
[----:B------:R-:W-:Y:S04]  /*9ea0*/  @P0 IMAD R155, R155, 0x30, RZ ;  /* 0x000000309b9b0824 */ /* 0x000fe800078e02ff */
[----:B------:R-:W-:Y:S04]  /*9eb0*/  @P0 IMAD.IADD R155, R155, 0x1, R165 ;  /* 0x000000019b9b0824 */ /* 0x000fe800078e02a5 */
[----:B------:R-:W-:Y:S01]  /*9ec0*/  @P0 IMAD.X R154, R155, 0x1, R223, P2 ;  /* 0x000000019b9a0824 */ /* 0x000fe200010e06df */
[C---:B------:R-:W-:Y:S04]  /*9ed0*/  @P0 LEA R162, P2, R157.reuse, c[0x0][0x1c8], 0x1 ;  /* 0x000072009da20a11 */ /* 0x040fe800078408ff */
[----:B------:R-:W-:Y:S02]  /*9ee0*/  @P0 LEA.HI.X R163, R157, c[0x0][0x1cc], R154, 0x1, P2 ;  /* 0x000073009da30a11 */ /* 0x000fe400010f0c9a */
[-C--:B------:R-:W-:Y:S05]  /*9ef0*/  @P0 IADD3 R157, P2, R238, R164.reuse, RZ ;  /* 0x000000a4ee9d0210 */ /* 0x080fea0007f5e0ff */
[----:B------:R-:W-:Y:S01]  /*9f00*/  @P0 IMAD.X R154, R155, 0x1, R237, P2 ;  /* 0x000000019b9a0824 */ /* 0x000fe200010e06ed */
[C---:B------:R-:W-:Y:S04]  /*9f10*/  @P0 LEA R156, P2, R157.reuse, c[0x0][0x1c8], 0x1 ;  /* 0x000072009d9c0a11 */ /* 0x040fe800078408ff */
[----:B------:R-:W-:Y:S02]  /*9f20*/  @P0 LEA.HI.X R157, R157, c[0x0][0x1cc], R154, 0x1, P2 ;  /* 0x000073009d9d0a11 */ /* 0x000fe400010f0c9a */
[----:B------:R-:W-:Y:S05]  /*9f30*/  @P0 IADD3 R154, P2, R236, R164, RZ ;  /* 0x000000a4ec9a0210 */ /* 0x000fea0007f5e0ff */
[----:B------:R-:W-:Y:S01]  /*9f40*/  @P0 IMAD.X R155, R155, 0x1, R230, P2 ;  /* 0x000000019b9b0824 */ /* 0x000fe200010e06e6 */
[----:B------:R-:W-:Y:S04]  /*9f50*/  @P1 IADD3 R164, P2, R153, c[0x0][0x1c8], RZ ;  /* 0x0000720099a41a10 */ /* 0x000fe80007f5e0ff */
[----:B------:R-:W-:Y:S02]  /*9f60*/  @P1 IADD3.X R165, R150, c[0x0][0x1cc], RZ, P2, !PT ;  /* 0x0000730096a51a10 */ /* 0x000fe400017fe4ff */
[C---:B------:R-:W-:Y:S03]  /*9f70*/  @P0 LEA R166, P2, R154.reuse, c[0x0][0x1c8], 0x1 ;  /* 0x000072009aa60a11 */ /* 0x040fe600078408ff */
[----:B------:R-:W-:Y:S01]  /*9f80*/  @!PT LDS RZ, [RZ] ;  /* 0x00000000fffff984 */ /* 0x000fe20000000800 */
[----:B------:R-:W-:Y:S01]  /*9f90*/  @!PT LDS RZ, [RZ] ;  /* 0x00000000fffff984 */ /* 0x000fe20000000800 */
[----:B------:R-:W-:Y:S01]  /*9fa0*/  @!PT LDS RZ, [RZ] ;  /* 0x00000000fffff984 */ /* 0x000fe20000000800 */
[----:B------:R1:W-:Y:S01]  /*9fb0*/  @P1 LDGSTS.E.BYPASS.LTC128B.128 [R218+0x3c80], [R164.64], !P6 ;  /* 0x03c80000a4da1fae */ /* 0x0003e2000f101d4a */
[----:B------:R-:W-:Y:S06]  /*9fc0*/  @P0 LEA.HI.X R167, R154, c[0x0][0x1cc], R155, 0x1, P2 ;  /* 0x000073009aa70a11 */ /* 0x000fec00010f0c9b */
[----:B------:R1:W-:Y:S07]  /*9fd0*/  @P1 LDGSTS.E.BYPASS.LTC128B.128 [R218+0x4880], [R160.64], !P5 ;  /* 0x04880000a0da1fae */ /* 0x0003ee000e901d4a */
[----:B------:R1:W-:Y:S07]  /*9fe0*/  @P1 LDGSTS.E.BYPASS.LTC128B.128 [R218+0x5480], [R158.64], !P4 ;  /* 0x054800009eda1fae */ /* 0x0003ee000e101d4a */
[----:B------:R1:W-:Y:S07]  /*9ff0*/  @P0 LDGSTS.E.BYPASS.LTC128B.128 [R218+0x4480], [R162.64], !P6 ;  /* 0x04480000a2da0fae */ /* 0x0003ee000f101d4a */
[----:B------:R1:W-:Y:S07]  /*a000*/  @P0 LDGSTS.E.BYPASS.LTC128B.128 [R218+0x5080], [R156.64], !P5 ;  /* 0x050800009cda0fae */ /* 0x0003ee000e901d4a */
[----:B------:R1:W-:Y:S02]  /*a010*/  @P0 LDGSTS.E.BYPASS.LTC128B.128 [R218+0x5c80], [R166.64], !P4 ;  /* 0x05c80000a6da0fae */ /* 0x0003e4000e101d4a */
.L_x_204:
[----:B------:R-:W-:Y:S01]  /*a020*/  FMNMX.FTZ R150, R4, R151, !PT ;  /* 0x0000009704967209 */ /* 0x000fe20007810000 */
[----:B------:R-:W0:Y:S01]  /*a030*/  LDGDEPBAR ;  /* 0x00000000000079af */ /* 0x000e220000000000 */
[----:B------:R-:W-:Y:S02]  /*a040*/  FMNMX.FTZ R154, R6, R149, !PT ;  /* 0x00000095069a7209 */ /* 0x000fe40007810000 */
[----:B------:R-:W-:Y:S02]  /*a050*/  FMNMX.FTZ R153, R5, R150, !PT ;  /* 0x0000009605997209 */ /* 0x000fe40007810000 */
[----:B-1----:R-:W-:Y:S02]  /*a060*/  FMNMX.FTZ R156, R8, R3, !PT ;  /* 0x00000003089c7209 */ /* 0x002fe40007810000 */
        /* <DEDUP_REMOVED lines=26> */
[----:B------:R-:W-:Y:S01]  /*a210*/  SHFL.BFLY PT, R150, R153, 0x2, 0x1f ;  /* 0x0c401f0099967f89 */ /* 0x000fe200000e0000 */
        /* <DEDUP_REMOVED lines=8> */
[C---:B------:R-:W-:Y:S02]  /*a2a0*/  ISETP.GT.AND P0, PT, R226.reuse, UR4, PT ;  /* 0x00000004e2007c0c */ /* 0x040fe4000bf04270 */
[----:B------:R-:W-:Y:S03]  /*a2b0*/  IADD3 R226, R226, -0x1, RZ ;  /* 0xffffffffe2e27810 */ /* 0x000fe60007ffe0ff */
[----:B------:R-:W1:Y:S02]  /*a2c0*/  SHFL.BFLY PT, R156, R3, 0x2, 0x1f ;  /* 0x0c401f00039c7f89 */ /* 0x000e6400000e0000 */
[----:B-1----:R-:W-:Y:S02]  /*a2d0*/  FMNMX.FTZ R156, R3, R156, !PT ;  /* 0x0000009c039c7209 */ /* 0x002fe40007810000 */
[----:B------:R-:W-:Y:S02]  /*a2e0*/  FMNMX.FTZ R155, R153, R150, !PT ;  /* 0x00000096999b7209 */ /* 0x000fe40007810000 */
[----:B------:R-:W-:Y:S02]  /*a2f0*/  FMNMX.FTZ R153, R11, R158, !PT ;  /* 0x0000009e0b997209 */ /* 0x000fe40007810000 */
[----:B------:R-:W-:Y:S01]  /*a300*/  FMNMX.FTZ R150, R160, R149, !PT ;  /* 0x00000095a0967209 */ /* 0x000fe20007810000 */
[----:B------:R-:W1:Y:S01]  /*a310*/  SHFL.BFLY PT, R154, R155, 0x1, 0x1f ;  /* 0x0c201f009b9a7f89 */ /* 0x000e6200000e0000 */
[----:B------:R-:W-:Y:S04]  /*a320*/  FMNMX.FTZ R158, R14, R153, !PT ;  /* 0x000000990e9e7209 */ /* 0x000fe80007810000 */
[----:B------:R-:W-:Y:S03]  /*a330*/  FMNMX.FTZ R153, R15, R158, !PT ;  /* 0x0000009e0f997209 */ /* 0x000fe60007810000 */
[----:B------:R-:W2:Y:S01]  /*a340*/  SHFL.BFLY PT, R149, R150, 0x1, 0x1f ;  /* 0x0c201f0096957f89 */ /* 0x000ea200000e0000 */
[----:B------:R-:W-:Y:S04]  /*a350*/  FMNMX.FTZ R158, R26, R153, !PT ;  /* 0x000000991a9e7209 */ /* 0x000fe80007810000 */
[----:B------:R-:W-:Y:S03]  /*a360*/  FMNMX.FTZ R3, R27, R158, !PT ;  /* 0x0000009e1b037209 */ /* 0x000fe60007810000 */
[----:B------:R-:W3:Y:S01]  /*a370*/  SHFL.BFLY PT, R153, R156, 0x1, 0x1f ;  /* 0x0c201f009c997f89 */ /* 0x000ee200000e0000 */
[----:B-1----:R-:W-:Y:S02]  /*a380*/  FMNMX.FTZ R151, R155, R154, !PT ;  /* 0x0000009a9b977209 */ /* 0x002fe40007810000 */
[----:B------:R-:W-:Y:S03]  /*a390*/  FMNMX.FTZ R154, R30, R3, !PT ;  /* 0x000000031e9a7209 */ /* 0x000fe60007810000 */
[----:B------:R-:W-:Y:S01]  /*a3a0*/  FADD.FTZ R3, -R151, R148 ;  /* 0x0000009497037221 */ /* 0x000fe20000010100 */
[----:B------:R-:W-:Y:S01]  /*a3b0*/  FMNMX.FTZ R155, R31, R154, !PT ;  /* 0x0000009a1f9b7209 */ /* 0x000fe20007810000 */
[----:B------:R-:W-:Y:S01]  /*a3c0*/  FMUL.FTZ R178, R151, c[0x0][0x2d0] ;  /* 0x0000b40097b27a20 */ /* 0x000fe20000410000 */
[----:B--2---:R-:W-:Y:S01]  /*a3d0*/  FMNMX.FTZ R149, R150, R149, !PT ;  /* 0x0000009596957209 */ /* 0x004fe20007810000 */
[----:B------:R-:W-:Y:S01]  /*a3e0*/  FMUL.FTZ R150, R3, c[0x0][0x2d0] ;  /* 0x0000b40003967a20 */ /* 0x000fe20000410000 */
[----:B------:R-:W-:Y:S01]  /*a3f0*/  FMNMX.FTZ R154, R42, R155, !PT ;  /* 0x0000009b2a9a7209 */ /* 0x000fe20007810000 */
[----:B------:R-:W-:Y:S02]  /*a400*/  FFMA.FTZ R161, R5, c[0x0][0x2d0], -R178 ;  /* 0x0000b40005a17a23 */ /* 0x000fe400000108b2 */
[----:B------:R-:W-:Y:S01]  /*a410*/  FADD.FTZ R155, -R149, R2 ;  /* 0x00000002959b7221 */ /* 0x000fe20000010100 */
[----:B------:R-:W-:Y:S01]  /*a420*/  FMNMX.FTZ R3, R43, R154, !PT ;  /* 0x0000009a2b037209 */ /* 0x000fe20007810000 */
[----:B------:R-:W-:Y:S01]  /*a430*/  FMUL.FTZ R176, R149, c[0x0][0x2d0] ;  /* 0x0000b40095b07a20 */ /* 0x000fe20000410000 */
[----:B------:R-:W1:Y:S01]  /*a440*/  MUFU.EX2 R150, R150 ;  /* 0x0000009600967308 */ /* 0x000e620000000800 */
[----:B------:R-:W-:Y:S01]  /*a450*/  FMUL.FTZ R148, R155, c[0x0][0x2d0] ;  /* 0x0000b4009b947a20 */ /* 0x000fe20000410000 */
[----:B------:R-:W-:Y:S01]  /*a460*/  FMNMX.FTZ R154, R46, R3, !PT ;  /* 0x000000032e9a7209 */ /* 0x000fe20007810000 */
[----:B------:R-:W-:Y:S01]  /*a470*/  FFMA.FTZ R162, R6, c[0x0][0x2d0], -R176 ;  /* 0x0000b40006a27a23 */ /* 0x000fe200000108b0 */
[----:B---3--:R-:W-:Y:S01]  /*a480*/  FMNMX.FTZ R3, R156, R153, !PT ;  /* 0x000000999c037209 */ /* 0x008fe20007810000 */
[----:B------:R-:W-:Y:S01]  /*a490*/  FFMA.FTZ R160, R4, c[0x0][0x2d0], -R178 ;  /* 0x0000b40004a07a23 */ /* 0x000fe200000108b2 */
[----:B------:R-:W-:Y:S01]  /*a4a0*/  FMNMX.FTZ R153, R47, R154, !PT ;  /* 0x0000009a2f997209 */ /* 0x000fe20007810000 */
[----:B------:R-:W-:Y:S01]  /*a4b0*/  FFMA.FTZ R7, R7, c[0x0][0x2d0], -R176 ;  /* 0x0000b40007077a23 */ /* 0x000fe200000108b0 */
[----:B------:R-:W-:Y:S01]  /*a4c0*/  LDSM.16.MT88.4 R156, [R212+0x1880] ;  /* 0x00188000d49c783b */ /* 0x000fe20000004200 */
[C---:B------:R-:W-:Y:S01]  /*a4d0*/  FADD.FTZ R154, -R3.reuse, R0 ;  /* 0x00000000039a7221 */ /* 0x040fe20000010100 */
[----:B------:R-:W2:Y:S01]  /*a4e0*/  MUFU.EX2 R148, R148 ;  /* 0x0000009400947308 */ /* 0x000ea20000000800 */
[----:B------:R-:W-:Y:S02]  /*a4f0*/  FMUL.FTZ R175, R3, c[0x0][0x2d0] ;  /* 0x0000b40003af7a20 */ /* 0x000fe40000410000 */
[----:B------:R-:W-:Y:S02]  /*a500*/  FMUL.FTZ R2, R154, c[0x0][0x2d0] ;  /* 0x0000b4009a027a20 */ /* 0x000fe40000410000 */
[--C-:B------:R-:W-:Y:S01]  /*a510*/  FFMA.FTZ R163, R16, c[0x0][0x2d0], -R178.reuse ;  /* 0x0000b40010a37a23 */ /* 0x100fe200000108b2 */
[----:B------:R-:W3:Y:S01]  /*a520*/  SHFL.BFLY PT, R0, R153, 0x2, 0x1f ;  /* 0x0c401f0099007f89 */ /* 0x000ee200000e0000 */
[----:B------:R-:W-:Y:S02]  /*a530*/  FFMA.FTZ R164, R17, c[0x0][0x2d0], -R178 ;  /* 0x0000b40011a47a23 */ /* 0x000fe400000108b2 */
[--C-:B------:R-:W-:Y:S01]  /*a540*/  FFMA.FTZ R165, R18, c[0x0][0x2d0], -R176.reuse ;  /* 0x0000b40012a57a23 */ /* 0x100fe200000108b0 */
[----:B------:R-:W-:Y:S01]  /*a550*/  MUFU.EX2 R160, R160 ;  /* 0x000000a000a07308 */ /* 0x000fe20000000800 */
[----:B------:R-:W-:Y:S02]  /*a560*/  FFMA.FTZ R166, R19, c[0x0][0x2d0], -R176 ;  /* 0x0000b40013a67a23 */ /* 0x000fe400000108b0 */
[--C-:B------:R-:W-:Y:S02]  /*a570*/  FFMA.FTZ R8, R8, c[0x0][0x2d0], -R175.reuse ;  /* 0x0000b40008087a23 */ /* 0x100fe400000108af */
[--C-:B------:R-:W-:Y:S02]  /*a580*/  FFMA.FTZ R167, R9, c[0x0][0x2d0], -R175.reuse ;  /* 0x0000b40009a77a23 */ /* 0x100fe400000108af */
[--C-:B------:R-:W-:Y:S02]  /*a590*/  FFMA.FTZ R168, R12, c[0x0][0x2d0], -R175.reuse ;  /* 0x0000b4000ca87a23 */ /* 0x100fe400000108af */
[--C-:B------:R-:W-:Y:S01]  /*a5a0*/  FFMA.FTZ R169, R13, c[0x0][0x2d0], -R175.reuse ;  /* 0x0000b4000da97a23 */ /* 0x100fe200000108af */
[----:B------:R-:W-:Y:S01]  /*a5b0*/  MUFU.EX2 R161, R161 ;  /* 0x000000a100a17308 */ /* 0x000fe20000000800 */
[C---:B-1----:R-:W-:Y:S02]  /*a5c0*/  FMUL.FTZ R9, R150.reuse, R145 ;  /* 0x0000009196097220 */ /* 0x042fe40000410000 */
[C---:B------:R-:W-:Y:S02]  /*a5d0*/  FMUL.FTZ R100, R150.reuse, R100 ;  /* 0x0000006496647220 */ /* 0x040fe40000410000 */
[----:B------:R-:W-:Y:S02]  /*a5e0*/  FMUL.FTZ R101, R150, R101 ;  /* 0x0000006596657220 */ /* 0x000fe40000410000 */
[C---:B--2---:R-:W-:Y:S02]  /*a5f0*/  FMUL.FTZ R102, R148.reuse, R102 ;  /* 0x0000006694667220 */ /* 0x044fe40000410000 */
[----:B------:R-:W-:Y:S01]  /*a600*/  FMUL.FTZ R103, R148, R103 ;  /* 0x0000006794677220 */ /* 0x000fe20000410000 */
[----:B---3--:R-:W-:Y:S01]  /*a610*/  FMNMX.FTZ R0, R153, R0, !PT ;  /* 0x0000000099007209 */ /* 0x008fe20007810000 */
[----:B------:R-:W-:Y:S01]  /*a620*/  MUFU.EX2 R162, R162 ;  /* 0x000000a200a27308 */ /* 0x000fe20000000800 */
[--C-:B------:R-:W-:Y:S02]  /*a630*/  FFMA.FTZ R177, R32, c[0x0][0x2d0], -R178.reuse ;  /* 0x0000b40020b17a23 */ /* 0x100fe400000108b2 */
[----:B------:R-:W-:Y:S01]  /*a640*/  FFMA.FTZ R180, R33, c[0x0][0x2d0], -R178 ;  /* 0x0000b40021b47a23 */ /* 0x000fe200000108b2 */
[----:B------:R-:W1:Y:S01]  /*a650*/  SHFL.BFLY PT, R5, R0, 0x1, 0x1f ;  /* 0x0c201f0000057f89 */ /* 0x000e6200000e0000 */
[--C-:B------:R-:W-:Y:S02]  /*a660*/  FFMA.FTZ R179, R34, c[0x0][0x2d0], -R176.reuse ;  /* 0x0000b40022b37a23 */ /* 0x100fe400000108b0 */
[----:B------:R-:W-:Y:S02]  /*a670*/  FFMA.FTZ R182, R35, c[0x0][0x2d0], -R176 ;  /* 0x0000b40023b67a23 */ /* 0x000fe400000108b0 */
[--C-:B------:R-:W-:Y:S01]  /*a680*/  FFMA.FTZ R189, R36, c[0x0][0x2d0], -R178.reuse ;  /* 0x0000b40024bd7a23 */ /* 0x100fe200000108b2 */
[----:B------:R-:W2:Y:S01]  /*a690*/  MUFU.EX2 R7, R7 ;  /* 0x0000000700077308 */ /* 0x000ea20000000800 */
[----:B------:R-:W-:Y:S01]  /*a6a0*/  FFMA.FTZ R192, R37, c[0x0][0x2d0], -R178 ;  /* 0x0000b40025c07a23 */ /* 0x000fe200000108b2 */
[----:B------:R-:W-:Y:S01]  /*a6b0*/  LDSM.16.MT88.4 R32, [R212+0x3080] ;  /* 0x00308000d420783b */ /* 0x000fe20000004200 */
[--C-:B------:R-:W-:Y:S02]  /*a6c0*/  FFMA.FTZ R191, R38, c[0x0][0x2d0], -R176.reuse ;  /* 0x0000b40026bf7a23 */ /* 0x100fe400000108b0 */
[----:B------:R-:W-:Y:S02]  /*a6d0*/  FFMA.FTZ R194, R39, c[0x0][0x2d0], -R176 ;  /* 0x0000b40027c27a23 */ /* 0x000fe400000108b0 */
[--C-:B------:R-:W-:Y:S02]  /*a6e0*/  FFMA.FTZ R196, R40, c[0x0][0x2d0], -R175.reuse ;  /* 0x0000b40028c47a23 */ /* 0x100fe400000108af */
[--C-:B------:R-:W-:Y:S01]  /*a6f0*/  FFMA.FTZ R197, R41, c[0x0][0x2d0], -R175.reuse ;  /* 0x0000b40029c57a23 */ /* 0x100fe200000108af */
[----:B------:R-:W-:Y:S01]  /*a700*/  MUFU.EX2 R163, R163 ;  /* 0x000000a300a37308 */ /* 0x000fe20000000800 */
[----:B------:R-:W-:Y:S01]  /*a710*/  LDSM.16.MT88.4 R36, [R214+0x3480] ;  /* 0x00348000d624783b */ /* 0x000fe20000004200 */
[----:B------:R-:W-:Y:S02]  /*a720*/  FFMA.FTZ R193, R48, c[0x0][0x2d0], -R178 ;  /* 0x0000b40030c17a23 */ /* 0x000fe400000108b2 */
[----:B------:R-:W-:Y:S02]  /*a730*/  FFMA.FTZ R195, R50, c[0x0][0x2d0], -R176 ;  /* 0x0000b40032c37a23 */ /* 0x000fe400000108b0 */
[--C-:B------:R-:W-:Y:S01]  /*a740*/  FFMA.FTZ R200, R44, c[0x0][0x2d0], -R175.reuse ;  /* 0x0000b4002cc87a23 */ /* 0x100fe200000108af */
[----:B-1----:R-:W-:Y:S01]  /*a750*/  FMNMX.FTZ R5, R0, R5, !PT ;  /* 0x0000000500057209 */ /* 0x002fe20007810000 */
[C---:B------:R-:W-:Y:S02]  /*a760*/  FMUL.FTZ R120, R150.reuse, R120 ;  /* 0x0000007896787220 */ /* 0x040fe40000410000 */
[----:B------:R-:W1:Y:S01]  /*a770*/  MUFU.EX2 R164, R164 ;  /* 0x000000a400a47308 */ /* 0x000e620000000800 */
[----:B------:R-:W-:Y:S02]  /*a780*/  FMUL.FTZ R121, R150, R121 ;  /* 0x0000007996797220 */ /* 0x000fe40000410000 */
[----:B------:R-:W-:Y:S01]  /*a790*/  FADD.FTZ R6, -R5, R152 ;  /* 0x0000009805067221 */ /* 0x000fe20000010100 */
[----:B--2---:R-:W-:Y:S01]  /*a7a0*/  F2FP.BF16.PACK_AB R145, R7, R162 ;  /* 0x000000a20791723e */ /* 0x004fe200000010ff */
[----:B------:R-:W2:Y:S01]  /*a7b0*/  LDSM.16.MT88.4 R152, [R214+0x1880] ;  /* 0x00188000d698783b */ /* 0x000ea20000004200 */
[----:B------:R-:W-:Y:S02]  /*a7c0*/  FMUL.FTZ R174, R5, c[0x0][0x2d0] ;  /* 0x0000b40005ae7a20 */ /* 0x000fe40000410000 */
[----:B------:R-:W-:Y:S02]  /*a7d0*/  FMUL.FTZ R0, R6, c[0x0][0x2d0] ;  /* 0x0000b40006007a20 */ /* 0x000fe40000410000 */
[----:B------:R-:W-:Y:S01]  /*a7e0*/  MUFU.EX2 R165, R165 ;  /* 0x000000a500a57308 */ /* 0x000fe20000000800 */
[--C-:B------:R-:W-:Y:S02]  /*a7f0*/  FFMA.FTZ R170, R10, c[0x0][0x2d0], -R174.reuse ;  /* 0x0000b4000aaa7a23 */ /* 0x100fe400000108ae */
[--C-:B------:R-:W-:Y:S02]  /*a800*/  FFMA.FTZ R171, R11, c[0x0][0x2d0], -R174.reuse ;  /* 0x0000b4000bab7a23 */ /* 0x100fe400000108ae */
[--C-:B------:R-:W-:Y:S02]  /*a810*/  FFMA.FTZ R172, R14, c[0x0][0x2d0], -R174.reuse ;  /* 0x0000b4000eac7a23 */ /* 0x100fe400000108ae */
[--C-:B------:R-:W-:Y:S02]  /*a820*/  FFMA.FTZ R173, R15, c[0x0][0x2d0], -R174.reuse ;  /* 0x0000b4000fad7a23 */ /* 0x100fe400000108ae */
[C---:B------:R-:W-:Y:S01]  /*a830*/  FMUL.FTZ R10, R148.reuse, R146 ;  /* 0x00000092940a7220 */ /* 0x040fe20000410000 */
[----:B------:R-:W3:Y:S01]  /*a840*/  MUFU.EX2 R166, R166 ;  /* 0x000000a600a67308 */ /* 0x000ee20000000800 */
[----:B------:R-:W-:Y:S02]  /*a850*/  FMUL.FTZ R11, R148, R147 ;  /* 0x00000093940b7220 */ /* 0x000fe40000410000 */
[--C-:B------:R-:W-:Y:S01]  /*a860*/  FFMA.FTZ R198, R42, c[0x0][0x2d0], -R174.reuse ;  /* 0x0000b4002ac67a23 */ /* 0x100fe200000108ae */
[----:B-1----:R-:W-:Y:S01]  /*a870*/  F2FP.BF16.PACK_AB R146, R164, R163 ;  /* 0x000000a3a492723e */ /* 0x002fe200000010ff */
[--C-:B------:R-:W-:Y:S02]  /*a880*/  FFMA.FTZ R199, R43, c[0x0][0x2d0], -R174.reuse ;  /* 0x0000b4002bc77a23 */ /* 0x100fe400000108ae */
[----:B------:R-:W-:Y:S01]  /*a890*/  LDSM.16.MT88.4 R40, [R214+0x2080] ;  /* 0x00208000d628783b */ /* 0x000fe20000004200 */
[----:B------:R-:W-:Y:S02]  /*a8a0*/  FFMA.FTZ R201, R46, c[0x0][0x2d0], -R174 ;  /* 0x0000b4002ec97a23 */ /* 0x000fe400000108ae */
[----:B------:R1:W-:Y:S01]  /*a8b0*/  MUFU.EX2 R6, R8 ;  /* 0x0000000800067308 */ /* 0x0003e20000000800 */
[C---:B------:R-:W-:Y:S02]  /*a8c0*/  FMUL.FTZ R122, R148.reuse, R122 ;  /* 0x0000007a947a7220 */ /* 0x040fe40000410000 */
[----:B------:R-:W-:Y:S02]  /*a8d0*/  FMUL.FTZ R123, R148, R123 ;  /* 0x0000007b947b7220 */ /* 0x000fe40000410000 */
[C---:B------:R-:W-:Y:S02]  /*a8e0*/  FMUL.FTZ R128, R150.reuse, R128 ;  /* 0x0000008096807220 */ /* 0x040fe40000410000 */
[----:B------:R-:W-:Y:S02]  /*a8f0*/  FMUL.FTZ R129, R150, R129 ;  /* 0x0000008196817220 */ /* 0x000fe40000410000 */
[C---:B------:R-:W-:Y:S01]  /*a900*/  FMUL.FTZ R130, R148.reuse, R130 ;  /* 0x0000008294827220 */ /* 0x040fe20000410000 */
[----:B------:R-:W4:Y:S01]  /*a910*/  MUFU.EX2 R2, R2 ;  /* 0x0000000200027308 */ /* 0x000f220000000800 */
[----:B------:R-:W-:Y:S02]  /*a920*/  FMUL.FTZ R131, R148, R131 ;  /* 0x0000008394837220 */ /* 0x000fe40000410000 */
[----:B------:R-:W-:Y:S01]  /*a930*/  FMUL.FTZ R52, R150, R52 ;  /* 0x0000003496347220 */ /* 0x000fe20000410000 */
[----:B---3--:R-:W-:Y:S01]  /*a940*/  F2FP.BF16.PACK_AB R147, R166, R165 ;  /* 0x000000a5a693723e */ /* 0x008fe200000010ff */
[----:B------:R-:W-:Y:S02]  /*a950*/  FMUL.FTZ R53, R150, R53 ;  /* 0x0000003596357220 */ /* 0x000fe40000410000 */
[C---:B------:R-:W-:Y:S02]  /*a960*/  FMUL.FTZ R54, R148.reuse, R54 ;  /* 0x0000003694367220 */ /* 0x040fe40000410000 */
[----:B------:R-:W-:Y:S01]  /*a970*/  FMUL.FTZ R55, R148, R55 ;  /* 0x0000003794377220 */ /* 0x000fe20000410000 */
[----:B------:R-:W3:Y:S01]  /*a980*/  MUFU.EX2 R0, R0 ;  /* 0x0000000000007308 */ /* 0x000ee20000000800 */
[C---:B------:R-:W-:Y:S02]  /*a990*/  FMUL.FTZ R64, R150.reuse, R64 ;  /* 0x0000004096407220 */ /* 0x040fe40000410000 */
[C---:B------:R-:W-:Y:S02]  /*a9a0*/  FMUL.FTZ R65, R150.reuse, R65 ;  /* 0x0000004196417220 */ /* 0x040fe40000410000 */
[----:B-1----:R-:W-:Y:S01]  /*a9b0*/  FMUL.FTZ R8, R150, R144 ;  /* 0x0000009096087220 */ /* 0x002fe20000410000 */
[----:B------:R-:W-:Y:S01]  /*a9c0*/  F2FP.BF16.PACK_AB R144, R161, R160 ;  /* 0x000000a0a190723e */ /* 0x000fe200000010ff */
[C---:B------:R-:W-:Y:S02]  /*a9d0*/  FMUL.FTZ R66, R148.reuse, R66 ;  /* 0x0000004294427220 */ /* 0x040fe40000410000 */
[----:B------:R-:W-:Y:S01]  /*a9e0*/  FMUL.FTZ R67, R148, R67 ;  /* 0x0000004394437220 */ /* 0x000fe20000410000 */
[----:B------:R-:W1:Y:S01]  /*a9f0*/  MUFU.EX2 R167, R167 ;  /* 0x000000a700a77308 */ /* 0x000e620000000800 */
[----:B------:R-:W-:Y:S02]  /*aa00*/  FMUL.FTZ R68, R150, R68 ;  /* 0x0000004496447220 */ /* 0x000fe40000410000 */
[-C--:B--2---:R-:W-:Y:S05]  /*aa10*/  HMMA.16816.F32.BF16 R8, R144, R152.reuse, R8 ;  /* 0x000000989008723c */ /* 0x084fea0000041808 */
[C---:B----4-:R-:W-:Y:S02]  /*aa20*/  FMUL.FTZ R12, R2.reuse, R140 ;  /* 0x0000008c020c7220 */ /* 0x050fe40000410000 */
[----:B------:R-:W-:Y:S01]  /*aa30*/  MUFU.EX2 R168, R168 ;  /* 0x000000a800a87308 */ /* 0x000fe20000000800 */
[----:B------:R-:W-:Y:S04]  /*aa40*/  FMUL.FTZ R13, R2, R141 ;  /* 0x0000008d020d7220 */ /* 0x000fe80000410000 */
[C---:B---3--:R-:W-:Y:S02]  /*aa50*/  FMUL.FTZ R14, R0.reuse, R142 ;  /* 0x0000008e000e7220 */ /* 0x048fe40000410000 */
[----:B------:R-:W-:Y:S02]  /*aa60*/  FMUL.FTZ R15, R0, R143 ;  /* 0x0000008f000f7220 */ /* 0x000fe40000410000 */
[C---:B------:R-:W-:Y:S01]  /*aa70*/  FMUL.FTZ R16, R2.reuse, R136 ;  /* 0x0000008802107220 */ /* 0x040fe20000410000 */
[----:B------:R-:W2:Y:S01]  /*aa80*/  MUFU.EX2 R169, R169 ;  /* 0x000000a900a97308 */ /* 0x000ea20000000800 */
[----:B------:R-:W-:Y:S02]  /*aa90*/  FMUL.FTZ R17, R2, R137 ;  /* 0x0000008902117220 */ /* 0x000fe40000410000 */
[C---:B------:R-:W-:Y:S01]  /*aaa0*/  FMUL.FTZ R18, R0.reuse, R138 ;  /* 0x0000008a00127220 */ /* 0x040fe20000410000 */
[----:B-1----:R-:W-:Y:S01]  /*aab0*/  F2FP.BF16.PACK_AB R140, R167, R6 ;  /* 0x00000006a78c723e */ /* 0x002fe200000010ff */
[----:B------:R-:W-:Y:S02]  /*aac0*/  FMUL.FTZ R19, R0, R139 ;  /* 0x0000008b00137220 */ /* 0x000fe40000410000 */
[----:B------:R-:W1:Y:S01]  /*aad0*/  LDSM.16.MT88.4 R136, [R214+0x2480] ;  /* 0x00248000d688783b */ /* 0x000e620000004200 */
[C---:B------:R-:W-:Y:S02]  /*aae0*/  FMUL.FTZ R104, R150.reuse, R104 ;  /* 0x0000006896687220 */ /* 0x040fe40000410000 */
[----:B------:R-:W-:Y:S01]  /*aaf0*/  MUFU.EX2 R170, R170 ;  /* 0x000000aa00aa7308 */ /* 0x000fe20000000800 */
[----:B------:R-:W-:Y:S02]  /*ab00*/  FMUL.FTZ R105, R150, R105 ;  /* 0x0000006996697220 */ /* 0x000fe40000410000 */
[C---:B------:R-:W-:Y:S02]  /*ab10*/  FMUL.FTZ R106, R148.reuse, R106 ;  /* 0x0000006a946a7220 */ /* 0x040fe40000410000 */
[----:B------:R-:W-:Y:S02]  /*ab20*/  FMUL.FTZ R107, R148, R107 ;  /* 0x0000006b946b7220 */ /* 0x000fe40000410000 */
[C---:B------:R-:W-:Y:S02]  /*ab30*/  FMUL.FTZ R124, R2.reuse, R124 ;  /* 0x0000007c027c7220 */ /* 0x040fe40000410000 */
[----:B------:R-:W-:Y:S01]  /*ab40*/  FMUL.FTZ R125, R2, R125 ;  /* 0x0000007d027d7220 */ /* 0x000fe20000410000 */
[----:B------:R-:W3:Y:S01]  /*ab50*/  MUFU.EX2 R171, R171 ;  /* 0x000000ab00ab7308 */ /* 0x000ee20000000800 */
[C---:B------:R-:W-:Y:S02]  /*ab60*/  FMUL.FTZ R126, R0.reuse, R126 ;  /* 0x0000007e007e7220 */ /* 0x040fe40000410000 */
[----:B------:R-:W-:Y:S01]  /*ab70*/  FMUL.FTZ R127, R0, R127 ;  /* 0x0000007f007f7220 */ /* 0x000fe20000410000 */
[----:B--2---:R-:W-:Y:S01]  /*ab80*/  F2FP.BF16.PACK_AB R142, R169, R168 ;  /* 0x000000a8a98e723e */ /* 0x004fe200000010ff */
[C---:B------:R-:W-:Y:S02]  /*ab90*/  FMUL.FTZ R56, R2.reuse, R56 ;  /* 0x0000003802387220 */ /* 0x040fe40000410000 */
[----:B------:R-:W-:Y:S02]  /*aba0*/  FMUL.FTZ R57, R2, R57 ;  /* 0x0000003902397220 */ /* 0x000fe40000410000 */
[C---:B------:R-:W-:Y:S01]  /*abb0*/  FMUL.FTZ R58, R0.reuse, R58 ;  /* 0x0000003a003a7220 */ /* 0x040fe20000410000 */
[----:B------:R-:W-:Y:S01]  /*abc0*/  MUFU.EX2 R172, R172 ;  /* 0x000000ac00ac7308 */ /* 0x000fe20000000800 */
[----:B------:R-:W-:Y:S02]  /*abd0*/  FMUL.FTZ R59, R0, R59 ;  /* 0x0000003b003b7220 */ /* 0x000fe40000410000 */
[C---:B------:R-:W-:Y:S02]  /*abe0*/  FMUL.FTZ R60, R2.reuse, R60 ;  /* 0x0000003c023c7220 */ /* 0x040fe40000410000 */
[----:B------:R-:W-:Y:S02]  /*abf0*/  FMUL.FTZ R61, R2, R61 ;  /* 0x0000003d023d7220 */ /* 0x000fe40000410000 */
[C---:B------:R-:W-:Y:S02]  /*ac00*/  FMUL.FTZ R62, R0.reuse, R62 ;  /* 0x0000003e003e7220 */ /* 0x040fe40000410000 */
[----:B------:R-:W-:Y:S01]  /*ac10*/  FMUL.FTZ R63, R0, R63 ;  /* 0x0000003f003f7220 */ /* 0x000fe20000410000 */
[----:B------:R-:W2:Y:S01]  /*ac20*/  MUFU.EX2 R173, R173 ;  /* 0x000000ad00ad7308 */ /* 0x000ea20000000800 */
[----:B------:R-:W-:Y:S02]  /*ac30*/  FMUL.FTZ R69, R150, R69 ;  /* 0x0000004596457220 */ /* 0x000fe40000410000 */
[C---:B------:R-:W-:Y:S01]  /*ac40*/  FMUL.FTZ R70, R148.reuse, R70 ;  /* 0x0000004694467220 */ /* 0x040fe20000410000 */
        /* <DEDUP_REMOVED lines=12> */
[C---:B------:R-:W-:Y:S01]  /*ad10*/  FMUL.FTZ R80, R150.reuse, R80 ;  /* 0x0000005096507220 */ /* 0x040fe20000410000 */
[----:B--2---:R-:W-:Y:S01]  /*ad20*/  F2FP.BF16.PACK_AB R143, R173, R172 ;  /* 0x000000acad8f723e */ /* 0x004fe200000010ff */
[----:B------:R-:W-:Y:S02]  /*ad30*/  FMUL.FTZ R81, R150, R81 ;  /* 0x0000005196517220 */ /* 0x000fe40000410000 */
[C---:B------:R-:W-:Y:S02]  /*ad40*/  FMUL.FTZ R82, R148.reuse, R82 ;  /* 0x0000005294527220 */ /* 0x040fe40000410000 */
[----:B------:R-:W-:Y:S01]  /*ad50*/  FMUL.FTZ R83, R148, R83 ;  /* 0x0000005394537220 */ /* 0x000fe20000410000 */
[----:B------:R-:W-:Y:S01]  /*ad60*/  MUFU.EX2 R179, R179 ;  /* 0x000000b300b37308 */ /* 0x000fe20000000800 */
[C---:B------:R-:W-:Y:S04]  /*ad70*/  HMMA.16816.F32.BF16 R12, R140.reuse, R152, R12 ;  /* 0x000000988c0c723c */ /* 0x040fe8000004180c */
[C---:B------:R-:W-:Y:S02]  /*ad80*/  FMUL.FTZ R84, R150.reuse, R84 ;  /* 0x0000005496547220 */ /* 0x040fe40000410000 */
[----:B------:R-:W-:Y:S02]  /*ad90*/  FMUL.FTZ R85, R150, R85 ;  /* 0x0000005596557220 */ /* 0x000fe40000410000 */
[-C--:B------:R-:W-:Y:S01]  /*ada0*/  HMMA.16816.F32.BF16 R16, R140, R154.reuse, R16 ;  /* 0x0000009a8c10723c */ /* 0x080fe20000041810 */
[----:B------:R-:W-:Y:S03]  /*adb0*/  MUFU.EX2 R182, R182 ;  /* 0x000000b600b67308 */ /* 0x000fe60000000800 */
[C---:B------:R-:W-:Y:S02]  /*adc0*/  FMUL.FTZ R86, R148.reuse, R86 ;  /* 0x0000005694567220 */ /* 0x040fe40000410000 */
[----:B------:R-:W-:Y:S02]  /*add0*/  FMUL.FTZ R87, R148, R87 ;  /* 0x0000005794577220 */ /* 0x000fe40000410000 */
[C---:B------:R-:W-:Y:S01]  /*ade0*/  HMMA.16816.F32.BF16 R100, R144.reuse, R154, R100 ;  /* 0x0000009a9064723c */ /* 0x040fe20000041864 */
[----:B------:R-:W2:Y:S02]  /*adf0*/  LDSM.16.MT88.4 R152, [R212+0x2480] ;  /* 0x00248000d498783b */ /* 0x000ea40000004200 */
[----:B------:R-:W-:Y:S01]  /*ae00*/  MUFU.EX2 R189, R189 ;  /* 0x000000bd00bd7308 */ /* 0x000fe20000000800 */
[C---:B------:R-:W-:Y:S02]  /*ae10*/  FMUL.FTZ R88, R2.reuse, R88 ;  /* 0x0000005802587220 */ /* 0x040fe40000410000 */
[C---:B------:R-:W-:Y:S02]  /*ae20*/  FMUL.FTZ R89, R2.reuse, R89 ;  /* 0x0000005902597220 */ /* 0x040fe40000410000 */
[-C--:B------:R-:W-:Y:S04]  /*ae30*/  HMMA.16816.F32.BF16 R104, R144, R156.reuse, R104 ;  /* 0x0000009c9068723c */ /* 0x080fe80000041868 */
[C---:B------:R-:W-:Y:S01]  /*ae40*/  FMUL.FTZ R108, R2.reuse, R108 ;  /* 0x0000006c026c7220 */ /* 0x040fe20000410000 */
[----:B------:R-:W-:Y:S01]  /*ae50*/  MUFU.EX2 R192, R192 ;  /* 0x000000c000c07308 */ /* 0x000fe20000000800 */
[----:B------:R-:W-:Y:S02]  /*ae60*/  FMUL.FTZ R109, R2, R109 ;  /* 0x0000006d026d7220 */ /* 0x000fe40000410000 */
[C---:B------:R-:W-:Y:S04]  /*ae70*/  FMUL.FTZ R110, R0.reuse, R110 ;  /* 0x0000006e006e7220 */ /* 0x040fe80000410000 */
[C---:B------:R-:W-:Y:S02]  /*ae80*/  FMUL.FTZ R111, R0.reuse, R111 ;  /* 0x0000006f006f7220 */ /* 0x040fe40000410000 */
[C---:B------:R-:W-:Y:S01]  /*ae90*/  FMUL.FTZ R90, R0.reuse, R90 ;  /* 0x0000005a005a7220 */ /* 0x040fe20000410000 */
[----:B------:R-:W-:Y:S01]  /*aea0*/  MUFU.EX2 R191, R191 ;  /* 0x000000bf00bf7308 */ /* 0x000fe20000000800 */
[----:B------:R-:W-:Y:S02]  /*aeb0*/  FMUL.FTZ R91, R0, R91 ;  /* 0x0000005b005b7220 */ /* 0x000fe40000410000 */
[--C-:B------:R-:W-:Y:S01]  /*aec0*/  FFMA.FTZ R181, R24, c[0x0][0x2d0], -R175.reuse ;  /* 0x0000b40018b57a23 */ /* 0x100fe200000108af */
[C---:B------:R-:W-:Y:S04]  /*aed0*/  HMMA.16816.F32.BF16 R108, R140.reuse, R156, R108 ;  /* 0x0000009c8c6c723c */ /* 0x040fe8000004186c */
[C---:B------:R-:W-:Y:S02]  /*aee0*/  FMUL.FTZ R112, R2.reuse, R112 ;  /* 0x0000007002707220 */ /* 0x040fe40000410000 */
[----:B------:R-:W-:Y:S01]  /*aef0*/  FMUL.FTZ R113, R2, R113 ;  /* 0x0000007102717220 */ /* 0x000fe20000410000 */
[----:B------:R-:W-:Y:S01]  /*af00*/  MUFU.EX2 R181, R181 ;  /* 0x000000b500b57308 */ /* 0x000fe20000000800 */
[C---:B------:R-:W-:Y:S04]  /*af10*/  FMUL.FTZ R114, R0.reuse, R114 ;  /* 0x0000007200727220 */ /* 0x040fe80000410000 */
[----:B------:R-:W-:Y:S02]  /*af20*/  FMUL.FTZ R115, R0, R115 ;  /* 0x0000007300737220 */ /* 0x000fe40000410000 */
[--C-:B------:R-:W-:Y:S02]  /*af30*/  FFMA.FTZ R156, R20, c[0x0][0x2d0], -R178.reuse ;  /* 0x0000b400149c7a23 */ /* 0x100fe400000108b2 */
[----:B------:R-:W-:Y:S01]  /*af40*/  FMUL.FTZ R20, R2, R132 ;  /* 0x0000008402147220 */ /* 0x000fe20000410000 */
[----:B------:R-:W-:Y:S01]  /*af50*/  MUFU.EX2 R194, R194 ;  /* 0x000000c200c27308 */ /* 0x000fe20000000800 */
[--C-:B------:R-:W-:Y:S01]  /*af60*/  FFMA.FTZ R157, R21, c[0x0][0x2d0], -R178.reuse ;  /* 0x0000b400159d7a23 */ /* 0x100fe200000108b2 */
[-C--:B------:R-:W-:Y:S03]  /*af70*/  HMMA.16816.F32.BF16 R112, R140, R158.reuse, R112 ;  /* 0x0000009e8c70723c */ /* 0x080fe60000041870 */
[C---:B------:R-:W-:Y:S02]  /*af80*/  FMUL.FTZ R116, R150.reuse, R116 ;  /* 0x0000007496747220 */ /* 0x040fe40000410000 */
[----:B------:R-:W-:Y:S02]  /*af90*/  FMUL.FTZ R117, R150, R117 ;  /* 0x0000007596757220 */ /* 0x000fe40000410000 */
[C---:B------:R-:W-:Y:S01]  /*afa0*/  FMUL.FTZ R118, R148.reuse, R118 ;  /* 0x0000007694767220 */ /* 0x040fe20000410000 */
[----:B------:R-:W-:Y:S01]  /*afb0*/  MUFU.EX2 R156, R156 ;  /* 0x0000009c009c7308 */ /* 0x000fe20000000800 */
[----:B------:R-:W-:Y:S03]  /*afc0*/  FMUL.FTZ R119, R148, R119 ;  /* 0x0000007794777220 */ /* 0x000fe60000410000 */
[----:B------:R-:W-:Y:S02]  /*afd0*/  FMUL.FTZ R21, R2, R133 ;  /* 0x0000008502157220 */ /* 0x000fe40000410000 */
[----:B------:R-:W-:Y:S02]  /*afe0*/  FFMA.FTZ R178, R49, c[0x0][0x2d0], -R178 ;  /* 0x0000b40031b27a23 */ /* 0x000fe400000108b2 */
[C---:B------:R-:W-:Y:S02]  /*aff0*/  HMMA.16816.F32.BF16 R116, R144.reuse, R158, R116 ;  /* 0x0000009e9074723c */ /* 0x040fe40000041874 */
[----:B------:R-:W4:Y:S02]  /*b000*/  MUFU.EX2 R157, R157 ;  /* 0x0000009d009d7308 */ /* 0x000f240000000800 */
[--C-:B------:R-:W-:Y:S02]  /*b010*/  FFMA.FTZ R184, R25, c[0x0][0x2d0], -R175.reuse ;  /* 0x0000b40019b87a23 */ /* 0x100fe400000108af */
[----:B------:R-:W-:Y:S01]  /*b020*/  FFMA.FTZ R183, R26, c[0x0][0x2d0], -R174 ;  /* 0x0000b4001ab77a23 */ /* 0x000fe200000108ae */
[----:B---3--:R-:W-:Y:S01]  /*b030*/  F2FP.BF16.PACK_AB R26, R180, R177 ;  /* 0x000000b1b41a723e */ /* 0x008fe200000010ff */
[-C--:B-1----:R-:W-:Y:S04]  /*b040*/  HMMA.16816.F32.BF16 R120, R144, R136.reuse, R120 ;  /* 0x000000889078723c */ /* 0x082fe80000041878 */
[--C-:B------:R-:W-:Y:S01]  /*b050*/  FFMA.FTZ R158, R22, c[0x0][0x2d0], -R176.reuse ;  /* 0x0000b400169e7a23 */ /* 0x100fe200000108b0 */
[----:B------:R-:W1:Y:S01]  /*b060*/  MUFU.EX2 R184, R184 ;  /* 0x000000b800b87308 */ /* 0x000e620000000800 */
[C---:B------:R-:W-:Y:S02]  /*b070*/  FMUL.FTZ R22, R0.reuse, R134 ;  /* 0x0000008600167220 */ /* 0x040fe40000410000 */
[C---:B------:R-:W-:Y:S04]  /*b080*/  HMMA.16816.F32.BF16 R124, R140.reuse, R136, R124 ;  /* 0x000000888c7c723c */ /* 0x040fe8000004187c */
[--C-:B------:R-:W-:Y:S02]  /*b090*/  FFMA.FTZ R159, R23, c[0x0][0x2d0], -R176.reuse ;  /* 0x0000b400179f7a23 */ /* 0x100fe400000108b0 */
[----:B------:R-:W-:Y:S01]  /*b0a0*/  FMUL.FTZ R23, R0, R135 ;  /* 0x0000008700177220 */ /* 0x000fe20000410000 */
[----:B------:R-:W-:Y:S01]  /*b0b0*/  MUFU.EX2 R158, R158 ;  /* 0x0000009e009e7308 */ /* 0x000fe20000000800 */
[----:B------:R-:W3:Y:S01]  /*b0c0*/  LDSM.16.MT88.4 R132, [R214+0x3080] ;  /* 0x00308000d684783b */ /* 0x000ee20000004200 */
[----:B------:R-:W-:Y:S03]  /*b0d0*/  FFMA.FTZ R176, R51, c[0x0][0x2d0], -R176 ;  /* 0x0000b40033b07a23 */ /* 0x000fe600000108b0 */
[--C-:B------:R-:W-:Y:S01]  /*b0e0*/  FFMA.FTZ R186, R27, c[0x0][0x2d0], -R174.reuse ;  /* 0x0000b4001bba7a23 */ /* 0x100fe200000108ae */
[-C--:B------:R-:W-:Y:S03]  /*b0f0*/  HMMA.16816.F32.BF16 R20, R140, R138.reuse, R20 ;  /* 0x0000008a8c14723c */ /* 0x080fe60000041814 */
[----:B------:R-:W-:Y:S01]  /*b100*/  LDSM.16.MT88.4 R48, [R212+0x2c80] ;  /* 0x002c8000d430783b */ /* 0x000fe20000004200 */
[--C-:B------:R-:W-:Y:S01]  /*b110*/  FFMA.FTZ R185, R28, c[0x0][0x2d0], -R175.reuse ;  /* 0x0000b4001cb97a23 */ /* 0x100fe200000108af */
[----:B----4-:R-:W-:Y:S01]  /*b120*/  F2FP.BF16.PACK_AB R24, R157, R156 ;  /* 0x0000009c9d18723e */ /* 0x010fe200000010ff */
[--C-:B------:R-:W-:Y:S01]  /*b130*/  FFMA.FTZ R188, R29, c[0x0][0x2d0], -R175.reuse ;  /* 0x0000b4001dbc7a23 */ /* 0x100fe200000108af */
[----:B------:R-:W-:Y:S01]  /*b140*/  F2FP.BF16.PACK_AB R27, R182, R179 ;  /* 0x000000b3b61b723e */ /* 0x000fe200000010ff */
[C---:B------:R-:W-:Y:S01]  /*b150*/  HMMA.16816.F32.BF16 R128, R144.reuse, R138, R128 ;  /* 0x0000008a9080723c */ /* 0x040fe20000041880 */
[----:B------:R-:W4:Y:S02]  /*b160*/  MUFU.EX2 R159, R159 ;  /* 0x0000009f009f7308 */ /* 0x000f240000000800 */
[----:B------:R-:W-:Y:S01]  /*b170*/  LDSM.16.MT88.4 R136, [R212+0x1c80] ;  /* 0x001c8000d488783b */ /* 0x000fe20000004200 */
[----:B------:R-:W-:Y:S01]  /*b180*/  FFMA.FTZ R175, R45, c[0x0][0x2d0], -R175 ;  /* 0x0000b4002daf7a23 */ /* 0x000fe200000108af */
[----:B-1----:R-:W-:Y:S01]  /*b190*/  F2FP.BF16.PACK_AB R28, R184, R181 ;  /* 0x000000b5b81c723e */ /* 0x002fe200000010ff */
[--C-:B------:R-:W-:Y:S02]  /*b1a0*/  FFMA.FTZ R187, R30, c[0x0][0x2d0], -R174.reuse ;  /* 0x0000b4001ebb7a23 */ /* 0x100fe400000108ae */
[-C--:B--2---:R-:W-:Y:S03]  /*b1b0*/  HMMA.16816.F32.BF16 R52, R144, R152.reuse, R52 ;  /* 0x000000989034723c */ /* 0x084fe60000041834 */
[----:B------:R-:W-:Y:S01]  /*b1c0*/  MUFU.EX2 R183, R183 ;  /* 0x000000b700b77308 */ /* 0x000fe20000000800 */
[--C-:B------:R-:W-:Y:S02]  /*b1d0*/  FFMA.FTZ R190, R31, c[0x0][0x2d0], -R174.reuse ;  /* 0x0000b4001fbe7a23 */ /* 0x100fe400000108ae */
[----:B------:R-:W-:Y:S02]  /*b1e0*/  FFMA.FTZ R174, R47, c[0x0][0x2d0], -R174 ;  /* 0x0000b4002fae7a23 */ /* 0x000fe400000108ae */
[C---:B------:R-:W-:Y:S01]  /*b1f0*/  HMMA.16816.F32.BF16 R56, R140.reuse, R152, R56 ;  /* 0x000000988c38723c */ /* 0x040fe20000041838 */
[----:B------:R-:W-:Y:S03]  /*b200*/  LDSM.16.MT88.4 R44, [R214+0x2c80] ;  /* 0x002c8000d62c783b */ /* 0x000fe60000004200 */
[C---:B------:R-:W-:Y:S01]  /*b210*/  FMUL.FTZ R92, R2.reuse, R92 ;  /* 0x0000005c025c7220 */ /* 0x040fe20000410000 */
[----:B------:R-:W1:Y:S01]  /*b220*/  MUFU.EX2 R186, R186 ;  /* 0x000000ba00ba7308 */ /* 0x000e620000000800 */
[----:B------:R-:W-:Y:S02]  /*b230*/  FMUL.FTZ R93, R2, R93 ;  /* 0x0000005d025d7220 */ /* 0x000fe40000410000 */
[-C--:B------:R-:W-:Y:S04]  /*b240*/  HMMA.16816.F32.BF16 R60, R140, R154.reuse, R60 ;  /* 0x0000009a8c3c723c */ /* 0x080fe8000004183c */
[C---:B------:R-:W-:Y:S01]  /*b250*/  FMUL.FTZ R94, R0.reuse, R94 ;  /* 0x0000005e005e7220 */ /* 0x040fe20000410000 */
[----:B----4-:R-:W-:Y:S01]  /*b260*/  F2FP.BF16.PACK_AB R25, R159, R158 ;  /* 0x0000009e9f19723e */ /* 0x010fe200000010ff */
[----:B------:R-:W-:Y:S01]  /*b270*/  FMUL.FTZ R95, R0, R95 ;  /* 0x0000005f005f7220 */ /* 0x000fe20000410000 */
[----:B------:R-:W-:Y:S01]  /*b280*/  MUFU.EX2 R185, R185 ;  /* 0x000000b900b97308 */ /* 0x000fe20000000800 */
[C---:B------:R-:W-:Y:S01]  /*b290*/  HMMA.16816.F32.BF16 R64, R144.reuse, R154, R64 ;  /* 0x0000009a9040723c */ /* 0x040fe20000041840 */
[----:B------:R-:W-:Y:S03]  /*b2a0*/  LDSM.16.MT88.4 R152, [R214+0x3880] ;  /* 0x00388000d698783b */ /* 0x000fe60000004200 */
[C---:B------:R-:W-:Y:S02]  /*b2b0*/  FMUL.FTZ R96, R150.reuse, R96 ;  /* 0x0000006096607220 */ /* 0x040fe40000410000 */
[----:B------:R-:W-:Y:S02]  /*b2c0*/  FMUL.FTZ R97, R150, R97 ;  /* 0x0000006196617220 */ /* 0x000fe40000410000 */
[-C--:B---3--:R-:W-:Y:S01]  /*b2d0*/  HMMA.16816.F32.BF16 R68, R144, R132.reuse, R68 ;  /* 0x000000849044723c */ /* 0x088fe20000041844 */
[----:B------:R-:W2:Y:S03]  /*b2e0*/  MUFU.EX2 R188, R188 ;  /* 0x000000bc00bc7308 */ /* 0x000ea60000000800 */
[----:B------:R-:W-:Y:S01]  /*b2f0*/  FMUL.FTZ R98, R148, R98 ;  /* 0x0000006294627220 */ /* 0x000fe20000410000 */
[----:B-1----:R-:W-:Y:S01]  /*b300*/  F2FP.BF16.PACK_AB R29, R186, R183 ;  /* 0x000000b7ba1d723e */ /* 0x002fe200000010ff */
[----:B------:R-:W-:Y:S02]  /*b310*/  FMUL.FTZ R99, R148, R99 ;  /* 0x0000006394637220 */ /* 0x000fe40000410000 */
[C---:B------:R-:W-:Y:S03]  /*b320*/  HMMA.16816.F32.BF16 R72, R140.reuse, R132, R72 ;  /* 0x000000848c48723c */ /* 0x040fe60000041848 */
[----:B------:R-:W-:Y:S01]  /*b330*/  MUFU.EX2 R187, R187 ;  /* 0x000000bb00bb7308 */ /* 0x000fe20000000800 */
[----:B------:R-:W-:Y:S02]  /*b340*/  FFMA.FTZ R160, R150, R231, R160 ;  /* 0x000000e796a07223 */ /* 0x000fe400000100a0 */
[----:B------:R-:W-:Y:S02]  /*b350*/  FFMA.FTZ R162, R148, R229, R162 ;  /* 0x000000e594a27223 */ /* 0x000fe400000100a2 */
[-C--:B------:R-:W-:Y:S04]  /*b360*/  HMMA.16816.F32.BF16 R76, R140, R134.reuse, R76 ;  /* 0x000000868c4c723c */ /* 0x080fe8000004184c */
[----:B------:R-:W-:Y:S01]  /*b370*/  FFMA.FTZ R6, R2, R227, R6 ;  /* 0x000000e302067223 */ /* 0x000fe20000010006 */
[----:B------:R-:W1:Y:S01]  /*b380*/  MUFU.EX2 R190, R190 ;  /* 0x000000be00be7308 */ /* 0x000e620000000800 */
[----:B------:R-:W-:Y:S02]  /*b390*/  FFMA.FTZ R170, R0, R225, R170 ;  /* 0x000000e100aa7223 */ /* 0x000fe400000100aa */
[C---:B------:R-:W-:Y:S01]  /*b3a0*/  HMMA.16816.F32.BF16 R80, R144.reuse, R134, R80 ;  /* 0x000000869050723c */ /* 0x040fe20000041850 */
[----:B------:R-:W3:Y:S03]  /*b3b0*/  LDSM.16.MT88.4 R132, [R214+0x1c80] ;  /* 0x001c8000d684783b */ /* 0x000ee60000004200 */
[----:B--2---:R-:W-:Y:S01]  /*b3c0*/  F2FP.BF16.PACK_AB R30, R188, R185 ;  /* 0x000000b9bc1e723e */ /* 0x004fe200000010ff */
[----:B------:R-:W-:Y:S02]  /*b3d0*/  FADD.FTZ R160, R161, R160 ;  /* 0x000000a0a1a07221 */ /* 0x000fe40000010000 */
[----:B------:R-:W-:Y:S01]  /*b3e0*/  MUFU.EX2 R193, R193 ;  /* 0x000000c100c17308 */ /* 0x000fe20000000800 */
[-C--:B------:R-:W-:Y:S04]  /*b3f0*/  HMMA.16816.F32.BF16 R84, R144, R32.reuse, R84 ;  /* 0x000000209054723c */ /* 0x080fe80000041854 */
[----:B------:R-:W-:Y:S02]  /*b400*/  FADD.FTZ R162, R7, R162 ;  /* 0x000000a207a27221 */ /* 0x000fe40000010000 */
[----:B------:R-:W-:Y:S02]  /*b410*/  FADD.FTZ R167, R167, R6 ;  /* 0x00000006a7a77221 */ /* 0x000fe40000010000 */
[C---:B------:R-:W-:Y:S01]  /*b420*/  HMMA.16816.F32.BF16 R88, R140.reuse, R32, R88 ;  /* 0x000000208c58723c */ /* 0x040fe20000041858 */
[----:B------:R-:W-:Y:S03]  /*b430*/  MUFU.EX2 R178, R178 ;  /* 0x000000b200b27308 */ /* 0x000fe60000000800 */
[----:B------:R-:W-:Y:S01]  /*b440*/  FADD.FTZ R171, R171, R170 ;  /* 0x000000aaabab7221 */ /* 0x000fe20000010000 */
[----:B-1----:R-:W-:Y:S01]  /*b450*/  F2FP.BF16.PACK_AB R31, R190, R187 ;  /* 0x000000bbbe1f723e */ /* 0x002fe200000010ff */
[----:B------:R-:W-:Y:S02]  /*b460*/  FADD.FTZ R163, R163, R160 ;  /* 0x000000a0a3a37221 */ /* 0x000fe40000010000 */
[-C--:B------:R-:W-:Y:S03]  /*b470*/  HMMA.16816.F32.BF16 R92, R140, R34.reuse, R92 ;  /* 0x000000228c5c723c */ /* 0x080fe6000004185c */
[----:B------:R-:W-:Y:S01]  /*b480*/  MUFU.EX2 R195, R195 ;  /* 0x000000c300c37308 */ /* 0x000fe20000000800 */
[----:B------:R-:W-:Y:S02]  /*b490*/  FADD.FTZ R165, R165, R162 ;  /* 0x000000a2a5a57221 */ /* 0x000fe40000010000 */
[----:B------:R-:W-:Y:S02]  /*b4a0*/  FADD.FTZ R168, R168, R167 ;  /* 0x000000a7a8a87221 */ /* 0x000fe40000010000 */
[----:B------:R-:W-:Y:S01]  /*b4b0*/  HMMA.16816.F32.BF16 R96, R144, R34, R96 ;  /* 0x000000229060723c */ /* 0x000fe20000041860 */
[----:B------:R-:W1:Y:S03]  /*b4c0*/  LDSM.16.MT88.4 R32, [R214+0x2880] ;  /* 0x00288000d620783b */ /* 0x000e660000004200 */
[----:B------:R-:W-:Y:S01]  /*b4d0*/  FADD.FTZ R172, R172, R171 ;  /* 0x000000abacac7221 */ /* 0x000fe20000010000 */
[----:B------:R-:W-:Y:S01]  /*b4e0*/  MUFU.EX2 R176, R176 ;  /* 0x000000b000b07308 */ /* 0x000fe20000000800 */
[----:B------:R-:W-:Y:S02]  /*b4f0*/  FADD.FTZ R163, R164, R163 ;  /* 0x000000a3a4a37221 */ /* 0x000fe40000010000 */
[----:B------:R-:W-:Y:S01]  /*b500*/  FADD.FTZ R165, R166, R165 ;  /* 0x000000a5a6a57221 */ /* 0x000fe20000010000 */
[-C--:B---3--:R-:W-:Y:S05]  /*b510*/  HMMA.16816.F32.BF16 R8, R24, R132.reuse, R8 ;  /* 0x000000841808723c */ /* 0x088fea0000041808 */
[----:B------:R-:W-:Y:S01]  /*b520*/  FADD.FTZ R168, R169, R168 ;  /* 0x000000a8a9a87221 */ /* 0x000fe20000010000 */
[----:B------:R-:W-:Y:S01]  /*b530*/  MUFU.EX2 R196, R196 ;  /* 0x000000c400c47308 */ /* 0x000fe20000000800 */
[----:B------:R-:W-:Y:S01]  /*b540*/  FADD.FTZ R172, R173, R172 ;  /* 0x000000acadac7221 */ /* 0x000fe20000010000 */
[C---:B------:R-:W-:Y:S04]  /*b550*/  HMMA.16816.F32.BF16 R12, R28.reuse, R132, R12 ;  /* 0x000000841c0c723c */ /* 0x040fe8000004180c */
[----:B------:R-:W-:Y:S02]  /*b560*/  FADD.FTZ R156, R156, R163 ;  /* 0x000000a39c9c7221 */ /* 0x000fe40000010000 */
[----:B------:R-:W-:Y:S02]  /*b570*/  FADD.FTZ R158, R158, R165 ;  /* 0x000000a59e9e7221 */ /* 0x000fe40000010000 */
[-C--:B------:R-:W-:Y:S01]  /*b580*/  HMMA.16816.F32.BF16 R16, R28, R134.reuse, R16 ;  /* 0x000000861c10723c */ /* 0x080fe20000041810 */
[----:B------:R-:W2:Y:S03]  /*b590*/  MUFU.EX2 R197, R197 ;  /* 0x000000c500c57308 */ /* 0x000ea60000000800 */
[----:B------:R-:W-:Y:S02]  /*b5a0*/  FADD.FTZ R181, R181, R168 ;  /* 0x000000a8b5b57221 */ /* 0x000fe40000010000 */
[----:B------:R-:W-:Y:S02]  /*b5b0*/  FADD.FTZ R183, R183, R172 ;  /* 0x000000acb7b77221 */ /* 0x000fe40000010000 */
[C---:B------:R-:W-:Y:S01]  /*b5c0*/  HMMA.16816.F32.BF16 R100, R24.reuse, R134, R100 ;  /* 0x000000861864723c */ /* 0x040fe20000041864 */
[----:B------:R-:W3:Y:S02]  /*b5d0*/  LDSM.16.MT88.4 R132, [R212+0x2880] ;  /* 0x00288000d484783b */ /* 0x000ee40000004200 */
[----:B------:R-:W-:Y:S01]  /*b5e0*/  MUFU.EX2 R198, R198 ;  /* 0x000000c600c67308 */ /* 0x000fe20000000800 */
[----:B------:R-:W-:Y:S02]  /*b5f0*/  FADD.FTZ R156, R157, R156 ;  /* 0x0000009c9d9c7221 */ /* 0x000fe40000010000 */
[----:B------:R-:W-:Y:S02]  /*b600*/  FADD.FTZ R158, R159, R158 ;  /* 0x0000009e9f9e7221 */ /* 0x000fe40000010000 */
[-C--:B------:R-:W-:Y:S04]  /*b610*/  HMMA.16816.F32.BF16 R104, R24, R136.reuse, R104 ;  /* 0x000000881868723c */ /* 0x080fe80000041868 */
[----:B------:R-:W-:Y:S01]  /*b620*/  FADD.FTZ R184, R184, R181 ;  /* 0x000000b5b8b87221 */ /* 0x000fe20000010000 */
[----:B------:R-:W4:Y:S01]  /*b630*/  MUFU.EX2 R199, R199 ;  /* 0x000000c700c77308 */ /* 0x000f220000000800 */
[----:B------:R-:W-:Y:S02]  /*b640*/  FADD.FTZ R186, R186, R183 ;  /* 0x000000b7baba7221 */ /* 0x000fe40000010000 */
[C---:B------:R-:W-:Y:S04]  /*b650*/  HMMA.16816.F32.BF16 R108, R28.reuse, R136, R108 ;  /* 0x000000881c6c723c */ /* 0x040fe8000004186c */
[----:B------:R-:W-:Y:S02]  /*b660*/  FADD.FTZ R177, R177, R156 ;  /* 0x0000009cb1b17221 */ /* 0x000fe40000010000 */
[----:B------:R-:W-:Y:S01]  /*b670*/  FADD.FTZ R179, R179, R158 ;  /* 0x0000009eb3b37221 */ /* 0x000fe20000010000 */
[----:B------:R-:W-:Y:S01]  /*b680*/  MUFU.EX2 R200, R200 ;  /* 0x000000c800c87308 */ /* 0x000fe20000000800 */
[-C--:B------:R-:W-:Y:S04]  /*b690*/  HMMA.16816.F32.BF16 R112, R28, R138.reuse, R112 ;  /* 0x0000008a1c70723c */ /* 0x080fe80000041870 */
[----:B------:R-:W-:Y:S02]  /*b6a0*/  FADD.FTZ R185, R185, R184 ;  /* 0x000000b8b9b97221 */ /* 0x000fe40000010000 */
[----:B------:R-:W-:Y:S02]  /*b6b0*/  FADD.FTZ R187, R187, R186 ;  /* 0x000000babbbb7221 */ /* 0x000fe40000010000 */
[C---:B------:R-:W-:Y:S01]  /*b6c0*/  HMMA.16816.F32.BF16 R116, R24.reuse, R138, R116 ;  /* 0x0000008a1874723c */ /* 0x040fe20000041874 */
[----:B------:R-:W5:Y:S03]  /*b6d0*/  MUFU.EX2 R175, R175 ;  /* 0x000000af00af7308 */ /* 0x000f660000000800 */
[----:B------:R-:W-:Y:S02]  /*b6e0*/  FADD.FTZ R180, R180, R177 ;  /* 0x000000b1b4b47221 */ /* 0x000fe40000010000 */
[----:B------:R-:W-:Y:S02]  /*b6f0*/  FADD.FTZ R182, R182, R179 ;  /* 0x000000b3b6b67221 */ /* 0x000fe40000010000 */
[-C--:B-1----:R-:W-:Y:S03]  /*b700*/  HMMA.16816.F32.BF16 R120, R24, R32.reuse, R120 ;  /* 0x000000201878723c */ /* 0x082fe60000041878 */
[----:B------:R-:W-:Y:S01]  /*b710*/  MUFU.EX2 R201, R201 ;  /* 0x000000c900c97308 */ /* 0x000fe20000000800 */
[----:B------:R-:W-:Y:S02]  /*b720*/  FADD.FTZ R185, R188, R185 ;  /* 0x000000b9bcb97221 */ /* 0x000fe40000010000 */
[----:B------:R-:W-:Y:S02]  /*b730*/  FADD.FTZ R187, R190, R187 ;  /* 0x000000bbbebb7221 */ /* 0x000fe40000010000 */
[C---:B------:R-:W-:Y:S05]  /*b740*/  HMMA.16816.F32.BF16 R124, R28.reuse, R32, R124 ;  /* 0x000000201c7c723c */ /* 0x040fea000004187c */
[----:B------:R-:W1:Y:S03]  /*b750*/  MUFU.EX2 R174, R174 ;  /* 0x000000ae00ae7308 */ /* 0x000e660000000800 */
[-C--:B------:R-:W-:Y:S08]  /*b760*/  HMMA.16816.F32.BF16 R20, R28, R34.reuse, R20 ;  /* 0x000000221c14723c */ /* 0x080ff00000041814 */
[C---:B------:R-:W-:Y:S01]  /*b770*/  HMMA.16816.F32.BF16 R128, R24.reuse, R34, R128 ;  /* 0x000000221880723c */ /* 0x040fe20000041880 */
[----:B------:R-:W1:Y:S07]  /*b780*/  LDSM.16.MT88.4 R32, [R212+0x3480] ;  /* 0x00348000d420783b */ /* 0x000e6e0000004200 */
[-C--:B---3--:R-:W-:Y:S08]  /*b790*/  HMMA.16816.F32.BF16 R52, R24, R132.reuse, R52 ;  /* 0x000000841834723c */ /* 0x088ff00000041834 */
[C---:B------:R-:W-:Y:S08]  /*b7a0*/  HMMA.16816.F32.BF16 R56, R28.reuse, R132, R56 ;  /* 0x000000841c38723c */ /* 0x040ff00000041838 */
[-C--:B------:R-:W-:Y:S08]  /*b7b0*/  HMMA.16816.F32.BF16 R60, R28, R134.reuse, R60 ;  /* 0x000000861c3c723c */ /* 0x080ff0000004183c */
[C---:B------:R-:W-:Y:S08]  /*b7c0*/  HMMA.16816.F32.BF16 R64, R24.reuse, R134, R64 ;  /* 0x000000861840723c */ /* 0x040ff00000041840 */
[-C--:B------:R-:W-:Y:S08]  /*b7d0*/  HMMA.16816.F32.BF16 R68, R24, R36.reuse, R68 ;  /* 0x000000241844723c */ /* 0x080ff00000041844 */
[C---:B------:R-:W-:Y:S08]  /*b7e0*/  HMMA.16816.F32.BF16 R72, R28.reuse, R36, R72 ;  /* 0x000000241c48723c */ /* 0x040ff00000041848 */
[-C--:B------:R-:W-:Y:S08]  /*b7f0*/  HMMA.16816.F32.BF16 R76, R28, R38.reuse, R76 ;  /* 0x000000261c4c723c */ /* 0x080ff0000004184c */
[C---:B------:R-:W-:Y:S01]  /*b800*/  HMMA.16816.F32.BF16 R80, R24.reuse, R38, R80 ;  /* 0x000000261850723c */ /* 0x040fe20000041850 */
[----:B------:R-:W3:Y:S07]  /*b810*/  LDSM.16.MT88.4 R36, [R212+0x2080] ;  /* 0x00208000d424783b */ /* 0x000eee0000004200 */
[-C--:B-1----:R-:W-:Y:S08]  /*b820*/  HMMA.16816.F32.BF16 R84, R24, R32.reuse, R84 ;  /* 0x000000201854723c */ /* 0x082ff00000041854 */
[C---:B------:R-:W-:Y:S08]  /*b830*/  HMMA.16816.F32.BF16 R88, R28.reuse, R32, R88 ;  /* 0x000000201c58723c */ /* 0x040ff00000041858 */
[-C--:B------:R-:W-:Y:S07]  /*b840*/  HMMA.16816.F32.BF16 R92, R28, R34.reuse, R92 ;  /* 0x000000221c5c723c */ /* 0x080fee000004185c */
[----:B--2---:R-:W-:Y:S01]  /*b850*/  F2FP.BF16.PACK_AB R28, R197, R196 ;  /* 0x000000c4c51c723e */ /* 0x004fe200000010ff */
[----:B------:R-:W-:Y:S01]  /*b860*/  HMMA.16816.F32.BF16 R96, R24, R34, R96 ;  /* 0x000000221860723c */ /* 0x000fe20000041860 */
[----:B------:R-:W1:Y:S03]  /*b870*/  LDSM.16.MT88.4 R32, [R212+0x3880] ;  /* 0x00388000d420783b */ /* 0x000e660000004200 */
[----:B----4-:R-:W-:Y:S01]  /*b880*/  F2FP.BF16.PACK_AB R29, R199, R198 ;  /* 0x000000c6c71d723e */ /* 0x010fe200000010ff */
[----:B------:R-:W-:Y:S01]  /*b890*/  FADD.FTZ R196, R196, R185 ;  /* 0x000000b9c4c47221 */ /* 0x000fe20000010000 */
[----:B-----5:R-:W-:Y:S01]  /*b8a0*/  F2FP.BF16.PACK_AB R30, R175, R200 ;  /* 0x000000c8af1e723e */ /* 0x020fe200000010ff */
[----:B------:R-:W-:Y:S01]  /*b8b0*/  FADD.FTZ R198, R198, R187 ;  /* 0x000000bbc6c67221 */ /* 0x000fe20000010000 */
[----:B------:R-:W-:Y:S01]  /*b8c0*/  F2FP.BF16.PACK_AB R24, R192, R189 ;  /* 0x000000bdc018723e */ /* 0x000fe200000010ff */
[----:B------:R-:W-:Y:S03]  /*b8d0*/  FADD.FTZ R189, R189, R180 ;  /* 0x000000b4bdbd7221 */ /* 0x000fe60000010000 */
[----:B------:R-:W-:Y:S01]  /*b8e0*/  F2FP.BF16.PACK_AB R25, R194, R191 ;  /* 0x000000bfc219723e */ /* 0x000fe200000010ff */
[----:B------:R-:W-:Y:S01]  /*b8f0*/  FADD.FTZ R191, R191, R182 ;  /* 0x000000b6bfbf7221 */ /* 0x000fe20000010000 */
[----:B------:R-:W-:Y:S01]  /*b900*/  F2FP.BF16.PACK_AB R26, R178, R193 ;  /* 0x000000c1b21a723e */ /* 0x000fe200000010ff */
[----:B------:R-:W-:Y:S01]  /*b910*/  FADD.FTZ R192, R192, R189 ;  /* 0x000000bdc0c07221 */ /* 0x000fe20000010000 */
[----:B------:R-:W-:Y:S01]  /*b920*/  F2FP.BF16.PACK_AB R27, R176, R195 ;  /* 0x000000c3b01b723e */ /* 0x000fe200000010ff */
[----:B------:R-:W-:Y:S01]  /*b930*/  FADD.FTZ R194, R194, R191 ;  /* 0x000000bfc2c27221 */ /* 0x000fe20000010000 */
[----:B------:R-:W-:Y:S01]  /*b940*/  F2FP.BF16.PACK_AB R31, R174, R201 ;  /* 0x000000c9ae1f723e */ /* 0x000fe200000010ff */
[----:B------:R-:W-:Y:S02]  /*b950*/  FADD.FTZ R197, R197, R196 ;  /* 0x000000c4c5c57221 */ /* 0x000fe40000010000 */
[----:B------:R-:W-:Y:S02]  /*b960*/  FADD.FTZ R198, R199, R198 ;  /* 0x000000c6c7c67221 */ /* 0x000fe40000010000 */
[-C--:B------:R-:W-:Y:S03]  /*b970*/  HMMA.16816.F32.BF16 R144, R24, R40.reuse, R8 ;  /* 0x000000281890723c */ /* 0x080fe60000041808 */
[----:B------:R-:W-:Y:S02]  /*b980*/  FADD.FTZ R193, R193, R192 ;  /* 0x000000c0c1c17221 */ /* 0x000fe40000010000 */
[----:B------:R-:W-:Y:S02]  /*b990*/  FADD.FTZ R195, R195, R194 ;  /* 0x000000c2c3c37221 */ /* 0x000fe40000010000 */
[----:B------:R-:W-:Y:S01]  /*b9a0*/  FADD.FTZ R200, R200, R197 ;  /* 0x000000c5c8c87221 */ /* 0x000fe20000010000 */
[C---:B------:R-:W-:Y:S04]  /*b9b0*/  HMMA.16816.F32.BF16 R140, R28.reuse, R40, R12 ;  /* 0x000000281c8c723c */ /* 0x040fe8000004180c */
[----:B------:R-:W-:Y:S02]  /*b9c0*/  FADD.FTZ R201, R201, R198 ;  /* 0x000000c6c9c97221 */ /* 0x000fe40000010000 */
[----:B------:R-:W-:Y:S02]  /*b9d0*/  FADD.FTZ R231, R178, R193 ;  /* 0x000000c1b2e77221 */ /* 0x000fe40000010000 */
[-C--:B------:R-:W-:Y:S04]  /*b9e0*/  HMMA.16816.F32.BF16 R136, R28, R42.reuse, R16 ;  /* 0x0000002a1c88723c */ /* 0x080fe80000041810 */
[----:B------:R-:W-:Y:S02]  /*b9f0*/  FADD.FTZ R229, R176, R195 ;  /* 0x000000c3b0e57221 */ /* 0x000fe40000010000 */
[----:B------:R-:W-:Y:S02]  /*ba00*/  FADD.FTZ R227, R175, R200 ;  /* 0x000000c8afe37221 */ /* 0x000fe40000010000 */
[C---:B------:R-:W-:Y:S04]  /*ba10*/  HMMA.16816.F32.BF16 R100, R24.reuse, R42, R100 ;  /* 0x0000002a1864723c */ /* 0x040fe80000041864 */
[----:B------:R-:W-:Y:S04]  /*ba20*/  FADD.FTZ R225, R174, R201 ;  /* 0x000000c9aee17221 */ /* 0x000fe80000010000 */
[-C--:B---3--:R-:W-:Y:S08]  /*ba30*/  HMMA.16816.F32.BF16 R104, R24, R36.reuse, R104 ;  /* 0x000000241868723c */ /* 0x088ff00000041868 */
        /* <DEDUP_REMOVED lines=12> */
[C---:B------:R-:W-:Y:S07]  /*bb00*/  HMMA.16816.F32.BF16 R72, R28.reuse, R152, R72 ;  /* 0x000000981c48723c */ /* 0x040fee0000041848 */
[----:B------:R-:W-:Y:S01]  /*bb10*/  MOV R152, R5 ;  /* 0x0000000500987202 */ /* 0x000fe20000000f00 */
[-C--:B------:R-:W-:Y:S08]  /*bb20*/  HMMA.16816.F32.BF16 R76, R28, R154.reuse, R76 ;  /* 0x0000009a1c4c723c */ /* 0x080ff0000004184c */
[C---:B------:R-:W-:Y:S08]  /*bb30*/  HMMA.16816.F32.BF16 R80, R24.reuse, R154, R80 ;  /* 0x0000009a1850723c */ /* 0x040ff00000041850 */
[-C--:B-1----:R-:W-:Y:S08]  /*bb40*/  HMMA.16816.F32.BF16 R84, R24, R32.reuse, R84 ;  /* 0x000000201854723c */ /* 0x082ff00000041854 */
[C---:B------:R-:W-:Y:S08]  /*bb50*/  HMMA.16816.F32.BF16 R88, R28.reuse, R32, R88 ;  /* 0x000000201c58723c */ /* 0x040ff00000041858 */
[-C--:B------:R-:W-:Y:S08]  /*bb60*/  HMMA.16816.F32.BF16 R92, R28, R34.reuse, R92 ;  /* 0x000000221c5c723c */ /* 0x080ff0000004185c */
[----:B------:R-:W-:Y:S01]  /*bb70*/  HMMA.16816.F32.BF16 R96, R24, R34, R96 ;  /* 0x000000221860723c */ /* 0x000fe20000041860 */
[----:B------:R-:W-:-:S07]  /*bb80*/  @P0 BRA `(.L_x_205) ;  /* 0xffffd70000000947 */ /* 0x000fce000383ffff */
.L_x_202:
[----:B------:R-:W-:-:S13]  /*bb90*/  ISETP.GE.AND P0, PT, R226, UR6, PT ;  /* 0x00000006e2007c0c */ /* 0x000fda000bf06270 */
[----:B------:R-:W-:Y:S05]  /*bba0*/  @!P0 BRA `(.L_x_206) ;  /* 0x00003e8000008947 */ /* 0x000fea0003800000 */
[----:B------:R-:W-:Y:S01]  /*bbb0*/  IADD3 R240, P0, R232, 0x20, RZ ;  /* 0x00000020e8f07810 */ /* 0x000fe20007f1e0ff */
[----:B------:R-:W-:Y:S01]  /*bbc0*/  ULDC.64 UR4, c[0x0][0x208] ;  /* 0x0000820000047ab9 */ /* 0x000fe20000000a00 */
[----:B------:R-:W-:Y:S01]  /*bbd0*/  IADD3 R230, P1, R220, 0x20, RZ ;  /* 0x00000020dce67810 */ /* 0x000fe20007f3e0ff */
[----:B------:R-:W-:Y:S01]  /*bbe0*/  UIMAD.WIDE.U32 UR12, UR4, 0x30, URZ ;  /* 0x00000030040c78a5 */ /* 0x000fe2000f8e003f */
[-C--:B------:R-:W-:Y:S01]  /*bbf0*/  IADD3.X R239, RZ, R235.reuse, RZ, P0, !PT ;  /* 0x000000ebffef7210 */ /* 0x080fe200007fe4ff */
[----:B------:R-:W-:Y:S01]  /*bc00*/  UIMAD UR5, UR5, 0x30, URZ ;  /* 0x00000030050578a4 */ /* 0x000fe2000f8e023f */
[----:B------:R-:W-:Y:S01]  /*bc10*/  IADD3 R238, P2, R232, 0x40, RZ ;  /* 0x00000040e8ee7810 */ /* 0x000fe20007f5e0ff */
[----:B------:R-:W-:Y:S01]  /*bc20*/  IMAD.MOV.U32 R148, RZ, RZ, R149 ;  /* 0x000000ffff947224 */ /* 0x000fe200078e0095 */
[----:B------:R-:W-:Y:S01]  /*bc30*/  IADD3 R203, P0, R220, 0x40, RZ ;  /* 0x00000040dccb7810 */ /* 0x000fe20007f1e0ff */
[----:B------:R-:W-:Y:S01]  /*bc40*/  IMAD.MOV.U32 R150, RZ, RZ, R151 ;  /* 0x000000ffff967224 */ /* 0x000fe200078e0097 */
[----:B------:R-:W-:Y:S01]  /*bc50*/  IADD3 R236, -R228, 0x30, RZ ;  /* 0x00000030e4ec7810 */ /* 0x000fe20007ffe1ff */
[----:B------:R-:W-:Y:S01]  /*bc60*/  IMAD.MOV.U32 R0, RZ, RZ, R152 ;  /* 0x000000ffff007224 */ /* 0x000fe200078e0098 */
[----:B------:R-:W-:Y:S01]  /*bc70*/  IADD3.X R237, RZ, R235, RZ, P2, !PT ;  /* 0x000000ebffed7210 */ /* 0x000fe200017fe4ff */
[----:B------:R-:W-:Y:S01]  /*bc80*/  IMAD.MOV.U32 R2, RZ, RZ, R3 ;  /* 0x000000ffff027224 */ /* 0x000fe200078e0003 */
[----:B------:R-:W-:Y:S01]  /*bc90*/  IADD3.X R202, RZ, R223, RZ, P0, !PT ;  /* 0x000000dfffca7210 */ /* 0x000fe200007fe4ff */
[----:B------:R-:W-:Y:S01]  /*bca0*/  IMAD.X R228, RZ, RZ, R223, P1 ;  /* 0x000000ffffe47224 */ /* 0x000fe200008e06df */
[----:B------:R-:W-:Y:S01]  /*bcb0*/  MOV R200, c[0x0][0x20c] ;  /* 0x0000830000c87a02 */ /* 0x000fe20000000f00 */
[----:B------:R-:W-:Y:S01]  /*bcc0*/  IMAD.MOV.U32 R201, RZ, RZ, c[0x0][0x208] ;  /* 0x00008200ffc97624 */ /* 0x000fe200078e00ff */
[----:B------:R-:W-:-:S02]  /*bcd0*/  UIADD3 UR5, UR13, UR5, URZ ;  /* 0x000000050d057290 */ /* 0x000fc4000fffe03f */
.L_x_224:
[----:B------:R-:W-:Y:S04]  /*bce0*/  DEPBAR.LE SB0, 0x0 ;  /* 0x000080000000791a */ /* 0x000fe80000000000 */
[----:B------:R-:W-:Y:S01]  /*bcf0*/  BAR.SYNC.DEFER_BLOCKING 0x0 ;  /* 0x0000000000007b1d */ /* 0x000fe20000010000 */
[----:B------:R-:W-:Y:S01]  /*bd00*/  SHF.R.S32.HI R4, RZ, 0x1f, R226 ;  /* 0x0000001fff047819 */ /* 0x000fe200000114e2 */
[C---:B------:R-:W-:Y:S02]  /*bd10*/  IMAD R3, R226.reuse, UR5, RZ ;  /* 0x00000005e2037c24 */ /* 0x040fe4000f8e02ff */
[----:B------:R-:W-:Y:S04]  /*bd20*/  IMAD.WIDE.U32 R22, R226, UR12, RZ ;  /* 0x0000000ce2167c25 */ /* 0x000fe8000f8e00ff */
[----:B------:R-:W-:Y:S01]  /*bd30*/  IMAD R3, R4, UR12, R3 ;  /* 0x0000000c04037c24 */ /* 0x000fe2000f8e0203 */
[-C--:B------:R-:W-:Y:S03]  /*bd40*/  IADD3 R12, P0, R232, R22.reuse, RZ ;  /* 0x00000016e80c7210 */ /* 0x080fe60007f1e0ff */
[----:B------:R-:W-:Y:S01]  /*bd50*/  IMAD.IADD R30, R23, 0x1, R3 ;  /* 0x00000001171e7824 */ /* 0x000fe200078e0203 */
[----:B------:R-:W-:Y:S03]  /*bd60*/  LEA R36, P2, R12, c[0x0][0x1f8], 0x1 ;  /* 0x00007e000c247a11 */ /* 0x000fe600078408ff */
[----:B------:R-:W-:Y:S01]  /*bd70*/  IMAD.X R3, R30, 0x1, R235, P0 ;  /* 0x000000011e037824 */ /* 0x000fe200000e06eb */
[-C--:B------:R-:W-:Y:S04]  /*bd80*/  IADD3 R21, P0, R238, R22.reuse, RZ ;  /* 0x00000016ee157210 */ /* 0x080fe80007f1e0ff */
[----:B------:R-:W-:Y:S01]  /*bd90*/  LEA.HI.X R37, R12, c[0x0][0x1fc], R3, 0x1, P2 ;  /* 0x00007f000c257a11 */ /* 0x000fe200010f0c03 */
[----:B------:R-:W-:Y:S01]  /*bda0*/  IMAD.X R20, R30, 0x1, R237, P0 ;  /* 0x000000011e147824 */ /* 0x000fe200000e06ed */
[-C--:B------:R-:W-:Y:S01]  /*bdb0*/  @!P3 LEA R3, P0, R201, R22.reuse, 0x5 ;  /* 0x00000016c903b211 */ /* 0x080fe200078028ff */
[----:B------:R-:W-:Y:S07]  /*bdc0*/  LDSM.16.M88.4 R48, [R217+0x6080] ;  /* 0x00608000d930783b */ /* 0x000fee0000000200 */
[----:B------:R-:W1:Y:S07]  /*bdd0*/  LDSM.16.M88.4 R16, [R216+0x3c80] ;  /* 0x003c8000d810783b */ /* 0x000e6e0000000200 */
[----:B------:R-:W2:Y:S07]  /*bde0*/  LDSM.16.M88.4 R44, [R217+0x7080] ;  /* 0x00708000d92c783b */ /* 0x000eae0000000200 */
[----:B------:R-:W3:Y:S07]  /*bdf0*/  LDSM.16.M88.4 R32, [R216+0x4080] ;  /* 0x00408000d820783b */ /* 0x000eee0000000200 */
[----:B------:R-:W4:Y:S07]  /*be00*/  LDSM.16.M88.4 R152, [R216+0x4480] ;  /* 0x00448000d898783b */ /* 0x000f2e0000000200 */
[----:B------:R-:W-:Y:S07]  /*be10*/  LDSM.16.M88.4 R156, [R213+0x6080] ;  /* 0x00608000d59c783b */ /* 0x000fee0000000200 */
[----:B------:R-:W5:Y:S01]  /*be20*/  LDSM.16.M88.4 R160, [R215] ;  /* 0x00000000d7a0783b */ /* 0x000f620000000200 */
[-C--:B-1----:R-:W-:Y:S06]  /*be30*/  HMMA.16816.F32.BF16 R4, R48, R16.reuse, RZ ;  /* 0x000000103004723c */ /* 0x082fec00000418ff */
[----:B------:R-:W1:Y:S02]  /*be40*/  LDSM.16.M88.4 R164, [R213+0x7080] ;  /* 0x00708000d5a4783b */ /* 0x000e640000000200 */
[C---:B--2---:R-:W-:Y:S05]  /*be50*/  HMMA.16816.F32.BF16 R8, R44.reuse, R16, RZ ;  /* 0x000000102c08723c */ /* 0x044fea00000418ff */
[----:B------:R-:W2:Y:S02]  /*be60*/  LDSM.16.M88.4 R168, [R211] ;  /* 0x00000000d3a8783b */ /* 0x000ea40000000200 */
[----:B------:R-:W-:Y:S01]  /*be70*/  IADD3 R17, P1, R240, R22, RZ ;  /* 0x00000016f0117210 */ /* 0x000fe20007f3e0ff */
[-C--:B------:R-:W-:Y:S04]  /*be80*/  HMMA.16816.F32.BF16 R12, R44, R18.reuse, RZ ;  /* 0x000000122c0c723c */ /* 0x080fe800000418ff */
[----:B------:R-:W1:Y:S01]  /*be90*/  LDSM.16.M88.4 R172, [R210] ;  /* 0x00000000d2ac783b */ /* 0x000e620000000200 */
[----:B------:R-:W-:Y:S01]  /*bea0*/  IMAD.X R16, R30, 0x1, R239, P1 ;  /* 0x000000011e107824 */ /* 0x000fe200008e06ef */
[----:B------:R-:W-:Y:S02]  /*beb0*/  LEA R40, P2, R17, c[0x0][0x1f8], 0x1 ;  /* 0x00007e0011287a11 */ /* 0x000fe400078408ff */
[----:B------:R-:W-:Y:S03]  /*bec0*/  LEA R190, P1, R21, c[0x0][0x1f8], 0x1 ;  /* 0x00007e0015be7a11 */ /* 0x000fe600078208ff */
[----:B------:R-:W-:Y:S01]  /*bed0*/  @!PT LDS RZ, [RZ] ;  /* 0x00000000fffff984 */ /* 0x000fe20000000800 */
[----:B------:R-:W-:Y:S01]  /*bee0*/  @!PT LDS RZ, [RZ] ;  /* 0x00000000fffff984 */ /* 0x000fe20000000800 */
[----:B------:R-:W-:Y:S01]  /*bef0*/  @!PT LDS RZ, [RZ] ;  /* 0x00000000fffff984 */ /* 0x000fe20000000800 */
[----:B------:R4:W-:Y:S01]  /*bf00*/  LDGSTS.E.BYPASS.LTC128B.128 [R218+0x1880], [R36.64], !P6 ;  /* 0x0188000024da7fae */ /* 0x0009e2000f101d4a */
[----:B------:R-:W-:Y:S02]  /*bf10*/  LEA.HI.X R41, R17, c[0x0][0x1fc], R16, 0x1, P2 ;  /* 0x00007f0011297a11 */ /* 0x000fe400010f0c10 */
[C---:B------:R-:W-:Y:S02]  /*bf20*/  HMMA.16816.F32.BF16 R16, R48.reuse, R18, RZ ;  /* 0x000000123010723c */ /* 0x040fe400000418ff */
[----:B------:R-:W-:Y:S02]  /*bf30*/  LEA.HI.X R191, R21, c[0x0][0x1fc], R20, 0x1, P1 ;  /* 0x00007f0015bf7a11 */ /* 0x000fe400008f0c14 */
[C---:B------:R-:W-:Y:S01]  /*bf40*/  @!P3 IADD3 R24, P2, R3.reuse, R232, RZ ;  /* 0x000000e80318b210 */ /* 0x040fe20007f5e0ff */
[----:B------:R1:W-:Y:S01]  /*bf50*/  LDGSTS.E.BYPASS.LTC128B.128 [R218+0x2480], [R40.64], !P5 ;  /* 0x0248000028da7fae */ /* 0x0003e2000e901d4a */
[----:B------:R-:W-:Y:S02]  /*bf60*/  @!P3 IADD3 R25, P1, R3, R240, RZ ;  /* 0x000000f00319b210 */ /* 0x000fe40007f3e0ff */
[-C--:B---3--:R-:W-:Y:S01]  /*bf70*/  HMMA.16816.F32.BF16 R20, R48, R32.reuse, RZ ;  /* 0x000000203014723c */ /* 0x088fe200000418ff */
[----:B------:R-:W-:Y:S03]  /*bf80*/  @!P3 LEA.HI.X R30, R201, R30, R200, 0x5, P0 ;  /* 0x0000001ec91eb211 */ /* 0x000fe600000f2cc8 */
[----:B------:R-:W-:Y:S01]  /*bf90*/  @!P3 IADD3 R28, P0, R3, R238, RZ ;  /* 0x000000ee031cb210 */ /* 0x000fe20007f1e0ff */
[----:B------:R3:W-:Y:S01]  /*bfa0*/  LDGSTS.E.BYPASS.LTC128B.128 [R218+0x3080], [R190.64], !P4 ;  /* 0x03080000beda7fae */ /* 0x0007e2000e101d4a */
[----:B------:R-:W-:Y:S01]  /*bfb0*/  @!P3 IMAD.X R27, R30, 0x1, R235, P2 ;  /* 0x000000011e1bb824 */ /* 0x000fe200010e06eb */
[----:B------:R-:W-:Y:S01]  /*bfc0*/  @!P3 LEA R194, P2, R24, c[0x0][0x1f8], 0x1 ;  /* 0x00007e0018c2ba11 */ /* 0x000fe200078408ff */
[----:B------:R-:W-:Y:S01]  /*bfd0*/  @!P3 IMAD.X R26, R30, 0x1, R239, P1 ;  /* 0x000000011e1ab824 */ /* 0x000fe200008e06ef */
[C---:B------:R-:W-:Y:S03]  /*bfe0*/  @!P3 LEA R192, P1, R25.reuse, c[0x0][0x1f8], 0x1 ;  /* 0x00007e0019c0ba11 */ /* 0x040fe600078208ff */
[----:B------:R-:W-:Y:S01]  /*bff0*/  @!P3 LEA.HI.X R195, R24, c[0x0][0x1fc], R27, 0x1, P2 ;  /* 0x00007f0018c3ba11 */ /* 0x000fe200010f0c1b */
[----:B------:R-:W-:Y:S01]  /*c000*/  @!P3 IMAD.X R3, R30, 0x1, R237, P0 ;  /* 0x000000011e03b824 */ /* 0x000fe200000e06ed */
[----:B------:R-:W-:Y:S02]  /*c010*/  @!P3 LEA.HI.X R193, R25, c[0x0][0x1fc], R26, 0x1, P1 ;  /* 0x00007f0019c1ba11 */ /* 0x000fe400008f0c1a */
[C---:B------:R-:W-:Y:S01]  /*c020*/  HMMA.16816.F32.BF16 R24, R44.reuse, R32, RZ ;  /* 0x000000202c18723c */ /* 0x040fe200000418ff */
[----:B------:R1:W-:Y:S01]  /*c030*/  @!P3 LDGSTS.E.BYPASS.LTC128B.128 [R218+0x2080], [R194.64], !P6 ;  /* 0x02080000c2dabfae */ /* 0x0003e2000f101d4a */
[C---:B------:R-:W-:Y:S04]  /*c040*/  @!P3 LEA R188, P0, R28.reuse, c[0x0][0x1f8], 0x1 ;  /* 0x00007e001cbcba11 */ /* 0x040fe800078008ff */
[----:B------:R-:W-:Y:S02]  /*c050*/  @!P3 LEA.HI.X R189, R28, c[0x0][0x1fc], R3, 0x1, P0 ;  /* 0x00007f001cbdba11 */ /* 0x000fe400000f0c03 */
[-C--:B------:R-:W-:Y:S01]  /*c060*/  HMMA.16816.F32.BF16 R28, R44, R34.reuse, RZ ;  /* 0x000000222c1c723c */ /* 0x080fe200000418ff */
[----:B------:R2:W-:Y:S01]  /*c070*/  @!P3 LDGSTS.E.BYPASS.LTC128B.128 [R218+0x2c80], [R192.64], !P5 ;  /* 0x02c80000c0dabfae */ /* 0x0005e2000e901d4a */
[----:B------:R-:W-:Y:S06]  /*c080*/  ISETP.GT.AND P0, PT, R226, UR6, PT ;  /* 0x00000006e2007c0c */ /* 0x000fec000bf04270 */
[C---:B------:R-:W-:Y:S01]  /*c090*/  HMMA.16816.F32.BF16 R32, R48.reuse, R34, RZ ;  /* 0x000000223020723c */ /* 0x040fe200000418ff */
[----:B------:R3:W-:Y:S07]  /*c0a0*/  @!P3 LDGSTS.E.BYPASS.LTC128B.128 [R218+0x3880], [R188.64], !P4 ;  /* 0x03880000bcdabfae */ /* 0x0007ee000e101d4a */
[-C--:B----4-:R-:W-:Y:S01]  /*c0b0*/  HMMA.16816.F32.BF16 R36, R48, R152.reuse, RZ ;  /* 0x000000983024723c */ /* 0x090fe200000418ff */
[----:B------:R-:W-:Y:S07]  /*c0c0*/  LDSM.16.M88.4 R176, [R217+0x8080] ;  /* 0x00808000d9b0783b */ /* 0x000fee0000000200 */
[C---:B-1----:R-:W-:Y:S01]  /*c0d0*/  HMMA.16816.F32.BF16 R40, R44.reuse, R152, RZ ;  /* 0x000000982c28723c */ /* 0x042fe200000418ff */
[----:B------:R-:W0:Y:S07]  /*c0e0*/  LDGDEPBAR ;  /* 0x00000000000079af */ /* 0x000e2e0000000000 */
[-C--:B------:R-:W-:Y:S01]  /*c0f0*/  HMMA.16816.F32.BF16 R44, R44, R154.reuse, RZ ;  /* 0x0000009a2c2c723c */ /* 0x080fe200000418ff */
[----:B------:R-:W1:Y:S07]  /*c100*/  LDSM.16.M88.4 R180, [R216+0x4880] ;  /* 0x00488000d8b4783b */ /* 0x000e6e0000000200 */
[----:B------:R-:W-:Y:S01]  /*c110*/  HMMA.16816.F32.BF16 R48, R48, R154, RZ ;  /* 0x0000009a3030723c */ /* 0x000fe200000418ff */
[----:B------:R-:W4:Y:S07]  /*c120*/  LDSM.16.M88.4 R184, [R217+0x9080] ;  /* 0x00908000d9b8783b */ /* 0x000f2e0000000200 */
[-C--:B-----5:R-:W-:Y:S01]  /*c130*/  HMMA.16816.F32.BF16 R4, R156, R160.reuse, R4 ;  /* 0x000000a09c04723c */ /* 0x0a0fe20000041804 */
[----:B------:R-:W5:Y:S07]  /*c140*/  LDSM.16.M88.4 R152, [R216+0x4c80] ;  /* 0x004c8000d898783b */ /* 0x000f6e0000000200 */
[C---:B------:R-:W-:Y:S01]  /*c150*/  HMMA.16816.F32.BF16 R8, R164.reuse, R160, R8 ;  /* 0x000000a0a408723c */ /* 0x040fe20000041808 */
[----:B---3--:R-:W3:Y:S07]  /*c160*/  LDSM.16.M88.4 R188, [R216+0x5080] ;  /* 0x00508000d8bc783b */ /* 0x008eee0000000200 */
[-C--:B------:R-:W-:Y:S01]  /*c170*/  HMMA.16816.F32.BF16 R12, R164, R162.reuse, R12 ;  /* 0x000000a2a40c723c */ /* 0x080fe2000004180c */
[----:B--2---:R-:W-:Y:S07]  /*c180*/  LDSM.16.M88.4 R192, [R209] ;  /* 0x00000000d1c0783b */ /* 0x004fee0000000200 */
[C---:B------:R-:W-:Y:S01]  /*c190*/  HMMA.16816.F32.BF16 R16, R156.reuse, R162, R16 ;  /* 0x000000a29c10723c */ /* 0x040fe20000041810 */
[----:B------:R-:W2:Y:S07]  /*c1a0*/  LDSM.16.M88.4 R160, [R213+0x8080] ;  /* 0x00808000d5a0783b */ /* 0x000eae0000000200 */
[-C--:B------:R-:W-:Y:S01]  /*c1b0*/  HMMA.16816.F32.BF16 R20, R156, R168.reuse, R20 ;  /* 0x000000a89c14723c */ /* 0x080fe20000041814 */
[----:B------:R-:W1:Y:S07]  /*c1c0*/  LDSM.16.M88.4 R196, [R213+0x9080] ;  /* 0x00908000d5c4783b */ /* 0x000e6e0000000200 */
        /* <DEDUP_REMOVED lines=9> */
[----:B------:R-:W2:Y:S07]  /*c260*/  LDSM.16.M88.4 R156, [R208] ;  /* 0x00000000d09c783b */ /* 0x000eae0000000200 */
[-C--:B-1----:R-:W-:Y:S01]  /*c270*/  HMMA.16816.F32.BF16 R4, R176, R180.reuse, R4 ;  /* 0x000000b4b004723c */ /* 0x082fe20000041804 */
[----:B------:R-:W-:Y:S07]  /*c280*/  LDSM.16.M88.4 R172, [R217+0xb080] ;  /* 0x00b08000d9ac783b */ /* 0x000fee0000000200 */
[C---:B----4-:R-:W-:Y:S08]  /*c290*/  HMMA.16816.F32.BF16 R8, R184.reuse, R180, R8 ;  /* 0x000000b4b808723c */ /* 0x050ff00000041808 */
[-C--:B------:R-:W-:Y:S08]  /*c2a0*/  HMMA.16816.F32.BF16 R12, R184, R182.reuse, R12 ;  /* 0x000000b6b80c723c */ /* 0x080ff0000004180c */
[C---:B------:R-:W-:Y:S01]  /*c2b0*/  HMMA.16816.F32.BF16 R16, R176.reuse, R182, R16 ;  /* 0x000000b6b010723c */ /* 0x040fe20000041810 */
[----:B------:R-:W-:Y:S07]  /*c2c0*/  LDSM.16.M88.4 R180, [R216+0x5c80] ;  /* 0x005c8000d8b4783b */ /* 0x000fee0000000200 */
[-C--:B-----5:R-:W-:Y:S08]  /*c2d0*/  HMMA.16816.F32.BF16 R20, R176, R152.reuse, R20 ;  /* 0x00000098b014723c */ /* 0x0a0ff00000041814 */
[C---:B------:R-:W-:Y:S08]  /*c2e0*/  HMMA.16816.F32.BF16 R24, R184.reuse, R152, R24 ;  /* 0x00000098b818723c */ /* 0x040ff00000041818 */
[-C--:B------:R-:W-:Y:S08]  /*c2f0*/  HMMA.16816.F32.BF16 R28, R184, R154.reuse, R28 ;  /* 0x0000009ab81c723c */ /* 0x080ff0000004181c */
[C---:B------:R-:W-:Y:S01]  /*c300*/  HMMA.16816.F32.BF16 R32, R176.reuse, R154, R32 ;  /* 0x0000009ab020723c */ /* 0x040fe20000041820 */
[----:B------:R-:W1:Y:S07]  /*c310*/  LDSM.16.M88.4 R152, [R217+0xa080] ;  /* 0x00a08000d998783b */ /* 0x000e6e0000000200 */
[-C--:B---3--:R-:W-:Y:S08]  /*c320*/  HMMA.16816.F32.BF16 R36, R176, R188.reuse, R36 ;  /* 0x000000bcb024723c */ /* 0x088ff00000041824 */
[C---:B------:R-:W-:Y:S08]  /*c330*/  HMMA.16816.F32.BF16 R40, R184.reuse, R188, R40 ;  /* 0x000000bcb828723c */ /* 0x040ff00000041828 */
[-C--:B------:R-:W-:Y:S01]  /*c340*/  HMMA.16816.F32.BF16 R44, R184, R190.reuse, R44 ;  /* 0x000000beb82c723c */ /* 0x080fe2000004182c */
[----:B------:R-:W-:Y:S07]  /*c350*/  LDSM.16.M88.4 R184, [R206] ;  /* 0x00000000ceb8783b */ /* 0x000fee0000000200 */
[----:B------:R-:W-:Y:S01]  /*c360*/  HMMA.16816.F32.BF16 R48, R176, R190, R48 ;  /* 0x000000beb030723c */ /* 0x000fe20000041830 */
[----:B------:R-:W3:Y:S07]  /*c370*/  LDSM.16.M88.4 R176, [R216+0x5880] ;  /* 0x00588000d8b0783b */ /* 0x000eee0000000200 */
[-C--:B--2---:R-:W-:Y:S01]  /*c380*/  HMMA.16816.F32.BF16 R4, R160, R192.reuse, R4 ;  /* 0x000000c0a004723c */ /* 0x084fe20000041804 */
[----:B------:R-:W-:Y:S07]  /*c390*/  LDSM.16.M88.4 R188, [R213+0xb080] ;  /* 0x00b08000d5bc783b */ /* 0x000fee0000000200 */
[C---:B------:R-:W-:Y:S08]  /*c3a0*/  HMMA.16816.F32.BF16 R8, R196.reuse, R192, R8 ;  /* 0x000000c0c408723c */ /* 0x040ff00000041808 */
[-C--:B------:R-:W-:Y:S08]  /*c3b0*/  HMMA.16816.F32.BF16 R12, R196, R194.reuse, R12 ;  /* 0x000000c2c40c723c */ /* 0x080ff0000004180c */
[C---:B------:R-:W-:Y:S01]  /*c3c0*/  HMMA.16816.F32.BF16 R16, R160.reuse, R194, R16 ;  /* 0x000000c2a010723c */ /* 0x040fe20000041810 */
[----:B------:R-:W-:Y:S07]  /*c3d0*/  LDSM.16.M88.4 R192, [R205] ;  /* 0x00000000cdc0783b */ /* 0x000fee0000000200 */
[-C--:B------:R-:W-:Y:S08]  /*c3e0*/  HMMA.16816.F32.BF16 R20, R160, R156.reuse, R20 ;  /* 0x0000009ca014723c */ /* 0x080ff00000041814 */
        /* <DEDUP_REMOVED lines=8> */
[----:B------:R-:W4:Y:S01]  /*c470*/  LDSM.16.M88.4 R160, [R204] ;  /* 0x00000000cca0783b */ /* 0x000f220000000200 */
[----:B------:R-:W-:Y:S06]  /*c480*/  DEPBAR.LE SB0, 0x0 ;  /* 0x000080000000791a */ /* 0x000fec0000000000 */
[-C--:B-1----:R-:W-:Y:S01]  /*c490*/  HMMA.16816.F32.BF16 R4, R152, R168.reuse, R4 ;  /* 0x000000a89804723c */ /* 0x082fe20000041804 */
[----:B------:R-:W-:Y:S07]  /*c4a0*/  BAR.SYNC.DEFER_BLOCKING 0x0 ;  /* 0x0000000000007b1d */ /* 0x000fee0000010000 */
[C---:B------:R-:W-:Y:S08]  /*c4b0*/  HMMA.16816.F32.BF16 R8, R172.reuse, R168, R8 ;  /* 0x000000a8ac08723c */ /* 0x040ff00000041808 */
[-C--:B------:R-:W-:Y:S08]  /*c4c0*/  HMMA.16816.F32.BF16 R12, R172, R170.reuse, R12 ;  /* 0x000000aaac0c723c */ /* 0x080ff0000004180c */
[C---:B------:R-:W-:Y:S08]  /*c4d0*/  HMMA.16816.F32.BF16 R16, R152.reuse, R170, R16 ;  /* 0x000000aa9810723c */ /* 0x040ff00000041810 */
[-C--:B---3--:R-:W-:Y:S08]  /*c4e0*/  HMMA.16816.F32.BF16 R20, R152, R176.reuse, R20 ;  /* 0x000000b09814723c */ /* 0x088ff00000041814 */
        /* <DEDUP_REMOVED lines=15> */
[-C--:B----4-:R-:W-:Y:S08]  /*c5e0*/  HMMA.16816.F32.BF16 R36, R156, R160.reuse, R36 ;  /* 0x000000a09c24723c */ /* 0x090ff00000041824 */
[C---:B------:R-:W-:Y:S08]  /*c5f0*/  HMMA.16816.F32.BF16 R40, R188.reuse, R160, R40 ;  /* 0x000000a0bc28723c */ /* 0x040ff00000041828 */
[-C--:B------:R-:W-:Y:S08]  /*c600*/  HMMA.16816.F32.BF16 R44, R188, R162.reuse, R44 ;  /* 0x000000a2bc2c723c */ /* 0x080ff0000004182c */
[----:B------:R-:W-:Y:S01]  /*c610*/  HMMA.16816.F32.BF16 R48, R156, R162, R48 ;  /* 0x000000a29c30723c */ /* 0x000fe20000041830 */
[----:B------:R-:W-:-:S07]  /*c620*/  @!P0 BRA `(.L_x_207) ;  /* 0x000002e000008947 */ /* 0x000fce0003800000 */
[----:B------:R-:W-:Y:S02]  /*c630*/  IADD3 R152, R226, -0x1, RZ ;  /* 0xffffffffe2987810 */ /* 0x000fe40007ffe0ff */
[----:B------:R-:W-:Y:S02]  /*c640*/  ISETP.GE.AND P1, PT, R236, 0x1, PT ;  /* 0x00000001ec00780c */ /* 0x000fe40003f26270 */
[----:B------:R-:W-:Y:S01]  /*c650*/  SHF.R.S32.HI R3, RZ, 0x1f, R152 ;  /* 0x0000001fff037819 */ /* 0x000fe20000011498 */
[C---:B------:R-:W-:Y:S04]  /*c660*/  IMAD.WIDE.U32 R160, R152.reuse, c[0x0][0x1e0], RZ ;  /* 0x0000780098a07a25 */ /* 0x040fe800078e00ff */
        /* <DEDUP_REMOVED lines=28> */
[----:B------:R-:W-:Y:S01]  /*c830*/  @P0 IMAD.X R151, R3, 0x1, R223, P2 ;  /* 0x0000000103970824 */ /* 0x000fe200010e06df */
[C---:B------:R-:W-:Y:S04]  /*c840*/  @P0 LEA R160, P2, R152.reuse, c[0x0][0x1c8], 0x1 ;  /* 0x0000720098a00a11 */ /* 0x040fe800078408ff */
[----:B------:R-:W-:Y:S02]  /*c850*/  @P0 LEA.HI.X R161, R152, c[0x0][0x1cc], R151, 0x1, P2 ;  /* 0x0000730098a10a11 */ /* 0x000fe400010f0c97 */
[----:B------:R-:W-:Y:S03]  /*c860*/  @P0 IADD3 R152, P2, R149, R230, RZ ;  /* 0x000000e695980210 */ /* 0x000fe60007f5e0ff */
[----:B------:R1:W-:Y:S02]  /*c870*/  @P0 LDGSTS.E.BYPASS.LTC128B.128 [R218+0x4480], [R160.64], !P6 ;  /* 0x04480000a0da0fae */ /* 0x0003e4000f101d4a */
[----:B------:R-:W-:Y:S01]  /*c880*/  @P0 IMAD.X R151, R3, 0x1, R228, P2 ;  /* 0x0000000103970824 */ /* 0x000fe200010e06e4 */
        /* <DEDUP_REMOVED lines=8> */
.L_x_207:
[----:B------:R-:W-:Y:S01]  /*c910*/  PLOP3.LUT P1, PT, PT, PT, UP2, 0x80, 0x0 ;  /* 0x000000000000781c */ /* 0x000fe20003f2f028 */
[----:B------:R-:W0:Y:S01]  /*c920*/  LDGDEPBAR ;  /* 0x00000000000079af */ /* 0x000e220000000000 */
[----:B------:R-:W-:Y:S01]  /*c930*/  PLOP3.LUT P0, PT, PT, PT, UP2, 0x80, 0x0 ;  /* 0x000000000000781c */ /* 0x000fe20003f0f028 */
[----:B-1----:R-:W-:Y:S02]  /*c940*/  IMAD.MOV.U32 R160, RZ, RZ, R219 ;  /* 0x000000ffffa07224 */ /* 0x002fe400078e00db */
[----:B------:R-:W-:Y:S04]  /*c950*/  IMAD R163, R226, -0x30, RZ ;  /* 0xffffffd0e2a37824 */ /* 0x000fe800078e02ff */
[----:B------:R-:W-:Y:S01]  /*c960*/  IMAD.IADD R157, R163, 0x1, -R224 ;  /* 0x00000001a39d7824 */ /* 0x000fe200078e0ae0 */
        /* <DEDUP_REMOVED lines=9> */
[--C-:B-1----:R-:W-:Y:S02]  /*ca00*/  IMAD.IADD R166, R159, 0x1, R3.reuse ;  /* 0x000000019fa67824 */ /* 0x102fe400078e0203 */
        /* <DEDUP_REMOVED lines=16> */
.L_x_210:
[----:B------:R-:W-:Y:S04]  /*cb10*/  MOV R3, c[0x0][0x32c] ;  /* 0x0000cb0000037a02 */ /* 0x000fe80000000f00 */
[----:B------:R-:W-:Y:S11]  /*cb20*/  ISETP.NE.AND P0, PT, R3, 0x1, PT ;  /* 0x000000010300780c */ /* 0x000ff60003f05270 */
[----:B------:R-:W-:Y:S02]  /*cb30*/  @!UPT UIADD3 URZ, URZ, URZ, URZ ;  /* 0x0000003f3f3ff290 */ /* 0x000fe4000fffe03f */
[----:B------:R-:W-:Y:S05]  /*cb40*/  @P0 IMAD.HI.U32 R3, R152, c[0x0][0x330], RZ ;  /* 0x0000cc0098030a27 */ /* 0x000fea00078e00ff */
[----:B------:R-:W-:Y:S02]  /*cb50*/  @P0 SHF.R.U32.HI R152, RZ, c[0x0][0x334], R3 ;  /* 0x0000cd00ff980a19 */ /* 0x000fe40000011603 */
.L_x_211:
[----:B------:R-:W-:Y:S05]  /*cb60*/  BSYNC B0 ;  /* 0x0000000000007941 */ /* 0x000fea0003800000 */
.L_x_209:
[----:B------:R-:W-:Y:S05]  /*cb70*/  IMAD R152, R152, c[0x0][0x32c], R157 ;  /* 0x0000cb0098987a24 */ /* 0x000fea00078e029d */
[----:B------:R-:W-:Y:S02]  /*cb80*/  IADD3 R3, R152, c[0x0][0x32c], RZ ;  /* 0x0000cb0098037a10 */ /* 0x000fe40007ffe0ff */
[----:B------:R-:W-:Y:S02]  /*cb90*/  IMNMX R165, R165, R152, !PT ;  /* 0x00000098a5a57217 */ /* 0x000fe40007800200 */
[----:B------:R-:W-:Y:S02]  /*cba0*/  IMNMX R166, R166, R3, PT ;  /* 0x00000003a6a67217 */ /* 0x000fe40003800200 */
.L_x_208:
        /* <DEDUP_REMOVED lines=19> */
.L_x_214:
[----:B------:R-:W-:Y:S04]  /*cce0*/  MOV R3, c[0x0][0x32c] ;  /* 0x0000cb0000037a02 */ /* 0x000fe80000000f00 */
[----:B------:R-:W-:Y:S11]  /*ccf0*/  ISETP.NE.AND P0, PT, R3, 0x1, PT ;  /* 0x000000010300780c */ /* 0x000ff60003f05270 */
[----:B------:R-:W-:Y:S02]  /*cd00*/  @!UPT UIADD3 URZ, URZ, URZ, URZ ;  /* 0x0000003f3f3ff290 */ /* 0x000fe4000fffe03f */
[----:B------:R-:W-:Y:S05]  /*cd10*/  @P0 IMAD.HI.U32 R3, R152, c[0x0][0x330], RZ ;  /* 0x0000cc0098030a27 */ /* 0x000fea00078e00ff */
[----:B------:R-:W-:Y:S02]  /*cd20*/  @P0 SHF.R.U32.HI R152, RZ, c[0x0][0x334], R3 ;  /* 0x0000cd00ff980a19 */ /* 0x000fe40000011603 */
.L_x_215:
[----:B------:R-:W-:Y:S05]  /*cd30*/  BSYNC B0 ;  /* 0x0000000000007941 */ /* 0x000fea0003800000 */
.L_x_213:
[----:B------:R-:W-:Y:S05]  /*cd40*/  IMAD R152, R152, c[0x0][0x32c], R157 ;  /* 0x0000cb0098987a24 */ /* 0x000fea00078e029d */
[----:B------:R-:W-:Y:S02]  /*cd50*/  IADD3 R3, R152, c[0x0][0x32c], RZ ;  /* 0x0000cb0098037a10 */ /* 0x000fe40007ffe0ff */
[----:B------:R-:W-:Y:S02]  /*cd60*/  IMNMX R161, R161, R152, !PT ;  /* 0x00000098a1a17217 */ /* 0x000fe40007800200 */
[----:B------:R-:W-:Y:S02]  /*cd70*/  IMNMX R162, R162, R3, PT ;  /* 0x00000003a2a27217 */ /* 0x000fe40003800200 */
.L_x_212:
[C---:B------:R-:W-:Y:S02]  /*cd80*/  ISETP.GE.AND P0, PT, R163.reuse, 0x2, PT ;  /* 0x00000002a300780c */ /* 0x040fe40003f06270 */
[----:B------:R-:W-:Y:S02]  /*cd90*/  ISETP.GE.AND P1, PT, R163, 0x9, PT ;  /* 0x00000009a300780c */ /* 0x000fe40003f26270 */
[----:B------:R-:W-:Y:S02]  /*cda0*/  P2R R155, PR, RZ, 0x1 ;  /* 0x00000001ff9b7803 */ /* 0x000fe40000000000 */
[----:B------:R-:W-:Y:S02]  /*cdb0*/  ISETP.GT.AND P0, PT, R165, 0x1, !P0 ;  /* 0x00000001a500780c */ /* 0x000fe40004704270 */
[----:B------:R-:W-:Y:S02]  /*cdc0*/  P2R R154, PR, RZ, 0x2 ;  /* 0x00000002ff9a7803 */ /* 0x000fe40000000000 */
[C---:B------:R-:W-:Y:S02]  /*cdd0*/  ISETP.LT.OR P0, PT, R166.reuse, 0x2, P0 ;  /* 0x00000002a600780c */ /* 0x040fe40000701670 */
[----:B------:R-:W-:Y:S02]  /*cde0*/  ISETP.GE.AND P2, PT, R163, 0x1, PT ;  /* 0x00000001a300780c */ /* 0x000fe40003f46270 */
        /* <DEDUP_REMOVED lines=8> */
[C---:B------:R-:W-:Y:S02]  /*ce70*/  ISETP.LT.OR P0, PT, R166.reuse, 0xa, P0 ;  /* 0x0000000aa600780c */ /* 0x040fe40000701670 */
[----:B------:R-:W-:Y:S02]  /*ce80*/  P2R R151, PR, RZ, 0x2 ;  /* 0x00000002ff977803 */ /* 0x000fe40000000000 */
[----:B------:R-:W-:Y:S02]  /*ce90*/  FSEL R16, R17, -INF , !P0 ;  /* 0xff80000011107808 */ /* 0x000fe40004000000 */
[----:B------:R-:W-:Y:S02]  /*cea0*/  ISETP.GT.AND P0, PT, R165, 0x10, !P1 ;  /* 0x00000010a500780c */ /* 0x000fe40004f04270 */
[----:B------:R-:W-:Y:S02]  /*ceb0*/  ISETP.GE.AND P1, PT, R163, 0x12, PT ;  /* 0x00000012a300780c */ /* 0x000fe40003f26270 */
[----:B------:R-:W-:Y:S02]  /*cec0*/  ISETP.LT.OR P0, PT, R166, 0x11, P0 ;  /* 0x00000011a600780c */ /* 0x000fe40000701670 */
[----:B------:R-:W-:Y:S02]  /*ced0*/  P2R R149, PR, RZ, 0x2 ;  /* 0x00000002ff957803 */ /* 0x000fe40000000000 */
[----:B------:R-:W-:Y:S02]  /*cee0*/  FSEL R164, R20, -INF , !P0 ;  /* 0xff80000014a47808 */ /* 0x000fe40004000000 */
[----:B------:R-:W-:Y:S01]  /*cef0*/  ISETP.GT.AND P0, PT, R165, 0x11, !P1 ;  /* 0x00000011a500780c */ /* 0x000fe20004f04270 */
[----:B------:R-:W1:Y:S01]  /*cf00*/  SHFL.IDX PT, R20, R160, 0x2, 0x1c1f ;  /* 0x005c1f00a0147f89 */ /* 0x000e6200000e0000 */
[----:B------:R-:W-:Y:S02]  /*cf10*/  ISETP.GE.AND P1, PT, R163, 0x19, PT ;  /* 0x00000019a300780c */ /* 0x000fe40003f26270 */
[C---:B------:R-:W-:Y:S04]  /*cf20*/  ISETP.LT.OR P0, PT, R166.reuse, 0x12, P0 ;  /* 0x00000012a600780c */ /* 0x040fe80000701670 */
[----:B------:R-:W-:Y:S02]  /*cf30*/  FSEL R198, R21, -INF , !P0 ;  /* 0xff80000015c67808 */ /* 0x000fe40004000000 */
[----:B------:R-:W-:Y:S02]  /*cf40*/  ISETP.GT.AND P0, PT, R165, 0x18, !P1 ;  /* 0x00000018a500780c */ /* 0x000fe40004f04270 */
[----:B------:R-:W-:Y:S02]  /*cf50*/  P2R R21, PR, RZ, 0x2 ;  /* 0x00000002ff157803 */ /* 0x000fe40000000000 */
[----:B------:R-:W-:Y:S02]  /*cf60*/  ISETP.LT.OR P0, PT, R166, 0x19, P0 ;  /* 0x00000019a600780c */ /* 0x000fe40000701670 */
[----:B------:R-:W-:Y:S02]  /*cf70*/  ISETP.GE.AND P1, PT, R163, 0x1a, PT ;  /* 0x0000001aa300780c */ /* 0x000fe40003f26270 */
[----:B------:R-:W-:Y:S02]  /*cf80*/  FSEL R174, R32, -INF , !P0 ;  /* 0xff80000020ae7808 */ /* 0x000fe40004000000 */
[----:B------:R-:W-:Y:S02]  /*cf90*/  ISETP.GT.AND P0, PT, R165, 0x19, !P1 ;  /* 0x00000019a500780c */ /* 0x000fe40004f04270 */
[----:B------:R-:W-:Y:S02]  /*cfa0*/  P2R R17, PR, RZ, 0x2 ;  /* 0x00000002ff117803 */ /* 0x000fe40000000000 */
[C---:B------:R-:W-:Y:S02]  /*cfb0*/  ISETP.LT.OR P0, PT, R166.reuse, 0x1a, P0 ;  /* 0x0000001aa600780c */ /* 0x040fe40000701670 */
[----:B------:R-:W-:Y:S02]  /*cfc0*/  ISETP.GE.AND P1, PT, R163, 0x21, PT ;  /* 0x00000021a300780c */ /* 0x000fe40003f26270 */
[----:B------:R-:W-:Y:S02]  /*cfd0*/  FSEL R194, R33, -INF , !P0 ;  /* 0xff80000021c27808 */ /* 0x000fe40004000000 */
[----:B------:R-:W-:Y:S02]  /*cfe0*/  ISETP.GT.AND P0, PT, R165, 0x20, !P1 ;  /* 0x00000020a500780c */ /* 0x000fe40004f04270 */
[----:B------:R-:W-:Y:S02]  /*cff0*/  P2R R5, PR, RZ, 0x2 ;  /* 0x00000002ff057803 */ /* 0x000fe40000000000 */
[----:B------:R-:W-:Y:S02]  /*d000*/  ISETP.LT.OR P0, PT, R166, 0x21, P0 ;  /* 0x00000021a600780c */ /* 0x000fe40000701670 */
[----:B------:R-:W-:Y:S02]  /*d010*/  ISETP.GE.AND P1, PT, R163, 0x22, PT ;  /* 0x00000022a300780c */ /* 0x000fe40003f26270 */
[----:B------:R-:W-:Y:S01]  /*d020*/  FSEL R180, R36, -INF , !P0 ;  /* 0xff80000024b47808 */ /* 0x000fe20004000000 */
[--C-:B-1----:R-:W-:Y:S01]  /*d030*/  IMAD.IADD R36, R158, 0x1, R20.reuse ;  /* 0x000000019e247824 */ /* 0x102fe200078e0214 */
[----:B------:R-:W-:Y:S02]  /*d040*/  ISETP.GT.AND P0, PT, R165, 0x21, !P1 ;  /* 0x00000021a500780c */ /* 0x000fe40004f04270 */
[----:B------:R-:W-:Y:S02]  /*d050*/  P2R R3, PR, RZ, 0x2 ;  /* 0x00000002ff037803 */ /* 0x000fe40000000000 */
[C---:B------:R-:W-:Y:S02]  /*d060*/  ISETP.LT.OR P0, PT, R166.reuse, 0x22, P0 ;  /* 0x00000022a600780c */ /* 0x040fe40000701670 */
[----:B------:R-:W-:Y:S02]  /*d070*/  ISETP.GE.AND P1, PT, R163, 0x29, PT ;  /* 0x00000029a300780c */ /* 0x000fe40003f26270 */
[----:B------:R-:W-:Y:S01]  /*d080*/  FSEL R177, R37, -INF , !P0 ;  /* 0xff80000025b17808 */ /* 0x000fe20004000000 */
[----:B------:R-:W-:Y:S01]  /*d090*/  IMAD.IADD R37, R159, 0x1, R20 ;  /* 0x000000019f257824 */ /* 0x000fe200078e0214 */
[C---:B------:R-:W-:Y:S02]  /*d0a0*/  ISETP.GT.AND P0, PT, R165.reuse, 0x28, !P1 ;  /* 0x00000028a500780c */ /* 0x040fe40004f04270 */
[----:B------:R-:W-:Y:S02]  /*d0b0*/  P2R R33, PR, RZ, 0x4 ;  /* 0x00000004ff217803 */ /* 0x000fe40000000000 */
[----:B------:R-:W-:Y:S04]  /*d0c0*/  ISETP.LT.OR P0, PT, R166, 0x29, P0 ;  /* 0x00000029a600780c */ /* 0x000fe80000701670 */
[----:B------:R-:W-:Y:S02]  /*d0d0*/  FSEL R173, R48, -INF , !P0 ;  /* 0xff80000030ad7808 */ /* 0x000fe40004000000 */
[----:B------:R-:W-:Y:S04]  /*d0e0*/  ISETP.GT.AND P0, PT, R165, RZ, !P2 ;  /* 0x000000ffa500720c */ /* 0x000fe80005704270 */
[----:B------:R-:W-:Y:S04]  /*d0f0*/  ISETP.LT.OR P0, PT, R166, 0x1, P0 ;  /* 0x00000001a600780c */ /* 0x000fe80000701670 */
[----:B------:R-:W-:Y:S02]  /*d100*/  FSEL R4, R4, -INF , !P0 ;  /* 0xff80000004047808 */ /* 0x000fe40004000000 */
[----:B------:R-:W-:Y:S04]  /*d110*/  ISETP.GE.AND P0, PT, R163, 0x2a, PT ;  /* 0x0000002aa300780c */ /* 0x000fe80003f06270 */
        /* <DEDUP_REMOVED lines=20> */
.L_x_218:
[----:B------:R-:W-:Y:S04]  /*d260*/  MOV R20, c[0x0][0x32c] ;  /* 0x0000cb0000147a02 */ /* 0x000fe80000000f00 */
[----:B------:R-:W-:Y:S11]  /*d270*/  ISETP.NE.AND P2, PT, R20, 0x1, PT ;  /* 0x000000011400780c */ /* 0x000ff60003f45270 */
[----:B------:R-:W-:Y:S02]  /*d280*/  @!UPT UIADD3 URZ, URZ, URZ, URZ ;  /* 0x0000003f3f3ff290 */ /* 0x000fe4000fffe03f */
[----:B------:R-:W-:Y:S05]  /*d290*/  @P2 IMAD.HI.U32 R20, R32, c[0x0][0x330], RZ ;  /* 0x0000cc0020142a27 */ /* 0x000fea00078e00ff */
[----:B------:R-:W-:Y:S02]  /*d2a0*/  @P2 SHF.R.U32.HI R32, RZ, c[0x0][0x334], R20 ;  /* 0x0000cd00ff202a19 */ /* 0x000fe40000011614 */
.L_x_219:
[----:B------:R-:W-:Y:S05]  /*d2b0*/  BSYNC B0 ;  /* 0x0000000000007941 */ /* 0x000fea0003800000 */
.L_x_217:
[----:B------:R-:W-:Y:S05]  /*d2c0*/  IMAD R49, R32, c[0x0][0x32c], R157 ;  /* 0x0000cb0020317a24 */ /* 0x000fea00078e029d */
[----:B------:R-:W-:Y:S02]  /*d2d0*/  IADD3 R20, R49, c[0x0][0x32c], RZ ;  /* 0x0000cb0031147a10 */ /* 0x000fe40007ffe0ff */
[----:B------:R-:W-:Y:S02]  /*d2e0*/  IMNMX R36, R36, R49, !PT ;  /* 0x0000003124247217 */ /* 0x000fe40007800200 */
[----:B------:R-:W-:Y:S02]  /*d2f0*/  IMNMX R37, R37, R20, PT ;  /* 0x0000001425257217 */ /* 0x000fe40003800200 */
.L_x_216:
[----:B------:R-:W-:Y:S02]  /*d300*/  ISETP.NE.AND P2, PT, R154, RZ, PT ;  /* 0x000000ff9a00720c */ /* 0x000fe40003f45270 */
[----:B------:R-:W-:Y:S02]  /*d310*/  P2R R165, PR, RZ, 0x40 ;  /* 0x00000040ffa57803 */ /* 0x000fe40000000000 */
[----:B------:R-:W-:Y:S02]  /*d320*/  ISETP.GT.AND P2, PT, R161, 0x8, !P2 ;  /* 0x00000008a100780c */ /* 0x000fe40005744270 */
[----:B------:R-:W-:Y:S02]  /*d330*/  ISETP.NE.AND P6, PT, R21, RZ, PT ;  /* 0x000000ff1500720c */ /* 0x000fe40003fc5270 */
[----:B------:R-:W-:Y:S02]  /*d340*/  ISETP.LT.OR P2, PT, R162, 0x9, P2 ;  /* 0x00000009a200780c */ /* 0x000fe40001741670 */
[----:B------:R-:W-:Y:S02]  /*d350*/  P2R R163, PR, RZ, 0x20 ;  /* 0x00000020ffa37803 */ /* 0x000fe40000000000 */
[----:B------:R-:W-:Y:S02]  /*d360*/  FSEL R20, R18, -INF , !P2 ;  /* 0xff80000012147808 */ /* 0x000fe40005000000 */
[----:B------:R-:W-:Y:S02]  /*d370*/  ISETP.NE.AND P2, PT, R153, RZ, PT ;  /* 0x000000ff9900720c */ /* 0x000fe40003f45270 */
[----:B------:R-:W-:Y:S02]  /*d380*/  ISETP.NE.AND P5, PT, R17, RZ, PT ;  /* 0x000000ff1100720c */ /* 0x000fe40003fa5270 */
[----:B------:R-:W-:Y:S02]  /*d390*/  ISETP.GT.AND P2, PT, R161, 0x9, !P2 ;  /* 0x00000009a100780c */ /* 0x000fe40005744270 */
[----:B------:R-:W-:Y:S02]  /*d3a0*/  P2R R49, PR, RZ, 0x10 ;  /* 0x00000010ff317803 */ /* 0x000fe40000000000 */
[C---:B------:R-:W-:Y:S02]  /*d3b0*/  ISETP.LT.OR P2, PT, R162.reuse, 0xa, P2 ;  /* 0x0000000aa200780c */ /* 0x040fe40001741670 */
[----:B------:R-:W-:Y:S02]  /*d3c0*/  ISETP.NE.AND P4, PT, R5, RZ, PT ;  /* 0x000000ff0500720c */ /* 0x000fe40003f85270 */
[----:B------:R-:W-:Y:S02]  /*d3d0*/  FSEL R18, R19, -INF , !P2 ;  /* 0xff80000013127808 */ /* 0x000fe40005000000 */
[----:B------:R-:W-:Y:S02]  /*d3e0*/  ISETP.NE.AND P2, PT, R151, RZ, PT ;  /* 0x000000ff9700720c */ /* 0x000fe40003f45270 */
[----:B------:R-:W-:Y:S02]  /*d3f0*/  P2R R48, PR, RZ, 0x8 ;  /* 0x00000008ff307803 */ /* 0x000fe40000000000 */
[----:B------:R-:W-:Y:S02]  /*d400*/  ISETP.GT.AND P2, PT, R161, 0x10, !P2 ;  /* 0x00000010a100780c */ /* 0x000fe40005744270 */
[----:B------:R-:W-:Y:S02]  /*d410*/  ISETP.NE.AND P3, PT, R3, RZ, PT ;  /* 0x000000ff0300720c */ /* 0x000fe40003f65270 */
[----:B------:R-:W-:Y:S02]  /*d420*/  ISETP.LT.OR P2, PT, R162, 0x11, P2 ;  /* 0x00000011a200780c */ /* 0x000fe40001741670 */
[----:B------:R-:W-:Y:S02]  /*d430*/  P2R R19, PR, RZ, 0x40 ;  /* 0x00000040ff137803 */ /* 0x000fe40000000000 */
[----:B------:R-:W-:Y:S02]  /*d440*/  FSEL R172, R22, -INF , !P2 ;  /* 0xff80000016ac7808 */ /* 0x000fe40005000000 */
[----:B------:R-:W-:Y:S04]  /*d450*/  ISETP.NE.AND P2, PT, R149, RZ, PT ;  /* 0x000000ff9500720c */ /* 0x000fe80003f45270 */
[----:B------:R-:W-:Y:S04]  /*d460*/  ISETP.GT.AND P2, PT, R161, 0x11, !P2 ;  /* 0x00000011a100780c */ /* 0x000fe80005744270 */
[C---:B------:R-:W-:Y:S04]  /*d470*/  ISETP.LT.OR P2, PT, R162.reuse, 0x12, P2 ;  /* 0x00000012a200780c */ /* 0x040fe80001741670 */
[----:B------:R-:W-:Y:S02]  /*d480*/  FSEL R196, R23, -INF , !P2 ;  /* 0xff80000017c47808 */ /* 0x000fe40005000000 */
[----:B------:R-:W-:Y:S02]  /*d490*/  ISETP.GT.AND P2, PT, R161, 0x18, !P6 ;  /* 0x00000018a100780c */ /* 0x000fe40007744270 */
[----:B------:R-:W-:Y:S02]  /*d4a0*/  ISETP.NE.AND P6, PT, R33, RZ, PT ;  /* 0x000000ff2100720c */ /* 0x000fe40003fc5270 */
[----:B------:R-:W-:Y:S04]  /*d4b0*/  ISETP.LT.OR P2, PT, R162, 0x19, P2 ;  /* 0x00000019a200780c */ /* 0x000fe80001741670 */
[----:B------:R-:W-:Y:S02]  /*d4c0*/  FSEL R182, R34, -INF , !P2 ;  /* 0xff80000022b67808 */ /* 0x000fe40005000000 */
[----:B------:R-:W-:Y:S04]  /*d4d0*/  ISETP.GT.AND P2, PT, R161, 0x19, !P5 ;  /* 0x00000019a100780c */ /* 0x000fe80006f44270 */
[C---:B------:R-:W-:Y:S04]  /*d4e0*/  ISETP.LT.OR P2, PT, R162.reuse, 0x1a, P2 ;  /* 0x0000001aa200780c */ /* 0x040fe80001741670 */
[----:B------:R-:W-:Y:S02]  /*d4f0*/  FSEL R192, R35, -INF , !P2 ;  /* 0xff80000023c07808 */ /* 0x000fe40005000000 */
[C---:B------:R-:W-:Y:S04]  /*d500*/  ISETP.GT.AND P2, PT, R161.reuse, 0x20, !P4 ;  /* 0x00000020a100780c */ /* 0x040fe80006744270 */
[----:B------:R-:W-:Y:S04]  /*d510*/  ISETP.LT.OR P2, PT, R162, 0x21, P2 ;  /* 0x00000021a200780c */ /* 0x000fe80001741670 */
[----:B------:R-:W-:Y:S02]  /*d520*/  FSEL R178, R38, -INF , !P2 ;  /* 0xff80000026b27808 */ /* 0x000fe40005000000 */
[----:B------:R-:W-:Y:S04]  /*d530*/  ISETP.GT.AND P2, PT, R161, 0x21, !P3 ;  /* 0x00000021a100780c */ /* 0x000fe80005f44270 */
[C---:B------:R-:W-:Y:S04]  /*d540*/  ISETP.LT.OR P2, PT, R162.reuse, 0x22, P2 ;  /* 0x00000022a200780c */ /* 0x040fe80001741670 */
[----:B------:R-:W-:Y:S02]  /*d550*/  FSEL R176, R39, -INF , !P2 ;  /* 0xff80000027b07808 */ /* 0x000fe40005000000 */
[----:B------:R-:W-:Y:S04]  /*d560*/  ISETP.NE.AND P2, PT, R155, RZ, PT ;  /* 0x000000ff9b00720c */ /* 0x000fe80003f45270 */
[----:B------:R-:W-:Y:S04]  /*d570*/  ISETP.GT.AND P2, PT, R161, 0x1, !P2 ;  /* 0x00000001a100780c */ /* 0x000fe80005744270 */
[C---:B------:R-:W-:Y:S04]  /*d580*/  ISETP.LT.OR P2, PT, R162.reuse, 0x2, P2 ;  /* 0x00000002a200780c */ /* 0x040fe80001741670 */
[----:B------:R-:W-:Y:S02]  /*d590*/  FSEL R32, R7, -INF , !P2 ;  /* 0xff80000007207808 */ /* 0x000fe40005000000 */
[C---:B------:R-:W-:Y:S04]  /*d5a0*/  ISETP.GT.AND P2, PT, R161.reuse, RZ, !P6 ;  /* 0x000000ffa100720c */ /* 0x040fe80007744270 */
[----:B------:R-:W-:Y:S04]  /*d5b0*/  ISETP.LT.OR P2, PT, R162, 0x1, P2 ;  /* 0x00000001a200780c */ /* 0x000fe80001741670 */
[----:B------:R-:W-:Y:S02]  /*d5c0*/  FSEL R6, R6, -INF , !P2 ;  /* 0xff80000006067808 */ /* 0x000fe40005000000 */
[C---:B------:R-:W-:Y:S04]  /*d5d0*/  ISETP.GT.AND P2, PT, R161.reuse, 0x28, !P1 ;  /* 0x00000028a100780c */ /* 0x040fe80004f44270 */
[----:B------:R-:W-:Y:S04]  /*d5e0*/  ISETP.LT.OR P2, PT, R162, 0x29, P2 ;  /* 0x00000029a200780c */ /* 0x000fe80001741670 */
[----:B------:R-:W-:Y:S02]  /*d5f0*/  FSEL R168, R50, -INF , !P2 ;  /* 0xff80000032a87808 */ /* 0x000fe40005000000 */
[----:B------:R-:W-:Y:S04]  /*d600*/  ISETP.GT.AND P2, PT, R161, 0x29, !P0 ;  /* 0x00000029a100780c */ /* 0x000fe80004744270 */
[----:B------:R-:W-:Y:S04]  /*d610*/  ISETP.LT.OR P2, PT, R162, 0x2a, P2 ;  /* 0x0000002aa200780c */ /* 0x000fe80001741670 */
[----:B------:R-:W-:Y:S02]  /*d620*/  FSEL R166, R51, -INF , !P2 ;  /* 0xff80000033a67808 */ /* 0x000fe40005000000 */
[----:B------:R-:W-:Y:S02]  /*d630*/  ISETP.GT.AND P2, PT, R36, RZ, !P6 ;  /* 0x000000ff2400720c */ /* 0x000fe40007744270 */
[----:B------:R-:W-:Y:S02]  /*d640*/  ISETP.NE.AND P6, PT, R19, RZ, PT ;  /* 0x000000ff1300720c */ /* 0x000fe40003fc5270 */
[----:B------:R-:W-:Y:S04]  /*d650*/  ISETP.LT.OR P2, PT, R37, 0x1, P2 ;  /* 0x000000012500780c */ /* 0x000fe80001741670 */
[----:B------:R-:W-:Y:S02]  /*d660*/  FSEL R7, R8, -INF , !P2 ;  /* 0xff80000008077808 */ /* 0x000fe40005000000 */
[----:B------:R-:W-:Y:S04]  /*d670*/  ISETP.NE.AND P2, PT, R155, RZ, PT ;  /* 0x000000ff9b00720c */ /* 0x000fe80003f45270 */
[----:B------:R-:W-:Y:S04]  /*d680*/  ISETP.GT.AND P2, PT, R36, 0x1, !P2 ;  /* 0x000000012400780c */ /* 0x000fe80005744270 */
[----:B------:R-:W-:Y:S04]  /*d690*/  ISETP.LT.OR P2, PT, R37, 0x2, P2 ;  /* 0x000000022500780c */ /* 0x000fe80001741670 */
        /* <DEDUP_REMOVED lines=59> */
.L_x_222:
[----:B------:R-:W-:Y:S04]  /*da50*/  MOV R9, c[0x0][0x32c] ;  /* 0x0000cb0000097a02 */ /* 0x000fe80000000f00 */
[----:B------:R-:W-:Y:S11]  /*da60*/  ISETP.NE.AND P2, PT, R9, 0x1, PT ;  /* 0x000000010900780c */ /* 0x000ff60003f45270 */
[----:B------:R-:W-:Y:S02]  /*da70*/  @!UPT UIADD3 URZ, URZ, URZ, URZ ;  /* 0x0000003f3f3ff290 */ /* 0x000fe4000fffe03f */
[----:B------:R-:W-:Y:S05]  /*da80*/  @P2 IMAD.HI.U32 R9, R24, c[0x0][0x330], RZ ;  /* 0x0000cc0018092a27 */ /* 0x000fea00078e00ff */
[----:B------:R-:W-:Y:S02]  /*da90*/  @P2 SHF.R.U32.HI R24, RZ, c[0x0][0x334], R9 ;  /* 0x0000cd00ff182a19 */ /* 0x000fe40000011609 */
.L_x_223:
[----:B------:R-:W-:Y:S05]  /*daa0*/  BSYNC B0 ;  /* 0x0000000000007941 */ /* 0x000fea0003800000 */
.L_x_221:
[----:B------:R-:W-:Y:S05]  /*dab0*/  IMAD R157, R24, c[0x0][0x32c], R157 ;  /* 0x0000cb00189d7a24 */ /* 0x000fea00078e029d */
[----:B------:R-:W-:Y:S02]  /*dac0*/  IADD3 R24, R157, c[0x0][0x32c], RZ ;  /* 0x0000cb009d187a10 */ /* 0x000fe40007ffe0ff */
[----:B------:R-:W-:Y:S02]  /*dad0*/  IMNMX R158, R158, R157, !PT ;  /* 0x0000009d9e9e7217 */ /* 0x000fe40007800200 */
[----:B------:R-:W-:Y:S02]  /*dae0*/  IMNMX R159, R159, R24, PT ;  /* 0x000000189f9f7217 */ /* 0x000fe40003800200 */
.L_x_220:
[----:B------:R-:W-:Y:S01]  /*daf0*/  ISETP.NE.AND P2, PT, R33, RZ, PT ;  /* 0x000000ff2100720c */ /* 0x000fe20003f45270 */
[----:B------:R-:W-:Y:S01]  /*db00*/  LDSM.16.MT88.4 R36, [R214+0x2480] ;  /* 0x00248000d624783b */ /* 0x000fe20000004200 */
[C---:B------:R-:W-:Y:S02]  /*db10*/  ISETP.GT.AND P1, PT, R158.reuse, 0x28, !P1 ;  /* 0x000000289e00780c */ /* 0x040fe40004f24270 */
[----:B------:R-:W-:Y:S02]  /*db20*/  ISETP.GT.AND P2, PT, R158, RZ, !P2 ;  /* 0x000000ff9e00720c */ /* 0x000fe40005744270 */
[C---:B------:R-:W-:Y:S02]  /*db30*/  ISETP.LT.OR P1, PT, R159.reuse, 0x29, P1 ;  /* 0x000000299f00780c */ /* 0x040fe40000f21670 */
[----:B------:R-:W-:Y:S02]  /*db40*/  ISETP.LT.OR P2, PT, R159, 0x1, P2 ;  /* 0x000000019f00780c */ /* 0x000fe40001741670 */
[----:B------:R-:W-:Y:S02]  /*db50*/  FSEL R46, R46, -INF , !P1 ;  /* 0xff8000002e2e7808 */ /* 0x000fe40004800000 */
[----:B------:R-:W-:Y:S02]  /*db60*/  FSEL R13, R10, -INF , !P2 ;  /* 0xff8000000a0d7808 */ /* 0x000fe40005000000 */
[----:B------:R-:W-:Y:S02]  /*db70*/  ISETP.NE.AND P2, PT, R155, RZ, PT ;  /* 0x000000ff9b00720c */ /* 0x000fe40003f45270 */
[C---:B------:R-:W-:Y:S02]  /*db80*/  ISETP.GT.AND P0, PT, R158.reuse, 0x29, !P0 ;  /* 0x000000299e00780c */ /* 0x040fe40004704270 */
[----:B------:R-:W-:Y:S02]  /*db90*/  ISETP.GT.AND P2, PT, R158, 0x1, !P2 ;  /* 0x000000019e00780c */ /* 0x000fe40005744270 */
[C---:B------:R-:W-:Y:S02]  /*dba0*/  ISETP.LT.OR P0, PT, R159.reuse, 0x2a, P0 ;  /* 0x0000002a9f00780c */ /* 0x040fe40000701670 */
[----:B------:R-:W-:Y:S02]  /*dbb0*/  ISETP.LT.OR P2, PT, R159, 0x2, P2 ;  /* 0x000000029f00780c */ /* 0x000fe40001741670 */
[----:B------:R-:W-:Y:S02]  /*dbc0*/  FSEL R23, R47, -INF , !P0 ;  /* 0xff8000002f177808 */ /* 0x000fe40004000000 */
        /* <DEDUP_REMOVED lines=21> */
[----:B------:R-:W-:Y:S02]  /*dd20*/  ISETP.NE.AND P2, PT, R17, RZ, PT ;  /* 0x000000ff1100720c */ /* 0x000fe40003f45270 */
[----:B------:R-:W-:Y:S02]  /*dd30*/  FMNMX.FTZ R17, R6, R148, !PT ;  /* 0x0000009406117209 */ /* 0x000fe40007810000 */
[----:B------:R-:W-:Y:S02]  /*dd40*/  ISETP.GT.AND P2, PT, R158, 0x19, !P2 ;  /* 0x000000199e00780c */ /* 0x000fe40005744270 */
[----:B------:R-:W-:Y:S02]  /*dd50*/  FMNMX.FTZ R17, R32, R17, !PT ;  /* 0x0000001120117209 */ /* 0x000fe40007810000 */
[----:B------:R-:W-:Y:S02]  /*dd60*/  ISETP.LT.OR P2, PT, R159, 0x1a, P2 ;  /* 0x0000001a9f00780c */ /* 0x000fe40001741670 */
        /* <DEDUP_REMOVED lines=23> */
[----:B------:R-:W-:Y:S01]  /*dee0*/  ISETP.GT.AND P2, PT, R158, 0x21, !P2 ;  /* 0x000000219e00780c */ /* 0x000fe20005744270 */
[----:B------:R-:W-:Y:S01]  /*def0*/  SHFL.BFLY PT, R149, R24, 0x2, 0x1f ;  /* 0x0c401f0018957f89 */ /* 0x000fe200000e0000 */
[----:B------:R-:W-:Y:S02]  /*df00*/  FMNMX.FTZ R3, R194, R3, !PT ;  /* 0x00000003c2037209 */ /* 0x000fe40007810000 */
[----:B------:R-:W-:Y:S02]  /*df10*/  ISETP.LT.OR P2, PT, R159, 0x22, P2 ;  /* 0x000000229f00780c */ /* 0x000fe40001741670 */
[----:B------:R-:W-:Y:S02]  /*df20*/  FMNMX.FTZ R10, R180, R3, !PT ;  /* 0x00000003b40a7209 */ /* 0x000fe40007810000 */
[----:B------:R-:W-:Y:S02]  /*df30*/  FSEL R49, R43, -INF , !P2 ;  /* 0xff8000002b317808 */ /* 0x000fe40005000000 */
[----:B------:R-:W-:Y:S04]  /*df40*/  FMNMX.FTZ R10, R177, R10, !PT ;  /* 0x0000000ab10a7209 */ /* 0x000fe80007810000 */
[----:B------:R-:W-:Y:S04]  /*df50*/  FMNMX.FTZ R3, R173, R10, !PT ;  /* 0x0000000aad037209 */ /* 0x000fe80007810000 */
[----:B------:R-:W-:Y:S02]  /*df60*/  FMNMX.FTZ R5, R170, R3, !PT ;  /* 0x00000003aa057209 */ /* 0x000fe40007810000 */
[----:B------:R-:W-:Y:S03]  /*df70*/  FMNMX.FTZ R3, R7, R2, !PT ;  /* 0x0000000207037209 */ /* 0x000fe60007810000 */
[----:B------:R-:W1:Y:S01]  /*df80*/  SHFL.BFLY PT, R10, R5, 0x2, 0x1f ;  /* 0x0c401f00050a7f89 */ /* 0x000e6200000e0000 */
[----:B------:R-:W-:Y:S04]  /*df90*/  FMNMX.FTZ R3, R22, R3, !PT ;  /* 0x0000000316037209 */ /* 0x000fe80007810000 */
[----:B------:R-:W-:Y:S04]  /*dfa0*/  FMNMX.FTZ R3, R12, R3, !PT ;  /* 0x000000030c037209 */ /* 0x000fe80007810000 */
[----:B------:R-:W-:Y:S04]  /*dfb0*/  FMNMX.FTZ R3, R8, R3, !PT ;  /* 0x0000000308037209 */ /* 0x000fe80007810000 */
[----:B------:R-:W-:Y:S04]  /*dfc0*/  FMNMX.FTZ R3, R184, R3, !PT ;  /* 0x00000003b8037209 */ /* 0x000fe80007810000 */
[----:B------:R-:W-:Y:S04]  /*dfd0*/  FMNMX.FTZ R3, R190, R3, !PT ;  /* 0x00000003be037209 */ /* 0x000fe80007810000 */
[----:B------:R-:W-:Y:S02]  /*dfe0*/  FMNMX.FTZ R3, R186, R3, !PT ;  /* 0x00000003ba037209 */ /* 0x000fe40007810000 */
[----:B-1----:R-:W-:Y:S02]  /*dff0*/  FMNMX.FTZ R10, R5, R10, !PT ;  /* 0x0000000a050a7209 */ /* 0x002fe40007810000 */
[----:B------:R-:W-:Y:S02]  /*e000*/  FMNMX.FTZ R14, R188, R3, !PT ;  /* 0x00000003bc0e7209 */ /* 0x000fe40007810000 */
[----:B------:R-:W-:Y:S01]  /*e010*/  FMNMX.FTZ R149, R24, R149, !PT ;  /* 0x0000009518957209 */ /* 0x000fe20007810000 */
[----:B------:R-:W1:Y:S01]  /*e020*/  SHFL.BFLY PT, R151, R10, 0x1, 0x1f ;  /* 0x0c201f000a977f89 */ /* 0x000e6200000e0000 */
[----:B------:R-:W-:Y:S04]  /*e030*/  FMNMX.FTZ R3, R171, R14, !PT ;  /* 0x0000000eab037209 */ /* 0x000fe80007810000 */
[----:B------:R-:W-:Y:S03]  /*e040*/  FMNMX.FTZ R3, R50, R3, !PT ;  /* 0x0000000332037209 */ /* 0x000fe60007810000 */
[----:B------:R-:W2:Y:S01]  /*e050*/  SHFL.BFLY PT, R14, R149, 0x1, 0x1f ;  /* 0x0c201f00950e7f89 */ /* 0x000ea200000e0000 */
[----:B------:R-:W-:Y:S02]  /*e060*/  FMNMX.FTZ R24, R48, R3, !PT ;  /* 0x0000000330187209 */ /* 0x000fe40007810000 */
[----:B-1----:R-:W-:Y:S02]  /*e070*/  FMNMX.FTZ R151, R10, R151, !PT ;  /* 0x000000970a977209 */ /* 0x002fe40007810000 */
[----:B------:R-:W-:Y:S02]  /*e080*/  FMNMX.FTZ R10, R45, R24, !PT ;  /* 0x000000182d0a7209 */ /* 0x000fe40007810000 */
[C---:B------:R-:W-:Y:S01]  /*e090*/  FSETP.NEU.FTZ.AND P2, PT, R151.reuse, -INF , PT ;  /* 0xff8000009700780b */ /* 0x040fe20003f5d000 */
[----:B------:R-:W-:Y:S02]  /*e0a0*/  FMUL.FTZ R185, R151, c[0x0][0x2d0] ;  /* 0x0000b40097b97a20 */ /* 0x000fe40000410000 */
[----:B------:R-:W1:Y:S01]  /*e0b0*/  SHFL.BFLY PT, R3, R10, 0x2, 0x1f ;  /* 0x0c401f000a037f89 */ /* 0x000e6200000e0000 */
[----:B--2---:R-:W-:Y:S02]  /*e0c0*/  FMNMX.FTZ R149, R149, R14, !PT ;  /* 0x0000000e95957209 */ /* 0x004fe40007810000 */
[----:B------:R-:W-:Y:S02]  /*e0d0*/  FSEL R185, R185, RZ, P2 ;  /* 0x000000ffb9b97208 */ /* 0x000fe40001000000 */
[C---:B------:R-:W-:Y:S01]  /*e0e0*/  FSETP.NEU.FTZ.AND P1, PT, R149.reuse, -INF , PT ;  /* 0xff8000009500780b */ /* 0x040fe20003f3d000 */
[----:B------:R-:W-:Y:S02]  /*e0f0*/  FMUL.FTZ R181, R149, c[0x0][0x2d0] ;  /* 0x0000b40095b57a20 */ /* 0x000fe40000410000 */
[--C-:B------:R-:W-:Y:S01]  /*e100*/  FFMA.FTZ R154, R4, c[0x0][0x2d0], -R185.reuse ;  /* 0x0000b400049a7a23 */ /* 0x100fe200000108b9 */
[----:B------:R-:W-:Y:S01]  /*e110*/  FMNMX.FTZ R4, R13, R0, !PT ;  /* 0x000000000d047209 */ /* 0x000fe20007810000 */
[--C-:B------:R-:W-:Y:S01]  /*e120*/  FFMA.FTZ R157, R16, c[0x0][0x2d0], -R185.reuse ;  /* 0x0000b400109d7a23 */ /* 0x100fe200000108b9 */
[----:B------:R-:W-:Y:S01]  /*e130*/  FSEL R181, R181, RZ, P1 ;  /* 0x000000ffb5b57208 */ /* 0x000fe20000800000 */
[--C-:B------:R-:W-:Y:S01]  /*e140*/  FFMA.FTZ R153, R156, c[0x0][0x2d0], -R185.reuse ;  /* 0x0000b4009c997a23 */ /* 0x100fe200000108b9 */
[----:B------:R-:W-:Y:S01]  /*e150*/  FMNMX.FTZ R4, R11, R4, !PT ;  /* 0x000000040b047209 */ /* 0x000fe20007810000 */
[----:B------:R-:W-:Y:S01]  /*e160*/  FFMA.FTZ R152, R152, c[0x0][0x2d0], -R185 ;  /* 0x0000b40098987a23 */ /* 0x000fe200000108b9 */
[----:B------:R-:W-:Y:S01]  /*e170*/  MUFU.EX2 R154, R154 ;  /* 0x0000009a009a7308 */ /* 0x000fe20000000800 */
[--C-:B------:R-:W-:Y:S01]  /*e180*/  FFMA.FTZ R155, R6, c[0x0][0x2d0], -R181.reuse ;  /* 0x0000b400069b7a23 */ /* 0x100fe200000108b5 */
[----:B------:R-:W-:Y:S01]  /*e190*/  FMNMX.FTZ R4, R9, R4, !PT ;  /* 0x0000000409047209 */ /* 0x000fe20007810000 */
[--C-:B------:R-:W-:Y:S02]  /*e1a0*/  FFMA.FTZ R160, R18, c[0x0][0x2d0], -R181.reuse ;  /* 0x0000b40012a07a23 */ /* 0x100fe400000108b5 */
[----:B------:R-:W-:Y:S01]  /*e1b0*/  LDSM.16.MT88.4 R16, [R214+0x1880] ;  /* 0x00188000d610783b */ /* 0x000fe20000004200 */
[----:B------:R-:W-:Y:S01]  /*e1c0*/  FMNMX.FTZ R4, R15, R4, !PT ;  /* 0x000000040f047209 */ /* 0x000fe20007810000 */
[--C-:B------:R-:W-:Y:S01]  /*e1d0*/  FFMA.FTZ R156, R32, c[0x0][0x2d0], -R181.reuse ;  /* 0x0000b400209c7a23 */ /* 0x100fe200000108b5 */
[----:B-1----:R-:W-:Y:S01]  /*e1e0*/  FMNMX.FTZ R10, R10, R3, !PT ;  /* 0x000000030a0a7209 */ /* 0x002fe20007810000 */
[----:B------:R-:W-:Y:S01]  /*e1f0*/  FFMA.FTZ R161, R20, c[0x0][0x2d0], -R181 ;  /* 0x0000b40014a17a23 */ /* 0x000fe200000108b5 */
[----:B------:R-:W-:Y:S01]  /*e200*/  FMNMX.FTZ R4, R195, R4, !PT ;  /* 0x00000004c3047209 */ /* 0x000fe20007810000 */
[----:B------:R-:W1:Y:S02]  /*e210*/  MUFU.EX2 R153, R153 ;  /* 0x0000009900997308 */ /* 0x000e640000000800 */
[----:B------:R-:W-:Y:S01]  /*e220*/  LDSM.16.MT88.4 R32, [R212+0x1880] ;  /* 0x00188000d420783b */ /* 0x000fe20000004200 */
[----:B------:R-:W-:Y:S01]  /*e230*/  FFMA.FTZ R179, R194, c[0x0][0x2d0], -R185 ;  /* 0x0000b400c2b37a23 */ /* 0x000fe200000108b9 */
[----:B------:R-:W-:Y:S01]  /*e240*/  FMNMX.FTZ R4, R191, R4, !PT ;  /* 0x00000004bf047209 */ /* 0x000fe20007810000 */
[----:B------:R-:W-:Y:S02]  /*e250*/  FFMA.FTZ R183, R192, c[0x0][0x2d0], -R181 ;  /* 0x0000b400c0b77a23 */ /* 0x000fe400000108b5 */
[--C-:B------:R-:W-:Y:S01]  /*e260*/  FFMA.FTZ R164, R164, c[0x0][0x2d0], -R185.reuse ;  /* 0x0000b400a4a47a23 */ /* 0x100fe200000108b9 */
[----:B------:R-:W-:Y:S01]  /*e270*/  FMNMX.FTZ R4, R193, R4, !PT ;  /* 0x00000004c1047209 */ /* 0x000fe20007810000 */
[--C-:B------:R-:W-:Y:S01]  /*e280*/  FFMA.FTZ R169, R198, c[0x0][0x2d0], -R185.reuse ;  /* 0x0000b400c6a97a23 */ /* 0x100fe200000108b9 */
[----:B------:R-:W2:Y:S01]  /*e290*/  SHFL.BFLY PT, R3, R10, 0x1, 0x1f ;  /* 0x0c201f000a037f89 */ /* 0x000ea200000e0000 */
[----:B------:R-:W-:Y:S01]  /*e2a0*/  MUFU.EX2 R152, R152 ;  /* 0x0000009800987308 */ /* 0x000fe20000000800 */
[----:B------:R-:W-:Y:S01]  /*e2b0*/  FMNMX.FTZ R4, R41, R4, !PT ;  /* 0x0000000429047209 */ /* 0x000fe20007810000 */
[--C-:B------:R-:W-:Y:S02]  /*e2c0*/  FFMA.FTZ R174, R174, c[0x0][0x2d0], -R185.reuse ;  /* 0x0000b400aeae7a23 */ /* 0x100fe400000108b9 */
[--C-:B------:R-:W-:Y:S01]  /*e2d0*/  FFMA.FTZ R180, R180, c[0x0][0x2d0], -R185.reuse ;  /* 0x0000b400b4b47a23 */ /* 0x100fe200000108b9 */
[----:B------:R-:W-:Y:S01]  /*e2e0*/  FMNMX.FTZ R4, R51, R4, !PT ;  /* 0x0000000433047209 */ /* 0x000fe20007810000 */
[--C-:B------:R-:W-:Y:S02]  /*e2f0*/  FFMA.FTZ R177, R177, c[0x0][0x2d0], -R185.reuse ;  /* 0x0000b400b1b17a23 */ /* 0x100fe400000108b9 */
[--C-:B------:R-:W-:Y:S01]  /*e300*/  FFMA.FTZ R173, R173, c[0x0][0x2d0], -R185.reuse ;  /* 0x0000b400adad7a23 */ /* 0x100fe200000108b9 */
[----:B------:R-:W-:Y:S01]  /*e310*/  FMNMX.FTZ R5, R49, R4, !PT ;  /* 0x0000000431057209 */ /* 0x000fe20007810000 */
[----:B------:R-:W3:Y:S01]  /*e320*/  MUFU.EX2 R157, R157 ;  /* 0x0000009d009d7308 */ /* 0x000ee20000000800 */
[----:B------:R-:W-:Y:S02]  /*e330*/  FFMA.FTZ R185, R170, c[0x0][0x2d0], -R185 ;  /* 0x0000b400aab97a23 */ /* 0x000fe400000108b9 */
[----:B------:R-:W-:Y:S01]  /*e340*/  FMNMX.FTZ R6, R46, R5, !PT ;  /* 0x000000052e067209 */ /* 0x000fe20007810000 */
[--C-:B------:R-:W-:Y:S01]  /*e350*/  FFMA.FTZ R172, R172, c[0x0][0x2d0], -R181.reuse ;  /* 0x0000b400acac7a23 */ /* 0x100fe200000108b5 */
[----:B-1----:R-:W-:Y:S01]  /*e360*/  F2FP.BF16.PACK_AB R24, R153, R154 ;  /* 0x0000009a9918723e */ /* 0x002fe200000010ff */
[--C-:B------:R-:W-:Y:S01]  /*e370*/  FFMA.FTZ R175, R196, c[0x0][0x2d0], -R181.reuse ;  /* 0x0000b400c4af7a23 */ /* 0x100fe200000108b5 */
[----:B------:R-:W-:Y:S01]  /*e380*/  FMNMX.FTZ R4, R23, R6, !PT ;  /* 0x0000000617047209 */ /* 0x000fe20007810000 */
[--C-:B------:R-:W-:Y:S02]  /*e390*/  FFMA.FTZ R182, R182, c[0x0][0x2d0], -R181.reuse ;  /* 0x0000b400b6b67a23 */ /* 0x100fe400000108b5 */
[----:B------:R-:W-:Y:S01]  /*e3a0*/  MUFU.EX2 R155, R155 ;  /* 0x0000009b009b7308 */ /* 0x000fe20000000800 */
[--C-:B------:R-:W-:Y:S01]  /*e3b0*/  FFMA.FTZ R178, R178, c[0x0][0x2d0], -R181.reuse ;  /* 0x0000b400b2b27a23 */ /* 0x100fe200000108b5 */
[----:B------:R-:W1:Y:S01]  /*e3c0*/  SHFL.BFLY PT, R5, R4, 0x2, 0x1f ;  /* 0x0c401f0004057f89 */ /* 0x000e6200000e0000 */
[----:B--2---:R-:W-:Y:S01]  /*e3d0*/  FMNMX.FTZ R3, R10, R3, !PT ;  /* 0x000000030a037209 */ /* 0x004fe20007810000 */
[----:B------:R-:W-:Y:S03]  /*e3e0*/  FFMA.FTZ R168, R168, c[0x0][0x2d0], -R181 ;  /* 0x0000b400a8a87a23 */ /* 0x000fe600000108b5 */
[C---:B------:R-:W-:Y:S01]  /*e3f0*/  FSETP.NEU.FTZ.AND P0, PT, R3.reuse, -INF , PT ;  /* 0xff8000000300780b */ /* 0x040fe20003f1d000 */
[----:B------:R-:W-:Y:S02]  /*e400*/  FMUL.FTZ R47, R3, c[0x0][0x2d0] ;  /* 0x0000b400032f7a20 */ /* 0x000fe40000410000 */
[----:B------:R-:W2:Y:S03]  /*e410*/  MUFU.EX2 R156, R156 ;  /* 0x0000009c009c7308 */ /* 0x000ea60000000800 */
[----:B------:R-:W-:Y:S02]  /*e420*/  FSEL R47, R47, RZ, P0 ;  /* 0x000000ff2f2f7208 */ /* 0x000fe40000000000 */
[----:B---3--:R-:W-:Y:S03]  /*e430*/  F2FP.BF16.PACK_AB R26, R157, R152 ;  /* 0x000000989d1a723e */ /* 0x008fe600000010ff */
[--C-:B------:R-:W-:Y:S02]  /*e440*/  FFMA.FTZ R158, R22, c[0x0][0x2d0], -R47.reuse ;  /* 0x0000b400169e7a23 */ /* 0x100fe4000001082f */
[--C-:B------:R-:W-:Y:S01]  /*e450*/  FFMA.FTZ R159, R7, c[0x0][0x2d0], -R47.reuse ;  /* 0x0000b400079f7a23 */ /* 0x100fe2000001082f */
[----:B------:R-:W-:Y:S01]  /*e460*/  FSEL R7, R151, RZ, P2 ;  /* 0x000000ff97077208 */ /* 0x000fe20001000000 */
[----:B------:R-:W-:Y:S01]  /*e470*/  MUFU.EX2 R161, R161 ;  /* 0x000000a100a17308 */ /* 0x000fe20000000800 */
[--C-:B------:R-:W-:Y:S02]  /*e480*/  FFMA.FTZ R163, R12, c[0x0][0x2d0], -R47.reuse ;  /* 0x0000b4000ca37a23 */ /* 0x100fe4000001082f */
[--C-:B------:R-:W-:Y:S01]  /*e490*/  FFMA.FTZ R162, R8, c[0x0][0x2d0], -R47.reuse ;  /* 0x0000b40008a27a23 */ /* 0x100fe2000001082f */
[----:B-1----:R-:W-:Y:S01]  /*e4a0*/  FMNMX.FTZ R5, R4, R5, !PT ;  /* 0x0000000504057209 */ /* 0x002fe20007810000 */
[----:B------:R-:W-:Y:S01]  /*e4b0*/  FADD.FTZ R4, -R7, R150 ;  /* 0x0000009607047221 */ /* 0x000fe20000010100 */
[----:B------:R-:W-:Y:S01]  /*e4c0*/  FSEL R7, R149, RZ, P1 ;  /* 0x000000ff95077208 */ /* 0x000fe20000800000 */
[--C-:B------:R-:W-:Y:S02]  /*e4d0*/  FFMA.FTZ R184, R184, c[0x0][0x2d0], -R47.reuse ;  /* 0x0000b400b8b87a23 */ /* 0x100fe4000001082f */
[----:B------:R-:W1:Y:S01]  /*e4e0*/  SHFL.BFLY PT, R22, R5, 0x1, 0x1f ;  /* 0x0c201f0005167f89 */ /* 0x000e6200000e0000 */
[----:B------:R-:W-:Y:S01]  /*e4f0*/  FMUL.FTZ R21, R4, c[0x0][0x2d0] ;  /* 0x0000b40004157a20 */ /* 0x000fe20000410000 */
[----:B------:R-:W3:Y:S01]  /*e500*/  MUFU.EX2 R160, R160 ;  /* 0x000000a000a07308 */ /* 0x000ee20000000800 */
[----:B------:R-:W-:Y:S01]  /*e510*/  FADD.FTZ R4, -R7, R148 ;  /* 0x0000009407047221 */ /* 0x000fe20000010100 */
[----:B------:R-:W-:Y:S01]  /*e520*/  FSEL R7, R3, RZ, P0 ;  /* 0x000000ff03077208 */ /* 0x000fe20000000000 */
[--C-:B------:R-:W-:Y:S01]  /*e530*/  FFMA.FTZ R187, R190, c[0x0][0x2d0], -R47.reuse ;  /* 0x0000b400bebb7a23 */ /* 0x100fe2000001082f */
[----:B--2---:R-:W-:Y:S01]  /*e540*/  F2FP.BF16.PACK_AB R25, R156, R155 ;  /* 0x0000009b9c19723e */ /* 0x004fe200000010ff */
[----:B------:R-:W-:Y:S02]  /*e550*/  FMUL.FTZ R20, R4, c[0x0][0x2d0] ;  /* 0x0000b40004147a20 */ /* 0x000fe40000410000 */
[----:B------:R-:W-:Y:S02]  /*e560*/  FADD.FTZ R2, -R7, R2 ;  /* 0x0000000207027221 */ /* 0x000fe40000010100 */
[--C-:B------:R-:W-:Y:S01]  /*e570*/  FFMA.FTZ R186, R186, c[0x0][0x2d0], -R47.reuse ;  /* 0x0000b400baba7a23 */ /* 0x100fe2000001082f */
[----:B------:R-:W2:Y:S01]  /*e580*/  MUFU.EX2 R21, R21 ;  /* 0x0000001500157308 */ /* 0x000ea20000000800 */
[----:B------:R-:W-:Y:S02]  /*e590*/  FMUL.FTZ R6, R2, c[0x0][0x2d0] ;  /* 0x0000b40002067a20 */ /* 0x000fe40000410000 */
[----:B------:R-:W-:Y:S07]  /*e5a0*/  FFMA.FTZ R189, R188, c[0x0][0x2d0], -R47 ;  /* 0x0000b400bcbd7a23 */ /* 0x000fee000001082f */
[----:B------:R-:W4:Y:S01]  /*e5b0*/  MUFU.EX2 R20, R20 ;  /* 0x0000001400147308 */ /* 0x000f220000000800 */
[----:B-1----:R-:W-:Y:S02]  /*e5c0*/  FMNMX.FTZ R22, R5, R22, !PT ;  /* 0x0000001605167209 */ /* 0x002fe40007810000 */
[----:B---3--:R-:W-:Y:S02]  /*e5d0*/  F2FP.BF16.PACK_AB R27, R160, R161 ;  /* 0x000000a1a01b723e */ /* 0x008fe400000010ff */
[C---:B------:R-:W-:Y:S01]  /*e5e0*/  FSETP.NEU.FTZ.AND P0, PT, R22.reuse, -INF , PT ;  /* 0xff8000001600780b */ /* 0x040fe20003f1d000 */
[C---:B------:R-:W-:Y:S03]  /*e5f0*/  FMUL.FTZ R44, R22.reuse, c[0x0][0x2d0] ;  /* 0x0000b400162c7a20 */ /* 0x040fe60000410000 */
[----:B------:R-:W-:Y:S01]  /*e600*/  FSEL R5, R22, RZ, P0 ;  /* 0x000000ff16057208 */ /* 0x000fe20000000000 */
[----:B------:R1:W3:Y:S01]  /*e610*/  MUFU.EX2 R2, R6 ;  /* 0x0000000600027308 */ /* 0x0002e20000000800 */
[----:B------:R-:W-:Y:S01]  /*e620*/  FSEL R44, R44, RZ, P0 ;  /* 0x000000ff2c2c7208 */ /* 0x000fe20000000000 */
[----:B--2---:R-:W-:Y:S01]  /*e630*/  FMUL.FTZ R4, R21, R144 ;  /* 0x0000009015047220 */ /* 0x004fe20000410000 */
[C---:B------:R-:W-:Y:S01]  /*e640*/  ISETP.GT.AND P0, PT, R226.reuse, UR6, PT ;  /* 0x00000006e2007c0c */ /* 0x040fe2000bf04270 */
[----:B------:R-:W-:Y:S01]  /*e650*/  FADD.FTZ R5, -R5, R0 ;  /* 0x0000000005057221 */ /* 0x000fe20000010100 */
[----:B------:R-:W-:Y:S01]  /*e660*/  IADD3 R226, R226, -0x1, RZ ;  /* 0xffffffffe2e27810 */ /* 0x000fe20007ffe0ff */
[--C-:B------:R-:W-:Y:S02]  /*e670*/  FFMA.FTZ R167, R13, c[0x0][0x2d0], -R44.reuse ;  /* 0x0000b4000da77a23 */ /* 0x100fe4000001082c */
[--C-:B------:R-:W-:Y:S02]  /*e680*/  FFMA.FTZ R150, R11, c[0x0][0x2d0], -R44.reuse ;  /* 0x0000b4000b967a23 */ /* 0x100fe4000001082c */
[----:B------:R-:W-:Y:S01]  /*e690*/  MUFU.EX2 R159, R159 ;  /* 0x0000009f009f7308 */ /* 0x000fe20000000800 */
[--C-:B------:R-:W-:Y:S02]  /*e6a0*/  FFMA.FTZ R165, R9, c[0x0][0x2d0], -R44.reuse ;  /* 0x0000b40009a57a23 */ /* 0x100fe4000001082c */
[--C-:B------:R-:W-:Y:S02]  /*e6b0*/  FFMA.FTZ R148, R15, c[0x0][0x2d0], -R44.reuse ;  /* 0x0000b4000f947a23 */ /* 0x100fe4000001082c */
[----:B------:R-:W-:Y:S02]  /*e6c0*/  FMUL.FTZ R0, R5, c[0x0][0x2d0] ;  /* 0x0000b40005007a20 */ /* 0x000fe40000410000 */
[C---:B------:R-:W-:Y:S02]  /*e6d0*/  FMUL.FTZ R5, R21.reuse, R145 ;  /* 0x0000009115057220 */ /* 0x040fe40000410000 */
[C---:B----4-:R-:W-:Y:S01]  /*e6e0*/  FMUL.FTZ R7, R20.reuse, R147 ;  /* 0x0000009314077220 */ /* 0x050fe20000410000 */
[----:B------:R-:W2:Y:S01]  /*e6f0*/  MUFU.EX2 R158, R158 ;  /* 0x0000009e009e7308 */ /* 0x000ea20000000800 */
[C---:B------:R-:W-:Y:S02]  /*e700*/  FMUL.FTZ R100, R21.reuse, R100 ;  /* 0x0000006415647220 */ /* 0x040fe40000410000 */
[----:B------:R-:W-:Y:S02]  /*e710*/  FMUL.FTZ R101, R21, R101 ;  /* 0x0000006515657220 */ /* 0x000fe40000410000 */
[----:B-1----:R-:W-:Y:S02]  /*e720*/  FMUL.FTZ R6, R20, R146 ;  /* 0x0000009214067220 */ /* 0x002fe40000410000 */
[--C-:B------:R-:W-:Y:S02]  /*e730*/  FFMA.FTZ R190, R41, c[0x0][0x2d0], -R44.reuse ;  /* 0x0000b40029be7a23 */ /* 0x100fe4000001082c */
[----:B------:R-:W-:Y:S01]  /*e740*/  LDSM.16.MT88.4 R40, [R212+0x1c80] ;  /* 0x001c8000d428783b */ /* 0x000fe20000004200 */
[----:B------:R-:W-:Y:S01]  /*e750*/  MUFU.EX2 R163, R163 ;  /* 0x000000a300a37308 */ /* 0x000fe20000000800 */
[--C-:B------:R-:W-:Y:S01]  /*e760*/  FFMA.FTZ R192, R51, c[0x0][0x2d0], -R44.reuse ;  /* 0x0000b40033c07a23 */ /* 0x100fe2000001082c */
[-C--:B------:R-:W-:Y:S01]  /*e770*/  HMMA.16816.F32.BF16 R4, R24, R16.reuse, R4 ;  /* 0x000000101804723c */ /* 0x080fe20000041804 */
[C---:B---3--:R-:W-:Y:S02]  /*e780*/  FMUL.FTZ R8, R2.reuse, R140 ;  /* 0x0000008c02087220 */ /* 0x048fe40000410000 */
[C---:B------:R-:W-:Y:S02]  /*e790*/  FMUL.FTZ R9, R2.reuse, R141 ;  /* 0x0000008d02097220 */ /* 0x040fe40000410000 */
[C---:B------:R-:W-:Y:S02]  /*e7a0*/  FMUL.FTZ R12, R2.reuse, R136 ;  /* 0x00000088020c7220 */ /* 0x040fe40000410000 */
[----:B------:R-:W-:Y:S01]  /*e7b0*/  FMUL.FTZ R13, R2, R137 ;  /* 0x00000089020d7220 */ /* 0x000fe20000410000 */
[----:B------:R-:W1:Y:S01]  /*e7c0*/  MUFU.EX2 R162, R162 ;  /* 0x000000a200a27308 */ /* 0x000e620000000800 */
[----:B------:R-:W-:Y:S03]  /*e7d0*/  FMUL.FTZ R102, R20, R102 ;  /* 0x0000006614667220 */ /* 0x000fe60000410000 */
[----:B--2---:R-:W-:Y:S01]  /*e7e0*/  F2FP.BF16.PACK_AB R28, R158, R159 ;  /* 0x0000009f9e1c723e */ /* 0x004fe200000010ff */
[C---:B------:R-:W-:Y:S02]  /*e7f0*/  FMUL.FTZ R103, R20.reuse, R103 ;  /* 0x0000006714677220 */ /* 0x040fe40000410000 */
[C---:B------:R-:W-:Y:S02]  /*e800*/  FMUL.FTZ R104, R21.reuse, R104 ;  /* 0x0000006815687220 */ /* 0x040fe40000410000 */
[----:B------:R-:W-:Y:S01]  /*e810*/  FMUL.FTZ R105, R21, R105 ;  /* 0x0000006915697220 */ /* 0x000fe20000410000 */
[----:B------:R-:W-:Y:S01]  /*e820*/  MUFU.EX2 R167, R167 ;  /* 0x000000a700a77308 */ /* 0x000fe20000000800 */
[C---:B------:R-:W-:Y:S02]  /*e830*/  FMUL.FTZ R106, R20.reuse, R106 ;  /* 0x0000006a146a7220 */ /* 0x040fe40000410000 */
[----:B------:R-:W-:Y:S02]  /*e840*/  FMUL.FTZ R107, R20, R107 ;  /* 0x0000006b146b7220 */ /* 0x000fe40000410000 */
[C---:B------:R-:W-:Y:S02]  /*e850*/  FMUL.FTZ R108, R2.reuse, R108 ;  /* 0x0000006c026c7220 */ /* 0x040fe40000410000 */
[----:B------:R-:W-:Y:S02]  /*e860*/  FMUL.FTZ R109, R2, R109 ;  /* 0x0000006d026d7220 */ /* 0x000fe40000410000 */
[--C-:B------:R-:W-:Y:S01]  /*e870*/  FFMA.FTZ R197, R49, c[0x0][0x2d0], -R44.reuse ;  /* 0x0000b40031c57a23 */ /* 0x100fe2000001082c */
[----:B------:R-:W2:Y:S01]  /*e880*/  MUFU.EX2 R150, R150 ;  /* 0x0000009600967308 */ /* 0x000ea20000000800 */
[--C-:B------:R-:W-:Y:S02]  /*e890*/  FFMA.FTZ R194, R46, c[0x0][0x2d0], -R44.reuse ;  /* 0x0000b4002ec27a23 */ /* 0x100fe4000001082c */
[----:B------:R-:W-:Y:S01]  /*e8a0*/  FMUL.FTZ R112, R2, R112 ;  /* 0x0000007002707220 */ /* 0x000fe20000410000 */
[----:B-1----:R-:W-:Y:S01]  /*e8b0*/  F2FP.BF16.PACK_AB R30, R162, R163 ;  /* 0x000000a3a21e723e */ /* 0x002fe200000010ff */
[----:B------:R-:W-:Y:S02]  /*e8c0*/  FMUL.FTZ R113, R2, R113 ;  /* 0x0000007102717220 */ /* 0x000fe40000410000 */
[C---:B------:R-:W-:Y:S02]  /*e8d0*/  FMUL.FTZ R116, R21.reuse, R116 ;  /* 0x0000007415747220 */ /* 0x040fe40000410000 */
[C---:B------:R-:W-:Y:S01]  /*e8e0*/  FMUL.FTZ R117, R21.reuse, R117 ;  /* 0x0000007515757220 */ /* 0x040fe20000410000 */
[----:B------:R-:W-:Y:S01]  /*e8f0*/  MUFU.EX2 R165, R165 ;  /* 0x000000a500a57308 */ /* 0x000fe20000000800 */
[C---:B------:R-:W-:Y:S02]  /*e900*/  FMUL.FTZ R118, R20.reuse, R118 ;  /* 0x0000007614767220 */ /* 0x040fe40000410000 */
[C---:B------:R-:W-:Y:S02]  /*e910*/  FMUL.FTZ R119, R20.reuse, R119 ;  /* 0x0000007714777220 */ /* 0x040fe40000410000 */
[C---:B------:R-:W-:Y:S02]  /*e920*/  FMUL.FTZ R120, R21.reuse, R120 ;  /* 0x0000007815787220 */ /* 0x040fe40000410000 */
[C---:B------:R-:W-:Y:S02]  /*e930*/  FMUL.FTZ R121, R21.reuse, R121 ;  /* 0x0000007915797220 */ /* 0x040fe40000410000 */
[C---:B------:R-:W-:Y:S01]  /*e940*/  FMUL.FTZ R122, R20.reuse, R122 ;  /* 0x0000007a147a7220 */ /* 0x040fe20000410000 */
[----:B------:R-:W1:Y:S01]  /*e950*/  MUFU.EX2 R148, R148 ;  /* 0x0000009400947308 */ /* 0x000e620000000800 */
[----:B------:R-:W-:Y:S02]  /*e960*/  FMUL.FTZ R123, R20, R123 ;  /* 0x0000007b147b7220 */ /* 0x000fe40000410000 */
[----:B------:R-:W-:Y:S01]  /*e970*/  FMUL.FTZ R124, R2, R124 ;  /* 0x0000007c027c7220 */ /* 0x000fe20000410000 */
[----:B--2---:R-:W-:Y:S01]  /*e980*/  F2FP.BF16.PACK_AB R29, R150, R167 ;  /* 0x000000a7961d723e */ /* 0x004fe200000010ff */
[----:B------:R-:W-:Y:S02]  /*e990*/  FMUL.FTZ R125, R2, R125 ;  /* 0x0000007d027d7220 */ /* 0x000fe40000410000 */
[C---:B------:R-:W-:Y:S02]  /*e9a0*/  FMUL.FTZ R128, R21.reuse, R128 ;  /* 0x0000008015807220 */ /* 0x040fe40000410000 */
[C---:B------:R-:W-:Y:S01]  /*e9b0*/  FMUL.FTZ R129, R21.reuse, R129 ;  /* 0x0000008115817220 */ /* 0x040fe20000410000 */
[----:B------:R-:W2:Y:S01]  /*e9c0*/  MUFU.EX2 R0, R0 ;  /* 0x0000000000007308 */ /* 0x000ea20000000800 */
[C---:B------:R-:W-:Y:S02]  /*e9d0*/  FMUL.FTZ R130, R20.reuse, R130 ;  /* 0x0000008214827220 */ /* 0x040fe40000410000 */
[C---:B------:R-:W-:Y:S02]  /*e9e0*/  FMUL.FTZ R131, R20.reuse, R131 ;  /* 0x0000008314837220 */ /* 0x040fe40000410000 */
[C---:B------:R-:W-:Y:S02]  /*e9f0*/  FMUL.FTZ R52, R21.reuse, R52 ;  /* 0x0000003415347220 */ /* 0x040fe40000410000 */
[C---:B------:R-:W-:Y:S02]  /*ea00*/  FMUL.FTZ R53, R21.reuse, R53 ;  /* 0x0000003515357220 */ /* 0x040fe40000410000 */
[C---:B------:R-:W-:Y:S01]  /*ea10*/  FMUL.FTZ R54, R20.reuse, R54 ;  /* 0x0000003614367220 */ /* 0x040fe20000410000 */
[----:B------:R-:W-:Y:S01]  /*ea20*/  MUFU.EX2 R170, R185 ;  /* 0x000000b900aa7308 */ /* 0x000fe20000000800 */
[----:B------:R-:W-:Y:S02]  /*ea30*/  FMUL.FTZ R55, R20, R55 ;  /* 0x0000003714377220 */ /* 0x000fe40000410000 */
[----:B------:R-:W-:Y:S01]  /*ea40*/  FMUL.FTZ R56, R2, R56 ;  /* 0x0000003802387220 */ /* 0x000fe20000410000 */
[----:B-1----:R-:W-:Y:S01]  /*ea50*/  F2FP.BF16.PACK_AB R31, R148, R165 ;  /* 0x000000a5941f723e */ /* 0x002fe200000010ff */
[C---:B------:R-:W-:Y:S02]  /*ea60*/  FMUL.FTZ R57, R2.reuse, R57 ;  /* 0x0000003902397220 */ /* 0x040fe40000410000 */
[C---:B------:R-:W-:Y:S02]  /*ea70*/  FMUL.FTZ R60, R2.reuse, R60 ;  /* 0x0000003c023c7220 */ /* 0x040fe40000410000 */
[----:B------:R-:W-:Y:S01]  /*ea80*/  FMUL.FTZ R61, R2, R61 ;  /* 0x0000003d023d7220 */ /* 0x000fe20000410000 */
[----:B------:R-:W-:Y:S01]  /*ea90*/  MUFU.EX2 R164, R164 ;  /* 0x000000a400a47308 */ /* 0x000fe20000000800 */
[C---:B------:R-:W-:Y:S02]  /*eaa0*/  FMUL.FTZ R64, R21.reuse, R64 ;  /* 0x0000004015407220 */ /* 0x040fe40000410000 */
[C---:B------:R-:W-:Y:S02]  /*eab0*/  FMUL.FTZ R65, R21.reuse, R65 ;  /* 0x0000004115417220 */ /* 0x040fe40000410000 */
[C---:B--2---:R-:W-:Y:S02]  /*eac0*/  FMUL.FTZ R10, R0.reuse, R142 ;  /* 0x0000008e000a7220 */ /* 0x044fe40000410000 */
[C---:B------:R-:W-:Y:S02]  /*ead0*/  FMUL.FTZ R11, R0.reuse, R143 ;  /* 0x0000008f000b7220 */ /* 0x040fe40000410000 */
[C---:B------:R-:W-:Y:S01]  /*eae0*/  FMUL.FTZ R110, R0.reuse, R110 ;  /* 0x0000006e006e7220 */ /* 0x040fe20000410000 */
[----:B------:R-:W-:Y:S01]  /*eaf0*/  MUFU.EX2 R169, R169 ;  /* 0x000000a900a97308 */ /* 0x000fe20000000800 */
[C---:B------:R-:W-:Y:S02]  /*eb00*/  FMUL.FTZ R111, R0.reuse, R111 ;  /* 0x0000006f006f7220 */ /* 0x040fe40000410000 */
[C---:B------:R-:W-:Y:S01]  /*eb10*/  FMUL.FTZ R114, R0.reuse, R114 ;  /* 0x0000007200727220 */ /* 0x040fe20000410000 */
[C---:B------:R-:W-:Y:S01]  /*eb20*/  HMMA.16816.F32.BF16 R8, R28.reuse, R16, R8 ;  /* 0x000000101c08723c */ /* 0x040fe20000041808 */
[C---:B------:R-:W-:Y:S02]  /*eb30*/  FMUL.FTZ R14, R0.reuse, R138 ;  /* 0x0000008a000e7220 */ /* 0x040fe40000410000 */
[C---:B------:R-:W-:Y:S02]  /*eb40*/  FMUL.FTZ R15, R0.reuse, R139 ;  /* 0x0000008b000f7220 */ /* 0x040fe40000410000 */
[C---:B------:R-:W-:Y:S01]  /*eb50*/  FMUL.FTZ R115, R0.reuse, R115 ;  /* 0x0000007300737220 */ /* 0x040fe20000410000 */
[----:B------:R-:W-:Y:S01]  /*eb60*/  MUFU.EX2 R172, R172 ;  /* 0x000000ac00ac7308 */ /* 0x000fe20000000800 */
[C---:B------:R-:W-:Y:S02]  /*eb70*/  FMUL.FTZ R126, R0.reuse, R126 ;  /* 0x0000007e007e7220 */ /* 0x040fe40000410000 */
[----:B------:R-:W-:Y:S01]  /*eb80*/  FMUL.FTZ R127, R0, R127 ;  /* 0x0000007f007f7220 */ /* 0x000fe20000410000 */
[-C--:B------:R-:W-:Y:S02]  /*eb90*/  HMMA.16816.F32.BF16 R12, R28, R18.reuse, R12 ;  /* 0x000000121c0c723c */ /* 0x080fe4000004180c */
[C---:B------:R-:W-:Y:S02]  /*eba0*/  FMUL.FTZ R16, R2.reuse, R132 ;  /* 0x0000008402107220 */ /* 0x040fe40000410000 */
[----:B------:R-:W-:Y:S02]  /*ebb0*/  FMUL.FTZ R17, R2, R133 ;  /* 0x0000008502117220 */ /* 0x000fe40000410000 */
[C---:B------:R-:W-:Y:S01]  /*ebc0*/  FMUL.FTZ R58, R0.reuse, R58 ;  /* 0x0000003a003a7220 */ /* 0x040fe20000410000 */
[----:B------:R-:W-:Y:S01]  /*ebd0*/  MUFU.EX2 R175, R175 ;  /* 0x000000af00af7308 */ /* 0x000fe20000000800 */
[C---:B------:R-:W-:Y:S01]  /*ebe0*/  HMMA.16816.F32.BF16 R100, R24.reuse, R18, R100 ;  /* 0x000000121864723c */ /* 0x040fe20000041864 */
[C---:B------:R-:W-:Y:S03]  /*ebf0*/  FMUL.FTZ R59, R0.reuse, R59 ;  /* 0x0000003b003b7220 */ /* 0x040fe60000410000 */
[C---:B------:R-:W-:Y:S02]  /*ec00*/  FMUL.FTZ R62, R0.reuse, R62 ;  /* 0x0000003e003e7220 */ /* 0x040fe40000410000 */
[C---:B------:R-:W-:Y:S02]  /*ec10*/  FMUL.FTZ R63, R0.reuse, R63 ;  /* 0x0000003f003f7220 */ /* 0x040fe40000410000 */
[-C--:B------:R-:W-:Y:S01]  /*ec20*/  HMMA.16816.F32.BF16 R104, R24, R32.reuse, R104 ;  /* 0x000000201868723c */ /* 0x080fe20000041868 */
[C---:B------:R-:W-:Y:S01]  /*ec30*/  FMUL.FTZ R18, R0.reuse, R134 ;  /* 0x0000008600127220 */ /* 0x040fe20000410000 */
[----:B------:R-:W-:Y:S02]  /*ec40*/  MUFU.EX2 R174, R174 ;  /* 0x000000ae00ae7308 */ /* 0x000fe40000000800 */
[----:B------:R-:W-:Y:S02]  /*ec50*/  FMUL.FTZ R19, R0, R135 ;  /* 0x0000008700137220 */ /* 0x000fe40000410000 */
[C---:B------:R-:W-:Y:S02]  /*ec60*/  FMUL.FTZ R66, R20.reuse, R66 ;  /* 0x0000004214427220 */ /* 0x040fe40000410000 */
[C---:B------:R-:W-:Y:S01]  /*ec70*/  HMMA.16816.F32.BF16 R108, R28.reuse, R32, R108 ;  /* 0x000000201c6c723c */ /* 0x040fe2000004186c */
[C---:B------:R-:W-:Y:S03]  /*ec80*/  FMUL.FTZ R67, R20.reuse, R67 ;  /* 0x0000004314437220 */ /* 0x040fe60000410000 */
[C---:B------:R-:W-:Y:S01]  /*ec90*/  FMUL.FTZ R68, R21.reuse, R68 ;  /* 0x0000004415447220 */ /* 0x040fe20000410000 */
[----:B------:R-:W-:Y:S01]  /*eca0*/  MUFU.EX2 R179, R179 ;  /* 0x000000b300b37308 */ /* 0x000fe20000000800 */
[C---:B------:R-:W-:Y:S02]  /*ecb0*/  FMUL.FTZ R69, R21.reuse, R69 ;  /* 0x0000004515457220 */ /* 0x040fe40000410000 */
[-C--:B------:R-:W-:Y:S01]  /*ecc0*/  HMMA.16816.F32.BF16 R112, R28, R34.reuse, R112 ;  /* 0x000000221c70723c */ /* 0x080fe20000041870 */
[C---:B------:R-:W-:Y:S03]  /*ecd0*/  FMUL.FTZ R70, R20.reuse, R70 ;  /* 0x0000004614467220 */ /* 0x040fe60000410000 */
[----:B------:R-:W-:Y:S02]  /*ece0*/  FMUL.FTZ R71, R20, R71 ;  /* 0x0000004714477220 */ /* 0x000fe40000410000 */
[C---:B------:R-:W-:Y:S01]  /*ecf0*/  FMUL.FTZ R72, R2.reuse, R72 ;  /* 0x0000004802487220 */ /* 0x040fe20000410000 */
[----:B------:R-:W-:Y:S01]  /*ed00*/  MUFU.EX2 R182, R182 ;  /* 0x000000b600b67308 */ /* 0x000fe20000000800 */
[C---:B------:R-:W-:Y:S01]  /*ed10*/  HMMA.16816.F32.BF16 R116, R24.reuse, R34, R116 ;  /* 0x000000221874723c */ /* 0x040fe20000041874 */
[----:B------:R-:W1:Y:S03]  /*ed20*/  LDSM.16.MT88.4 R32, [R212+0x2480] ;  /* 0x00248000d420783b */ /* 0x000e660000004200 */
[----:B------:R-:W-:Y:S02]  /*ed30*/  FMUL.FTZ R73, R2, R73 ;  /* 0x0000004902497220 */ /* 0x000fe40000410000 */
[C---:B------:R-:W-:Y:S02]  /*ed40*/  FMUL.FTZ R74, R0.reuse, R74 ;  /* 0x0000004a004a7220 */ /* 0x040fe40000410000 */
[-C--:B------:R-:W-:Y:S01]  /*ed50*/  HMMA.16816.F32.BF16 R120, R24, R36.reuse, R120 ;  /* 0x000000241878723c */ /* 0x080fe20000041878 */
[----:B------:R-:W-:Y:S01]  /*ed60*/  FMUL.FTZ R75, R0, R75 ;  /* 0x0000004b004b7220 */ /* 0x000fe20000410000 */
[----:B------:R-:W-:Y:S02]  /*ed70*/  MUFU.EX2 R183, R183 ;  /* 0x000000b700b77308 */ /* 0x000fe40000000800 */
[C---:B------:R-:W-:Y:S02]  /*ed80*/  FMUL.FTZ R76, R2.reuse, R76 ;  /* 0x0000004c024c7220 */ /* 0x040fe40000410000 */
[----:B------:R-:W-:Y:S02]  /*ed90*/  FMUL.FTZ R77, R2, R77 ;  /* 0x0000004d024d7220 */ /* 0x000fe40000410000 */
[C---:B------:R-:W-:Y:S01]  /*eda0*/  HMMA.16816.F32.BF16 R124, R28.reuse, R36, R124 ;  /* 0x000000241c7c723c */ /* 0x040fe2000004187c */
[C---:B------:R-:W-:Y:S03]  /*edb0*/  FMUL.FTZ R78, R0.reuse, R78 ;  /* 0x0000004e004e7220 */ /* 0x040fe60000410000 */
[----:B------:R-:W-:Y:S01]  /*edc0*/  FMUL.FTZ R79, R0, R79 ;  /* 0x0000004f004f7220 */ /* 0x000fe20000410000 */
[----:B------:R-:W-:Y:S01]  /*edd0*/  MUFU.EX2 R184, R184 ;  /* 0x000000b800b87308 */ /* 0x000fe20000000800 */
[C---:B------:R-:W-:Y:S02]  /*ede0*/  FMUL.FTZ R80, R21.reuse, R80 ;  /* 0x0000005015507220 */ /* 0x040fe40000410000 */
[-C--:B------:R-:W-:Y:S01]  /*edf0*/  HMMA.16816.F32.BF16 R16, R28, R38.reuse, R16 ;  /* 0x000000261c10723c */ /* 0x080fe20000041810 */
[C---:B------:R-:W-:Y:S03]  /*ee00*/  FMUL.FTZ R81, R21.reuse, R81 ;  /* 0x0000005115517220 */ /* 0x040fe60000410000 */
[C---:B------:R-:W-:Y:S02]  /*ee10*/  FMUL.FTZ R82, R20.reuse, R82 ;  /* 0x0000005214527220 */ /* 0x040fe40000410000 */
[C---:B------:R-:W-:Y:S01]  /*ee20*/  FMUL.FTZ R83, R20.reuse, R83 ;  /* 0x0000005314537220 */ /* 0x040fe20000410000 */
[----:B------:R-:W2:Y:S01]  /*ee30*/  MUFU.EX2 R187, R187 ;  /* 0x000000bb00bb7308 */ /* 0x000ea20000000800 */
[C---:B------:R-:W-:Y:S01]  /*ee40*/  HMMA.16816.F32.BF16 R128, R24.reuse, R38, R128 ;  /* 0x000000261880723c */ /* 0x040fe20000041880 */
[----:B------:R-:W3:Y:S03]  /*ee50*/  LDSM.16.MT88.4 R36, [R214+0x3080] ;  /* 0x00308000d624783b */ /* 0x000ee60000004200 */
[C---:B------:R-:W-:Y:S02]  /*ee60*/  FMUL.FTZ R84, R21.reuse, R84 ;  /* 0x0000005415547220 */ /* 0x040fe40000410000 */
[----:B------:R-:W-:Y:S02]  /*ee70*/  FMUL.FTZ R85, R21, R85 ;  /* 0x0000005515557220 */ /* 0x000fe40000410000 */
[C---:B------:R-:W-:Y:S01]  /*ee80*/  FMUL.FTZ R86, R20.reuse, R86 ;  /* 0x0000005614567220 */ /* 0x040fe20000410000 */
[-C--:B-1----:R-:W-:Y:S01]  /*ee90*/  HMMA.16816.F32.BF16 R52, R24, R32.reuse, R52 ;  /* 0x000000201834723c */ /* 0x082fe20000041834 */
[----:B------:R-:W-:Y:S02]  /*eea0*/  MUFU.EX2 R186, R186 ;  /* 0x000000ba00ba7308 */ /* 0x000fe40000000800 */
[----:B------:R-:W-:Y:S02]  /*eeb0*/  FMUL.FTZ R87, R20, R87 ;  /* 0x0000005714577220 */ /* 0x000fe40000410000 */
[C---:B------:R-:W-:Y:S02]  /*eec0*/  FMUL.FTZ R88, R2.reuse, R88 ;  /* 0x0000005802587220 */ /* 0x040fe40000410000 */
[----:B------:R-:W-:Y:S01]  /*eed0*/  FMUL.FTZ R89, R2, R89 ;  /* 0x0000005902597220 */ /* 0x000fe20000410000 */
[C---:B------:R-:W-:Y:S01]  /*eee0*/  HMMA.16816.F32.BF16 R56, R28.reuse, R32, R56 ;  /* 0x000000201c38723c */ /* 0x040fe20000041838 */
[C---:B------:R-:W-:Y:S02]  /*eef0*/  FMUL.FTZ R90, R0.reuse, R90 ;  /* 0x0000005a005a7220 */ /* 0x040fe40000410000 */
[----:B------:R-:W1:Y:S01]  /*ef00*/  MUFU.EX2 R189, R189 ;  /* 0x000000bd00bd7308 */ /* 0x000e620000000800 */
[----:B------:R-:W-:Y:S02]  /*ef10*/  FMUL.FTZ R91, R0, R91 ;  /* 0x0000005b005b7220 */ /* 0x000fe40000410000 */
[--C-:B------:R-:W-:Y:S02]  /*ef20*/  FFMA.FTZ R188, R195, c[0x0][0x2d0], -R44.reuse ;  /* 0x0000b400c3bc7a23 */ /* 0x100fe4000001082c */
[-C--:B------:R-:W-:Y:S01]  /*ef30*/  HMMA.16816.F32.BF16 R60, R28, R34.reuse, R60 ;  /* 0x000000221c3c723c */ /* 0x080fe2000004183c */
[--C-:B------:R-:W-:Y:S03]  /*ef40*/  FFMA.FTZ R191, R191, c[0x0][0x2d0], -R44.reuse ;  /* 0x0000b400bfbf7a23 */ /* 0x100fe6000001082c */
[--C-:B------:R-:W-:Y:S01]  /*ef50*/  FFMA.FTZ R193, R193, c[0x0][0x2d0], -R44.reuse ;  /* 0x0000b400c1c17a23 */ /* 0x100fe2000001082c */
[----:B------:R-:W-:Y:S01]  /*ef60*/  MUFU.EX2 R188, R188 ;  /* 0x000000bc00bc7308 */ /* 0x000fe20000000800 */
[----:B------:R-:W-:Y:S02]  /*ef70*/  FFMA.FTZ R44, R23, c[0x0][0x2d0], -R44 ;  /* 0x0000b400172c7a23 */ /* 0x000fe4000001082c */
[C---:B------:R-:W-:Y:S01]  /*ef80*/  HMMA.16816.F32.BF16 R64, R24.reuse, R34, R64 ;  /* 0x000000221840723c */ /* 0x040fe20000041840 */
[----:B------:R-:W4:Y:S03]  /*ef90*/  LDSM.16.MT88.4 R32, [R212+0x3080] ;  /* 0x00308000d420783b */ /* 0x000f260000004200 */
[C---:B------:R-:W-:Y:S02]  /*efa0*/  FMUL.FTZ R92, R2.reuse, R92 ;  /* 0x0000005c025c7220 */ /* 0x040fe40000410000 */
[----:B------:R-:W-:Y:S01]  /*efb0*/  FMUL.FTZ R93, R2, R93 ;  /* 0x0000005d025d7220 */ /* 0x000fe20000410000 */
[----:B------:R-:W-:Y:S01]  /*efc0*/  MUFU.EX2 R23, R44 ;  /* 0x0000002c00177308 */ /* 0x000fe20000000800 */
[-C--:B---3--:R-:W-:Y:S01]  /*efd0*/  HMMA.16816.F32.BF16 R68, R24, R36.reuse, R68 ;  /* 0x000000241844723c */ /* 0x088fe20000041844 */
[C---:B------:R-:W-:Y:S03]  /*efe0*/  FMUL.FTZ R94, R0.reuse, R94 ;  /* 0x0000005e005e7220 */ /* 0x040fe60000410000 */
[----:B------:R-:W-:Y:S02]  /*eff0*/  FMUL.FTZ R95, R0, R95 ;  /* 0x0000005f005f7220 */ /* 0x000fe40000410000 */
[C---:B------:R-:W-:Y:S02]  /*f000*/  FMUL.FTZ R96, R21.reuse, R96 ;  /* 0x0000006015607220 */ /* 0x040fe40000410000 */
[C---:B------:R-:W-:Y:S01]  /*f010*/  HMMA.16816.F32.BF16 R72, R28.reuse, R36, R72 ;  /* 0x000000241c48723c */ /* 0x040fe20000041848 */
[----:B------:R-:W-:Y:S01]  /*f020*/  FMUL.FTZ R97, R21, R97 ;  /* 0x0000006115617220 */ /* 0x000fe20000410000 */
[----:B------:R-:W3:Y:S02]  /*f030*/  MUFU.EX2 R191, R191 ;  /* 0x000000bf00bf7308 */ /* 0x000ee40000000800 */
[C---:B------:R-:W-:Y:S02]  /*f040*/  FMUL.FTZ R98, R20.reuse, R98 ;  /* 0x0000006214627220 */ /* 0x040fe40000410000 */
[----:B------:R-:W-:Y:S02]  /*f050*/  FMUL.FTZ R99, R20, R99 ;  /* 0x0000006314637220 */ /* 0x000fe40000410000 */
[-C--:B------:R-:W-:Y:S01]  /*f060*/  HMMA.16816.F32.BF16 R76, R28, R38.reuse, R76 ;  /* 0x000000261c4c723c */ /* 0x080fe2000004184c */
[----:B------:R-:W-:Y:S03]  /*f070*/  FFMA.FTZ R195, R176, c[0x0][0x2d0], -R181 ;  /* 0x0000b400b0c37a23 */ /* 0x000fe600000108b5 */
[----:B------:R-:W-:Y:S01]  /*f080*/  FFMA.FTZ R176, R48, c[0x0][0x2d0], -R47 ;  /* 0x0000b40030b07a23 */ /* 0x000fe2000001082f */
[----:B------:R-:W-:Y:S01]  /*f090*/  MUFU.EX2 R193, R193 ;  /* 0x000000c100c17308 */ /* 0x000fe20000000800 */
[----:B------:R-:W-:Y:S02]  /*f0a0*/  FFMA.FTZ R181, R166, c[0x0][0x2d0], -R181 ;  /* 0x0000b400a6b57a23 */ /* 0x000fe400000108b5 */
[C---:B------:R-:W-:Y:S01]  /*f0b0*/  HMMA.16816.F32.BF16 R80, R24.reuse, R38, R80 ;  /* 0x000000261850723c */ /* 0x040fe20000041850 */
[----:B------:R-:W5:Y:S03]  /*f0c0*/  LDSM.16.MT88.4 R36, [R214+0x1c80] ;  /* 0x001c8000d624783b */ /* 0x000f660000004200 */
[--C-:B------:R-:W-:Y:S02]  /*f0d0*/  FFMA.FTZ R166, R171, c[0x0][0x2d0], -R47.reuse ;  /* 0x0000b400aba67a23 */ /* 0x100fe4000001082f */
[--C-:B------:R-:W-:Y:S01]  /*f0e0*/  FFMA.FTZ R171, R50, c[0x0][0x2d0], -R47.reuse ;  /* 0x0000b40032ab7a23 */ /* 0x100fe2000001082f */
[----:B------:R-:W1:Y:S01]  /*f0f0*/  MUFU.EX2 R190, R190 ;  /* 0x000000be00be7308 */ /* 0x000e620000000800 */
[----:B------:R-:W-:Y:S01]  /*f100*/  FFMA.FTZ R47, R45, c[0x0][0x2d0], -R47 ;  /* 0x0000b4002d2f7a23 */ /* 0x000fe2000001082f */
[-C--:B----4-:R-:W-:Y:S01]  /*f110*/  HMMA.16816.F32.BF16 R84, R24, R32.reuse, R84 ;  /* 0x000000201854723c */ /* 0x090fe20000041854 */
[----:B------:R-:W-:Y:S02]  /*f120*/  LDSM.16.MT88.4 R48, [R212+0x2c80] ;  /* 0x002c8000d430783b */ /* 0x000fe40000004200 */
[----:B------:R-:W-:Y:S02]  /*f130*/  FFMA.FTZ R154, R21, R231, R154 ;  /* 0x000000e7159a7223 */ /* 0x000fe4000001009a */
[----:B------:R-:W-:Y:S02]  /*f140*/  FFMA.FTZ R155, R20, R229, R155 ;  /* 0x000000e5149b7223 */ /* 0x000fe4000001009b */
[----:B------:R-:W-:Y:S01]  /*f150*/  FFMA.FTZ R159, R2, R227, R159 ;  /* 0x000000e3029f7223 */ /* 0x000fe2000001009f */
[C---:B------:R-:W-:Y:S01]  /*f160*/  HMMA.16816.F32.BF16 R88, R28.reuse, R32, R88 ;  /* 0x000000201c58723c */ /* 0x040fe20000041858 */
[----:B------:R4:W-:Y:S03]  /*f170*/  MUFU.EX2 R185, R47 ;  /* 0x0000002f00b97308 */ /* 0x0009e60000000800 */
[----:B------:R-:W-:Y:S01]  /*f180*/  MOV R2, R3 ;  /* 0x0000000300027202 */ /* 0x000fe20000000f00 */
[----:B------:R-:W-:Y:S01]  /*f190*/  FFMA.FTZ R167, R0, R225, R167 ;  /* 0x000000e100a77223 */ /* 0x000fe200000100a7 */
[----:B------:R-:W-:Y:S01]  /*f1a0*/  MOV R0, R22 ;  /* 0x0000001600007202 */ /* 0x000fe20000000f00 */
[----:B------:R-:W-:Y:S01]  /*f1b0*/  FADD.FTZ R153, R153, R154 ;  /* 0x0000009a99997221 */ /* 0x000fe20000010000 */
[-C--:B------:R-:W-:Y:S01]  /*f1c0*/  HMMA.16816.F32.BF16 R92, R28, R34.reuse, R92 ;  /* 0x000000221c5c723c */ /* 0x080fe2000004185c */
[----:B------:R-:W-:Y:S02]  /*f1d0*/  FADD.FTZ R156, R156, R155 ;  /* 0x0000009b9c9c7221 */ /* 0x000fe40000010000 */
[----:B------:R-:W-:Y:S01]  /*f1e0*/  MUFU.EX2 R180, R180 ;  /* 0x000000b400b47308 */ /* 0x000fe20000000800 */
[----:B------:R-:W-:Y:S02]  /*f1f0*/  FADD.FTZ R158, R158, R159 ;  /* 0x0000009f9e9e7221 */ /* 0x000fe40000010000 */
[----:B------:R-:W-:Y:S01]  /*f200*/  FADD.FTZ R150, R150, R167 ;  /* 0x000000a796967221 */ /* 0x000fe20000010000 */
[----:B--2---:R-:W-:Y:S01]  /*f210*/  F2FP.BF16.PACK_AB R28, R187, R184 ;  /* 0x000000b8bb1c723e */ /* 0x004fe200000010ff */
[----:B------:R-:W-:Y:S01]  /*f220*/  HMMA.16816.F32.BF16 R96, R24, R34, R96 ;  /* 0x000000221860723c */ /* 0x000fe20000041860 */
[----:B-1----:R-:W-:Y:S01]  /*f230*/  F2FP.BF16.PACK_AB R30, R189, R186 ;  /* 0x000000babd1e723e */ /* 0x002fe200000010ff */
[----:B------:R-:W1:Y:S02]  /*f240*/  LDSM.16.MT88.4 R32, [R214+0x2880] ;  /* 0x00288000d620783b */ /* 0x000e640000004200 */
[----:B---3--:R-:W-:Y:S01]  /*f250*/  F2FP.BF16.PACK_AB R29, R191, R188 ;  /* 0x000000bcbf1d723e */ /* 0x008fe200000010ff */
[----:B------:R-:W-:Y:S01]  /*f260*/  MUFU.EX2 R177, R177 ;  /* 0x000000b100b17308 */ /* 0x000fe20000000800 */
[----:B------:R-:W-:Y:S01]  /*f270*/  F2FP.BF16.PACK_AB R31, R190, R193 ;  /* 0x000000c1be1f723e */ /* 0x000fe200000010ff */
[----:B------:R-:W-:Y:S01]  /*f280*/  FADD.FTZ R152, R152, R153 ;  /* 0x0000009998987221 */ /* 0x000fe20000010000 */
[----:B------:R-:W-:Y:S01]  /*f290*/  F2FP.BF16.PACK_AB R24, R169, R164 ;  /* 0x000000a4a918723e */ /* 0x000fe200000010ff */
[----:B------:R-:W-:Y:S01]  /*f2a0*/  FADD.FTZ R161, R161, R156 ;  /* 0x0000009ca1a17221 */ /* 0x000fe20000010000 */
[----:B----4-:R-:W-:Y:S02]  /*f2b0*/  LDSM.16.MT88.4 R44, [R214+0x2c80] ;  /* 0x002c8000d62c783b */ /* 0x010fe40000004200 */
[----:B------:R-:W-:Y:S01]  /*f2c0*/  F2FP.BF16.PACK_AB R25, R175, R172 ;  /* 0x000000acaf19723e */ /* 0x000fe200000010ff */
[----:B------:R-:W-:Y:S01]  /*f2d0*/  FADD.FTZ R163, R163, R158 ;  /* 0x0000009ea3a37221 */ /* 0x000fe20000010000 */
[----:B------:R-:W-:Y:S01]  /*f2e0*/  F2FP.BF16.PACK_AB R26, R179, R174 ;  /* 0x000000aeb31a723e */ /* 0x000fe200000010ff */
[----:B------:R-:W-:Y:S01]  /*f2f0*/  MUFU.EX2 R178, R178 ;  /* 0x000000b200b27308 */ /* 0x000fe20000000800 */
[----:B------:R-:W-:Y:S01]  /*f300*/  F2FP.BF16.PACK_AB R27, R183, R182 ;  /* 0x000000b6b71b723e */ /* 0x000fe200000010ff */
[----:B------:R-:W-:Y:S01]  /*f310*/  FADD.FTZ R165, R165, R150 ;  /* 0x00000096a5a57221 */ /* 0x000fe20000010000 */
[----:B------:R-:W-:Y:S01]  /*f320*/  MOV R150, R151 ;  /* 0x0000009700967202 */ /* 0x000fe20000000f00 */
[----:B------:R-:W-:Y:S01]  /*f330*/  FADD.FTZ R157, R157, R152 ;  /* 0x000000989d9d7221 */ /* 0x000fe20000010000 */
[----:B------:R-:W-:Y:S01]  /*f340*/  MOV R152, R22 ;  /* 0x0000001600987202 */ /* 0x000fe20000000f00 */
[----:B------:R-:W-:Y:S02]  /*f350*/  FADD.FTZ R161, R160, R161 ;  /* 0x000000a1a0a17221 */ /* 0x000fe40000010000 */
[-C--:B-----5:R-:W-:Y:S01]  /*f360*/  HMMA.16816.F32.BF16 R4, R24, R36.reuse, R4 ;  /* 0x000000241804723c */ /* 0x0a0fe20000041804 */
[----:B------:R-:W-:Y:S01]  /*f370*/  FADD.FTZ R163, R162, R163 ;  /* 0x000000a3a2a37221 */ /* 0x000fe20000010000 */
[----:B------:R-:W-:Y:S01]  /*f380*/  MUFU.EX2 R195, R195 ;  /* 0x000000c300c37308 */ /* 0x000fe20000000800 */
[----:B------:R-:W-:Y:S01]  /*f390*/  FADD.FTZ R165, R148, R165 ;  /* 0x000000a594a57221 */ /* 0x000fe20000010000 */
[----:B------:R-:W-:Y:S01]  /*f3a0*/  MOV R148, R149 ;  /* 0x0000009500947202 */ /* 0x000fe20000000f00 */
[----:B------:R-:W-:Y:S02]  /*f3b0*/  FADD.FTZ R164, R164, R157 ;  /* 0x0000009da4a47221 */ /* 0x000fe40000010000 */
[----:B------:R-:W-:Y:S01]  /*f3c0*/  FADD.FTZ R172, R172, R161 ;  /* 0x000000a1acac7221 */ /* 0x000fe20000010000 */
[C---:B------:R-:W-:Y:S01]  /*f3d0*/  HMMA.16816.F32.BF16 R8, R28.reuse, R36, R8 ;  /* 0x000000241c08723c */ /* 0x040fe20000041808 */
[----:B------:R-:W-:Y:S03]  /*f3e0*/  FADD.FTZ R184, R184, R163 ;  /* 0x000000a3b8b87221 */ /* 0x000fe60000010000 */
[----:B------:R-:W-:Y:S01]  /*f3f0*/  MUFU.EX2 R173, R173 ;  /* 0x000000ad00ad7308 */ /* 0x000fe20000000800 */
[----:B------:R-:W-:Y:S02]  /*f400*/  FADD.FTZ R188, R188, R165 ;  /* 0x000000a5bcbc7221 */ /* 0x000fe40000010000 */
[----:B------:R-:W-:Y:S01]  /*f410*/  FADD.FTZ R169, R169, R164 ;  /* 0x000000a4a9a97221 */ /* 0x000fe20000010000 */
        /* <DEDUP_REMOVED lines=10> */
[----:B------:R-:W-:Y:S03]  /*f4c0*/  MUFU.EX2 R181, R181 ;  /* 0x000000b500b57308 */ /* 0x000fe60000000800 */
[----:B------:R-:W-:Y:S02]  /*f4d0*/  FADD.FTZ R186, R186, R187 ;  /* 0x000000bbbaba7221 */ /* 0x000fe40000010000 */
[----:B------:R-:W-:Y:S02]  /*f4e0*/  FADD.FTZ R193, R193, R188 ;  /* 0x000000bcc1c17221 */ /* 0x000fe40000010000 */
[C---:B------:R-:W-:Y:S01]  /*f4f0*/  HMMA.16816.F32.BF16 R108, R28.reuse, R40, R108 ;  /* 0x000000281c6c723c */ /* 0x040fe2000004186c */
[----:B------:R-:W-:Y:S02]  /*f500*/  FADD.FTZ R179, R179, R174 ;  /* 0x000000aeb3b37221 */ /* 0x000fe40000010000 */
[----:B------:R-:W-:Y:S01]  /*f510*/  MUFU.EX2 R166, R166 ;  /* 0x000000a600a67308 */ /* 0x000fe20000000800 */
[----:B------:R-:W-:Y:S02]  /*f520*/  FADD.FTZ R183, R183, R182 ;  /* 0x000000b6b7b77221 */ /* 0x000fe40000010000 */
[----:B------:R-:W-:Y:S02]  /*f530*/  FADD.FTZ R189, R189, R186 ;  /* 0x000000babdbd7221 */ /* 0x000fe40000010000 */
[-C--:B------:R-:W-:Y:S01]  /*f540*/  HMMA.16816.F32.BF16 R112, R28, R42.reuse, R112 ;  /* 0x0000002a1c70723c */ /* 0x080fe20000041870 */
[----:B------:R-:W-:Y:S04]  /*f550*/  FADD.FTZ R193, R190, R193 ;  /* 0x000000c1bec17221 */ /* 0x000fe80000010000 */
[----:B------:R-:W3:Y:S03]  /*f560*/  MUFU.EX2 R171, R171 ;  /* 0x000000ab00ab7308 */ /* 0x000ee60000000800 */
[C---:B------:R-:W-:Y:S01]  /*f570*/  HMMA.16816.F32.BF16 R116, R24.reuse, R42, R116 ;  /* 0x0000002a1874723c */ /* 0x040fe20000041874 */
[----:B------:R-:W4:Y:S06]  /*f580*/  LDSM.16.MT88.4 R40, [R214+0x3480] ;  /* 0x00348000d628783b */ /* 0x000f2c0000004200 */
[----:B------:R-:W5:Y:S01]  /*f590*/  MUFU.EX2 R176, R176 ;  /* 0x000000b000b07308 */ /* 0x000f620000000800 */
[-C--:B-1----:R-:W-:Y:S08]  /*f5a0*/  HMMA.16816.F32.BF16 R120, R24, R32.reuse, R120 ;  /* 0x000000201878723c */ /* 0x082ff00000041878 */
[C---:B------:R-:W-:Y:S01]  /*f5b0*/  HMMA.16816.F32.BF16 R124, R28.reuse, R32, R124 ;  /* 0x000000201c7c723c */ /* 0x040fe2000004187c */
[----:B------:R-:W-:Y:S07]  /*f5c0*/  MUFU.EX2 R192, R192 ;  /* 0x000000c000c07308 */ /* 0x000fee0000000800 */
[-C--:B------:R-:W-:Y:S03]  /*f5d0*/  HMMA.16816.F32.BF16 R16, R28, R34.reuse, R16 ;  /* 0x000000221c10723c */ /* 0x080fe60000041810 */
[----:B------:R-:W1:Y:S05]  /*f5e0*/  MUFU.EX2 R197, R197 ;  /* 0x000000c500c57308 */ /* 0x000e6a0000000800 */
[C---:B------:R-:W-:Y:S01]  /*f5f0*/  HMMA.16816.F32.BF16 R128, R24.reuse, R34, R128 ;  /* 0x000000221880723c */ /* 0x040fe20000041880 */
[----:B------:R-:W1:Y:S04]  /*f600*/  LDSM.16.MT88.4 R32, [R212+0x3480] ;  /* 0x00348000d420783b */ /* 0x000e680000004200 */
[----:B------:R-:W1:Y:S03]  /*f610*/  MUFU.EX2 R194, R194 ;  /* 0x000000c200c27308 */ /* 0x000e660000000800 */
[-C--:B--2---:R-:W-:Y:S08]  /*f620*/  HMMA.16816.F32.BF16 R52, R24, R36.reuse, R52 ;  /* 0x000000241834723c */ /* 0x084ff00000041834 */
[C---:B------:R-:W-:Y:S08]  /*f630*/  HMMA.16816.F32.BF16 R56, R28.reuse, R36, R56 ;  /* 0x000000241c38723c */ /* 0x040ff00000041838 */
[-C--:B------:R-:W-:Y:S08]  /*f640*/  HMMA.16816.F32.BF16 R60, R28, R38.reuse, R60 ;  /* 0x000000261c3c723c */ /* 0x080ff0000004183c */
[C---:B------:R-:W-:Y:S01]  /*f650*/  HMMA.16816.F32.BF16 R64, R24.reuse, R38, R64 ;  /* 0x000000261840723c */ /* 0x040fe20000041840 */
[----:B------:R-:W2:Y:S07]  /*f660*/  LDSM.16.MT88.4 R36, [R214+0x2080] ;  /* 0x00208000d624783b */ /* 0x000eae0000004200 */
[-C--:B----4-:R-:W-:Y:S08]  /*f670*/  HMMA.16816.F32.BF16 R68, R24, R40.reuse, R68 ;  /* 0x000000281844723c */ /* 0x090ff00000041844 */
[C---:B------:R-:W-:Y:S08]  /*f680*/  HMMA.16816.F32.BF16 R72, R28.reuse, R40, R72 ;  /* 0x000000281c48723c */ /* 0x040ff00000041848 */
[-C--:B------:R-:W-:Y:S08]  /*f690*/  HMMA.16816.F32.BF16 R76, R28, R42.reuse, R76 ;  /* 0x0000002a1c4c723c */ /* 0x080ff0000004184c */
[C---:B------:R-:W-:Y:S01]  /*f6a0*/  HMMA.16816.F32.BF16 R80, R24.reuse, R42, R80 ;  /* 0x0000002a1850723c */ /* 0x040fe20000041850 */
[----:B------:R-:W4:Y:S07]  /*f6b0*/  LDSM.16.MT88.4 R40, [R212+0x2080] ;  /* 0x00208000d428783b */ /* 0x000f2e0000004200 */
[-C--:B-1----:R-:W-:Y:S08]  /*f6c0*/  HMMA.16816.F32.BF16 R84, R24, R32.reuse, R84 ;  /* 0x000000201854723c */ /* 0x082ff00000041854 */
[C---:B------:R-:W-:Y:S08]  /*f6d0*/  HMMA.16816.F32.BF16 R88, R28.reuse, R32, R88 ;  /* 0x000000201c58723c */ /* 0x040ff00000041858 */
[-C--:B------:R-:W-:Y:S07]  /*f6e0*/  HMMA.16816.F32.BF16 R92, R28, R34.reuse, R92 ;  /* 0x000000221c5c723c */ /* 0x080fee000004185c */
[----:B---3--:R-:W-:Y:S01]  /*f6f0*/  F2FP.BF16.PACK_AB R28, R171, R166 ;  /* 0x000000a6ab1c723e */ /* 0x008fe200000010ff */
[----:B------:R-:W-:Y:S01]  /*f700*/  HMMA.16816.F32.BF16 R96, R24, R34, R96 ;  /* 0x000000221860723c */ /* 0x000fe20000041860 */
[----:B-----5:R-:W-:Y:S01]  /*f710*/  F2FP.BF16.PACK_AB R30, R185, R176 ;  /* 0x000000b0b91e723e */ /* 0x020fe200000010ff */
[----:B------:R-:W1:Y:S02]  /*f720*/  LDSM.16.MT88.4 R32, [R214+0x3880] ;  /* 0x00388000d620783b */ /* 0x000e640000004200 */
[----:B------:R-:W-:Y:S01]  /*f730*/  F2FP.BF16.PACK_AB R29, R197, R192 ;  /* 0x000000c0c51d723e */ /* 0x000fe200000010ff */
[----:B------:R-:W-:Y:S01]  /*f740*/  FADD.FTZ R166, R166, R189 ;  /* 0x000000bda6a67221 */ /* 0x000fe20000010000 */
[----:B------:R-:W-:Y:S01]  /*f750*/  F2FP.BF16.PACK_AB R31, R23, R194 ;  /* 0x000000c2171f723e */ /* 0x000fe200000010ff */
        /* <DEDUP_REMOVED lines=8> */
[----:B------:R-:W-:Y:S02]  /*f7e0*/  FADD.FTZ R195, R195, R178 ;  /* 0x000000b2c3c37221 */ /* 0x000fe40000010000 */
[----:B------:R-:W-:Y:S02]  /*f7f0*/  FADD.FTZ R171, R171, R166 ;  /* 0x000000a6abab7221 */ /* 0x000fe40000010000 */
[----:B------:R-:W-:Y:S02]  /*f800*/  FADD.FTZ R197, R197, R192 ;  /* 0x000000c0c5c57221 */ /* 0x000fe40000010000 */
[-C--:B--2---:R-:W-:Y:S01]  /*f810*/  HMMA.16816.F32.BF16 R144, R24, R36.reuse, R4 ;  /* 0x000000241890723c */ /* 0x084fe20000041804 */
[----:B------:R-:W2:Y:S01]  /*f820*/  LDSM.16.MT88.4 R4, [R212+0x3880] ;  /* 0x00388000d404783b */ /* 0x000ea20000004200 */
[----:B------:R-:W-:Y:S02]  /*f830*/  FADD.FTZ R173, R173, R180 ;  /* 0x000000b4adad7221 */ /* 0x000fe40000010000 */
[----:B------:R-:W-:Y:S02]  /*f840*/  FADD.FTZ R168, R168, R195 ;  /* 0x000000c3a8a87221 */ /* 0x000fe40000010000 */
[----:B------:R-:W-:Y:S02]  /*f850*/  FADD.FTZ R176, R176, R171 ;  /* 0x000000abb0b07221 */ /* 0x000fe40000010000 */
[C---:B------:R-:W-:Y:S01]  /*f860*/  HMMA.16816.F32.BF16 R140, R28.reuse, R36, R8 ;  /* 0x000000241c8c723c */ /* 0x040fe20000041808 */
[----:B------:R-:W-:Y:S03]  /*f870*/  FADD.FTZ R194, R194, R197 ;  /* 0x000000c5c2c27221 */ /* 0x000fe60000010000 */
[----:B------:R-:W-:Y:S02]  /*f880*/  FADD.FTZ R231, R170, R173 ;  /* 0x000000adaae77221 */ /* 0x000fe40000010000 */
[----:B------:R-:W-:Y:S02]  /*f890*/  FADD.FTZ R229, R181, R168 ;  /* 0x000000a8b5e57221 */ /* 0x000fe40000010000 */
[-C--:B------:R-:W-:Y:S01]  /*f8a0*/  HMMA.16816.F32.BF16 R136, R28, R38.reuse, R12 ;  /* 0x000000261c88723c */ /* 0x080fe2000004180c */
[----:B------:R-:W-:Y:S03]  /*f8b0*/  FADD.FTZ R227, R185, R176 ;  /* 0x000000b0b9e37221 */ /* 0x000fe60000010000 */
[----:B------:R-:W-:Y:S04]  /*f8c0*/  FADD.FTZ R225, R23, R194 ;  /* 0x000000c217e17221 */ /* 0x000fe80000010000 */
[C---:B------:R-:W-:Y:S08]  /*f8d0*/  HMMA.16816.F32.BF16 R100, R24.reuse, R38, R100 ;  /* 0x000000261864723c */ /* 0x040ff00000041864 */
        /* <DEDUP_REMOVED lines=15> */
[C---:B------:R-:W-:Y:S08]  /*f9d0*/  HMMA.16816.F32.BF16 R80, R24.reuse, R34, R80 ;  /* 0x000000221850723c */ /* 0x040ff00000041850 */
[-C--:B--2---:R-:W-:Y:S08]  /*f9e0*/  HMMA.16816.F32.BF16 R84, R24, R4.reuse, R84 ;  /* 0x000000041854723c */ /* 0x084ff00000041854 */
[C---:B------:R-:W-:Y:S08]  /*f9f0*/  HMMA.16816.F32.BF16 R88, R28.reuse, R4, R88 ;  /* 0x000000041c58723c */ /* 0x040ff00000041858 */
[-C--:B------:R-:W-:Y:S08]  /*fa00*/  HMMA.16816.F32.BF16 R92, R28, R6.reuse, R92 ;  /* 0x000000061c5c723c */ /* 0x080ff0000004185c */
[----:B------:R-:W-:Y:S01]  /*fa10*/  HMMA.16816.F32.BF16 R96, R24, R6, R96 ;  /* 0x000000061860723c */ /* 0x000fe20000041860 */
[----:B------:R-:W-:-:S07]  /*fa20*/  @P0 BRA `(.L_x_224) ;  /* 0xffffc2b000000947 */ /* 0x000fce000383ffff */
.L_x_206:
[----:B------:R-:W1:Y:S01]  /*fa30*/  SHFL.BFLY PT, R4, R229, 0x2, 0x1f ;  /* 0x0c401f00e5047f89 */ /* 0x000e6200000e0000 */
[----:B------:R-:W-:-:S02]  /*fa40*/  MOV R10, 0xff800000 ;  /* 0xff800000000a7802 */ /* 0x000fc40000000f00 */
[----:B------:R-:W-:Y:S01]  /*fa50*/  MOV R12, 0xff800000 ;  /* 0xff800000000c7802 */ /* 0x000fe20000000f00 */
[----:B------:R-:W2:Y:S01]  /*fa60*/  SHFL.BFLY PT, R0, R231, 0x2, 0x1f ;  /* 0x0c401f00e7007f89 */ /* 0x000ea200000e0000 */
[----:B------:R-:W-:-:S03]  /*fa70*/  PLOP3.LUT P4, PT, PT, PT, PT, 0x8, 0x0 ;  /* 0x000000000000781c */ /* 0x000fc60003f8e170 */
[----:B------:R-:W3:Y:S04]  /*fa80*/  SHFL.BFLY PT, R8, R227, 0x2, 0x1f ;  /* 0x0c401f00e3087f89 */ /* 0x000ee800000e0000 */
        /* <DEDUP_REMOVED lines=9> */
[----:B-1----:R-:W-:Y:S02]  /*fb20*/  FADD.FTZ R5, R4, R5 ;  /* 0x0000000504057221 */ /* 0x002fe40000010000 */
[----:B--2---:R-:W-:-:S03]  /*fb30*/  FADD.FTZ R0, R7, R0 ;  /* 0x0000000007007221 */ /* 0x004fc60000010000 */
[----:B------:R-:W-:Y:S01]  /*fb40*/  FSETP.NE.FTZ.AND P2, PT, R5, RZ, PT ;  /* 0x000000ff0500720b */ /* 0x000fe20003f55000 */
[----:B------:R-:W-:Y:S01]  /*fb50*/  CS2R R6, SRZ ;  /* 0x0000000000067805 */ /* 0x000fe2000001ff00 */
[----:B---3--:R-:W-:Y:S01]  /*fb60*/  FADD.FTZ R4, R8, R11 ;  /* 0x0000000b08047221 */ /* 0x008fe20000010000 */
[----:B------:R-:W-:Y:S02]  /*fb70*/  FSETP.NE.FTZ.AND P3, PT, R0, RZ, PT ;  /* 0x000000ff0000720b */ /* 0x000fe40003f75000 */
[----:B------:R-:W-:Y:S01]  /*fb80*/  MOV R11, 0xff800000 ;  /* 0xff800000000b7802 */ /* 0x000fe20000000f00 */
[----:B----4-:R-:W-:Y:S01]  /*fb90*/  FADD.FTZ R2, R9, R2 ;  /* 0x0000000209027221 */ /* 0x010fe20000010000 */
[----:B------:R-:W-:Y:S01]  /*fba0*/  FSETP.NE.FTZ.AND P1, PT, R4, RZ, PT ;  /* 0x000000ff0400720b */ /* 0x000fe20003f35000 */
[----:B------:R-:W-:-:S03]  /*fbb0*/  CS2R R8, SRZ ;  /* 0x0000000000087805 */ /* 0x000fc6000001ff00 */
[----:B------:R-:W-:Y:S02]  /*fbc0*/  FSETP.NE.FTZ.AND P0, PT, R2, RZ, PT ;  /* 0x000000ff0200720b */ /* 0x000fe40003f15000 */
[----:B------:R-:W1:Y:S01]  /*fbd0*/  @P2 MUFU.RCP R6, R5 ;  /* 0x0000000500062308 */ /* 0x000e620000001000 */
[----:B------:R-:W-:Y:S02]  /*fbe0*/  @P2 MOV R15, 0x3f317218 ;  /* 0x3f317218000f2802 */ /* 0x000fe40000000f00 */
[----:B------:R-:W-:-:S03]  /*fbf0*/  @P3 MOV R16, 0x3f317218 ;  /* 0x3f31721800103802 */ /* 0x000fc60000000f00 */
[----:B------:R-:W-:Y:S02]  /*fc00*/  @P2 FMUL.FTZ R15, R15, c[0x0][0x2d0] ;  /* 0x0000b4000f0f2a20 */ /* 0x000fe40000410000 */
[----:B------:R-:W-:Y:S01]  /*fc10*/  @P3 MUFU.RCP R7, R0 ;  /* 0x0000000000073308 */ /* 0x000fe20000001000 */
[----:B------:R-:W-:Y:S01]  /*fc20*/  @P1 MOV R14, 0x3f317218 ;  /* 0x3f317218000e1802 */ /* 0x000fe20000000f00 */
[----:B------:R-:W-:Y:S01]  /*fc30*/  @P3 FMUL.FTZ R16, R16, c[0x0][0x2d0] ;  /* 0x0000b40010103a20 */ /* 0x000fe20000410000 */
[----:B------:R-:W-:-:S03]  /*fc40*/  @P0 MOV R13, 0x3f317218 ;  /* 0x3f317218000d0802 */ /* 0x000fc60000000f00 */
[----:B------:R-:W-:Y:S02]  /*fc50*/  @P1 FMUL.FTZ R14, R14, c[0x0][0x2d0] ;  /* 0x0000b4000e0e1a20 */ /* 0x000fe40000410000 */
[----:B------:R-:W-:Y:S01]  /*fc60*/  @P1 MUFU.RCP R8, R4 ;  /* 0x0000000400081308 */ /* 0x000fe20000001000 */
[----:B------:R-:W-:Y:S02]  /*fc70*/  @P0 FMUL.FTZ R13, R13, c[0x0][0x2d0] ;  /* 0x0000b4000d0d0a20 */ /* 0x000fe40000410000 */
[C---:B-1----:R-:W-:Y:S02]  /*fc80*/  FMUL.FTZ R146, R6.reuse, R146 ;  /* 0x0000009206927220 */ /* 0x042fe40000410000 */
[C---:B------:R-:W-:Y:S02]  /*fc90*/  FMUL.FTZ R147, R6.reuse, R147 ;  /* 0x0000009306937220 */ /* 0x040fe40000410000 */
[C---:B------:R-:W-:Y:S01]  /*fca0*/  FMUL.FTZ R102, R6.reuse, R102 ;  /* 0x0000006606667220 */ /* 0x040fe20000410000 */
[----:B------:R-:W-:Y:S01]  /*fcb0*/  @P0 MUFU.RCP R9, R2 ;  /* 0x0000000200090308 */ /* 0x000fe20000001000 */
[----:B------:R-:W-:-:S02]  /*fcc0*/  FMUL.FTZ R103, R6, R103 ;  /* 0x0000006706677220 */ /* 0x000fc40000410000 */
[C---:B------:R-:W-:Y:S02]  /*fcd0*/  FMUL.FTZ R106, R6.reuse, R106 ;  /* 0x0000006a066a7220 */ /* 0x040fe40000410000 */
[C---:B------:R-:W-:Y:S02]  /*fce0*/  FMUL.FTZ R107, R6.reuse, R107 ;  /* 0x0000006b066b7220 */ /* 0x040fe40000410000 */
[C---:B------:R-:W-:Y:S01]  /*fcf0*/  FMUL.FTZ R118, R6.reuse, R118 ;  /* 0x0000007606767220 */ /* 0x040fe20000410000 */
[----:B------:R-:W1:Y:S01]  /*fd00*/  @P2 MUFU.LG2 R5, R5 ;  /* 0x0000000500052308 */ /* 0x000e620000000c00 */
[C---:B------:R-:W-:Y:S02]  /*fd10*/  FMUL.FTZ R119, R6.reuse, R119 ;  /* 0x0000007706777220 */ /* 0x040fe40000410000 */
[C---:B------:R-:W-:Y:S02]  /*fd20*/  FMUL.FTZ R122, R6.reuse, R122 ;  /* 0x0000007a067a7220 */ /* 0x040fe40000410000 */
[----:B------:R-:W-:-:S02]  /*fd30*/  FMUL.FTZ R123, R6, R123 ;  /* 0x0000007b067b7220 */ /* 0x000fc40000410000 */
[C---:B------:R-:W-:Y:S01]  /*fd40*/  FMUL.FTZ R130, R6.reuse, R130 ;  /* 0x0000008206827220 */ /* 0x040fe20000410000 */
[----:B------:R-:W2:Y:S01]  /*fd50*/  @P3 MUFU.LG2 R0, R0 ;  /* 0x0000000000003308 */ /* 0x000ea20000000c00 */
[C---:B------:R-:W-:Y:S02]  /*fd60*/  FMUL.FTZ R131, R6.reuse, R131 ;  /* 0x0000008306837220 */ /* 0x040fe40000410000 */
[C---:B------:R-:W-:Y:S02]  /*fd70*/  FMUL.FTZ R54, R6.reuse, R54 ;  /* 0x0000003606367220 */ /* 0x040fe40000410000 */
[C---:B------:R-:W-:Y:S02]  /*fd80*/  FMUL.FTZ R55, R6.reuse, R55 ;  /* 0x0000003706377220 */ /* 0x040fe40000410000 */
[----:B------:R-:W-:Y:S01]  /*fd90*/  FMUL.FTZ R66, R6, R66 ;  /* 0x0000004206427220 */ /* 0x000fe20000410000 */
[----:B------:R-:W3:Y:S01]  /*fda0*/  @P1 MUFU.LG2 R4, R4 ;  /* 0x0000000400041308 */ /* 0x000ee20000000c00 */
[----:B-1----:R-:W-:-:S02]  /*fdb0*/  @P2 FMUL.FTZ R18, R5, 0.69314718246459960938 ;  /* 0x3f31721805122820 */ /* 0x002fc40000410000 */
[C---:B------:R-:W-:Y:S02]  /*fdc0*/  FMUL.FTZ R67, R6.reuse, R67 ;  /* 0x0000004306437220 */ /* 0x040fe40000410000 */
[C---:B------:R-:W-:Y:S02]  /*fdd0*/  FMUL.FTZ R70, R6.reuse, R70 ;  /* 0x0000004606467220 */ /* 0x040fe40000410000 */
[----:B------:R-:W-:Y:S01]  /*fde0*/  FMUL.FTZ R71, R6, R71 ;  /* 0x0000004706477220 */ /* 0x000fe20000410000 */
[----:B------:R-:W1:Y:S01]  /*fdf0*/  @P0 MUFU.LG2 R2, R2 ;  /* 0x0000000200020308 */ /* 0x000e620000000c00 */
[----:B--2---:R-:W-:Y:S02]  /*fe00*/  @P3 FMUL.FTZ R0, R0, 0.69314718246459960938 ;  /* 0x3f31721800003820 */ /* 0x004fe40000410000 */
[C---:B------:R-:W-:Y:S02]  /*fe10*/  FMUL.FTZ R82, R6.reuse, R82 ;  /* 0x0000005206527220 */ /* 0x040fe40000410000 */
[----:B------:R-:W-:-:S02]  /*fe20*/  FMUL.FTZ R83, R6, R83 ;  /* 0x0000005306537220 */ /* 0x000fc40000410000 */
[----:B------:R-:W-:Y:S02]  /*fe30*/  FMUL.FTZ R86, R6, R86 ;  /* 0x0000005606567220 */ /* 0x000fe40000410000 */
[----:B---3--:R-:W-:Y:S02]  /*fe40*/  @P1 FMUL.FTZ R4, R4, 0.69314718246459960938 ;  /* 0x3f31721804041820 */ /* 0x008fe40000410000 */
[C---:B------:R-:W-:Y:S02]  /*fe50*/  FMUL.FTZ R87, R6.reuse, R87 ;  /* 0x0000005706577220 */ /* 0x040fe40000410000 */
[C---:B------:R-:W-:Y:S02]  /*fe60*/  FMUL.FTZ R98, R6.reuse, R98 ;  /* 0x0000006206627220 */ /* 0x040fe40000410000 */
[----:B------:R-:W-:Y:S02]  /*fe70*/  FMUL.FTZ R99, R6, R99 ;  /* 0x0000006306637220 */ /* 0x000fe40000410000 */
[----:B-1----:R-:W-:-:S02]  /*fe80*/  @P0 FMUL.FTZ R5, R2, 0.69314718246459960938 ;  /* 0x3f31721802050820 */ /* 0x002fc40000410000 */
        /* <DEDUP_REMOVED lines=24> */
[----:B------:R-:W-:Y:S01]  /*10010*/  MOV R8, 0xff800000 ;  /* 0xff80000000087802 */ /* 0x000fe20000000f00 */
        /* <DEDUP_REMOVED lines=22> */
[----:B------:R-:W-:Y:S02]  /*10180*/  FMUL.FTZ R96, R7, R96 ;  /* 0x0000006007607220 */ /* 0x000fe40000410000 */
        /* <DEDUP_REMOVED lines=22> */
[----:B------:R-:W-:Y:S02]  /*102f0*/  FMUL.FTZ R6, R9, R94 ;  /* 0x0000005e09067220 */ /* 0x000fe40000410000 */
[----:B------:R-:W-:Y:S02]  /*10300*/  FMUL.FTZ R7, R7, R97 ;  /* 0x0000006107077220 */ /* 0x000fe40000410000 */
[----:B------:R-:W-:Y:S02]  /*10310*/  FMUL.FTZ R9, R9, R95 ;  /* 0x0000005f09097220 */ /* 0x000fe40000410000 */
[----:B------:R-:W-:-:S02]  /*10320*/  @P3 FFMA.FTZ R8, R16, R151, R0 ;  /* 0x0000009710083223 */ /* 0x000fc40000010000 */
[----:B------:R-:W-:Y:S02]  /*10330*/  @P2 FFMA.FTZ R10, R15, R149, R18 ;  /* 0x000000950f0a2223 */ /* 0x000fe40000010012 */
[----:B------:R-:W-:Y:S02]  /*10340*/  @P1 FFMA.FTZ R11, R14, R3, R4 ;  /* 0x000000030e0b1223 */ /* 0x000fe40000010004 */
[----:B------:R-:W-:Y:S02]  /*10350*/  @P0 FFMA.FTZ R12, R13, R152, R5 ;  /* 0x000000980d0c0223 */ /* 0x000fe40000010005 */
.L_x_158:
[----:B------:R-:W-:Y:S05]  /*10360*/  @P4 BRA `(.L_x_225) ;  /* 0x000015d000004947 */ /* 0x000fea0003800000 */
[----:B------:R-:W1:Y:S01]  /*10370*/  S2R R0, SR_CTAID.Y ;  /* 0x0000000000007919 */ /* 0x000e620000002600 */
[----:B------:R-:W-:Y:S01]  /*10380*/  F2FP.BF16.PACK_AB R6, R9, R6 ;  /* 0x000000060906723e */ /* 0x000fe200000010ff */
[----:B------:R-:W-:Y:S01]  /*10390*/  BSSY B0, `(.L_x_226) ;  /* 0x0000112000007945 */ /* 0x000fe20003800000 */
[----:B------:R-:W-:Y:S01]  /*103a0*/  F2FP.BF16.PACK_AB R144, R145, R144 ;  /* 0x000000909190723e */ /* 0x000fe200000010ff */
[----:B------:R-:W2:Y:S01]  /*103b0*/  S2R R2, SR_TID.X ;  /* 0x0000000000027919 */ /* 0x000ea20000002100 */
[----:B------:R-:W-:Y:S02]  /*103c0*/  F2FP.BF16.PACK_AB R146, R147, R146 ;  /* 0x000000929392723e */ /* 0x000fe400000010ff */
[----:B------:R-:W-:Y:S01]  /*103d0*/  F2FP.BF16.PACK_AB R100, R101, R100 ;  /* 0x000000646564723e */ /* 0x000fe200000010ff */
[----:B------:R-:W3:Y:S01]  /*103e0*/  S2R R3, SR_CTAID.Z ;  /* 0x0000000000037919 */ /* 0x000ee20000002700 */
[----:B------:R-:W-:-:S02]  /*103f0*/  F2FP.BF16.PACK_AB R102, R103, R102 ;  /* 0x000000666766723e */ /* 0x000fc400000010ff */
[----:B------:R-:W-:Y:S01]  /*10400*/  F2FP.BF16.PACK_AB R140, R141, R140 ;  /* 0x0000008c8d8c723e */ /* 0x000fe200000010ff */
[----:B------:R-:W-:Y:S01]  /*10410*/  BAR.SYNC.DEFER_BLOCKING 0x1, 0x80 ;  /* 0x0042000000007b1d */ /* 0x000fe20000010000 */
[----:B------:R-:W-:Y:S02]  /*10420*/  F2FP.BF16.PACK_AB R142, R143, R142 ;  /* 0x0000008e8f8e723e */ /* 0x000fe400000010ff */
[----:B------:R-:W-:Y:S02]  /*10430*/  F2FP.BF16.PACK_AB R136, R137, R136 ;  /* 0x000000888988723e */ /* 0x000fe400000010ff */
[----:B------:R-:W-:Y:S02]  /*10440*/  F2FP.BF16.PACK_AB R138, R139, R138 ;  /* 0x0000008a8b8a723e */ /* 0x000fe400000010ff */
[----:B------:R-:W-:Y:S02]  /*10450*/  F2FP.BF16.PACK_AB R104, R105, R104 ;  /* 0x000000686968723e */ /* 0x000fe400000010ff */
[----:B------:R-:W-:-:S02]  /*10460*/  F2FP.BF16.PACK_AB R106, R107, R106 ;  /* 0x0000006a6b6a723e */ /* 0x000fc400000010ff */
[----:B------:R-:W-:Y:S01]  /*10470*/  F2FP.BF16.PACK_AB R116, R117, R116 ;  /* 0x000000747574723e */ /* 0x000fe200000010ff */
[C---:B-1----:R-:W-:Y:S01]  /*10480*/  IMAD.WIDE.U32 R18, R0.reuse, c[0x0][0x490], RZ ;  /* 0x0001240000127a25 */ /* 0x042fe200078e00ff */
[----:B------:R-:W-:Y:S02]  /*10490*/  SHF.R.S32.HI R4, RZ, 0x1f, R0 ;  /* 0x0000001fff047819 */ /* 0x000fe40000011400 */
[----:B------:R-:W-:Y:S01]  /*104a0*/  F2FP.BF16.PACK_AB R118, R119, R118 ;  /* 0x000000767776723e */ /* 0x000fe200000010ff */
[----:B------:R-:W-:Y:S01]  /*104b0*/  IMAD.WIDE.U32 R20, R0, c[0x0][0x3e8], RZ ;  /* 0x0000fa0000147a25 */ /* 0x000fe200078e00ff */
[----:B--2---:R-:W-:Y:S02]  /*104c0*/  SHF.R.S32.HI R15, RZ, 0x1f, R2 ;  /* 0x0000001fff0f7819 */ /* 0x004fe40000011402 */
[----:B------:R-:W-:Y:S01]  /*104d0*/  F2FP.BF16.PACK_AB R108, R109, R108 ;  /* 0x0000006c6d6c723e */ /* 0x000fe200000010ff */
[C---:B------:R-:W-:Y:S01]  /*104e0*/  IMAD R23, R4.reuse, c[0x0][0x490], RZ ;  /* 0x0001240004177a24 */ /* 0x040fe200078e02ff */
[CC--:B------:R-:W-:Y:S01]  /*104f0*/  LEA.HI R17, R15.reuse, R2.reuse, RZ, 0x2 ;  /* 0x000000020f117211 */ /* 0x0c0fe200078f10ff */
[----:B------:R-:W-:Y:S01]  /*10500*/  IMAD R5, R4, c[0x0][0x3e8], RZ ;  /* 0x0000fa0004057a24 */ /* 0x000fe200078e02ff */
[-C--:B------:R-:W-:Y:S01]  /*10510*/  LEA.HI R13, R15, R2.reuse, RZ, 0x5 ;  /* 0x000000020f0d7211 */ /* 0x080fe200078f28ff */
[C---:B------:R-:W-:Y:S01]  /*10520*/  IMAD R23, R0.reuse, c[0x0][0x494], R23 ;  /* 0x0001250000177a24 */ /* 0x040fe200078e0217 */
[----:B------:R-:W-:Y:S01]  /*10530*/  LOP3.LUT R9, R17, 0xfffffffc, RZ, 0xc0, !PT ;  /* 0xfffffffc11097812 */ /* 0x000fe200078ec0ff */
[----:B------:R-:W-:Y:S01]  /*10540*/  IMAD R26, R0, c[0x0][0x3ec], R5 ;  /* 0x0000fb00001a7a24 */ /* 0x000fe200078e0205 */
[----:B------:R-:W-:Y:S01]  /*10550*/  LEA.HI R0, R15, R2, RZ, 0x3 ;  /* 0x000000020f007211 */ /* 0x000fe200078f18ff */
[----:B------:R-:W-:Y:S01]  /*10560*/  IMAD.IADD R19, R19, 0x1, R23 ;  /* 0x0000000113137824 */ /* 0x000fe200078e0217 */
[----:B------:R-:W-:Y:S01]  /*10570*/  LOP3.LUT R5, R13, 0xffffffe0, RZ, 0xc0, !PT ;  /* 0xffffffe00d057812 */ /* 0x000fe200078ec0ff */
[----:B------:R-:W-:Y:S01]  /*10580*/  IMAD.IADD R4, R2, 0x1, -R9 ;  /* 0x0000000102047824 */ /* 0x000fe200078e0a09 */
[----:B---3--:R-:W-:Y:S01]  /*10590*/  SHF.R.S32.HI R14, RZ, 0x1f, R3 ;  /* 0x0000001fff0e7819 */ /* 0x008fe20000011403 */
[----:B------:R-:W-:Y:S01]  /*105a0*/  IMAD.SHL.U32 R0, R0, 0x8, RZ ;  /* 0x0000000800007824 */ /* 0x000fe200078e00ff */
[----:B------:R-:W-:Y:S01]  /*105b0*/  SHF.R.S32.HI R23, RZ, 0x5, R13 ;  /* 0x00000005ff177819 */ /* 0x000fe2000001140d */
[----:B------:R-:W-:Y:S01]  /*105c0*/  IMAD.IADD R5, R2, 0x1, -R5 ;  /* 0x0000000102057824 */ /* 0x000fe200078e0a05 */
[----:B------:R-:W-:Y:S01]  /*105d0*/  SHF.R.S32.HI R28, RZ, 0x1f, R13 ;  /* 0x0000001fff1c7819 */ /* 0x000fe2000001140d */
[----:B------:R-:W-:Y:S01]  /*105e0*/  IMAD R16, R14, c[0x0][0x498], RZ ;  /* 0x000126000e107a24 */ /* 0x000fe200078e02ff */
[----:B------:R-:W-:Y:S01]  /*105f0*/  LOP3.LUT R15, R0, 0xc0, RZ, 0xc0, !PT ;  /* 0x000000c0000f7812 */ /* 0x000fe200078ec0ff */
[----:B------:R-:W-:Y:S01]  /*10600*/  IMAD.SHL.U32 R0, R4, 0x8, RZ ;  /* 0x0000000804007824 */ /* 0x000fe200078e00ff */
[----:B------:R-:W-:Y:S01]  /*10610*/  SHF.R.S32.HI R2, RZ, 0x1f, R5 ;  /* 0x0000001fff027819 */ /* 0x000fe20000011405 */
[----:B------:R-:W-:Y:S01]  /*10620*/  IMAD R14, R14, c[0x0][0x3f0], RZ ;  /* 0x0000fc000e0e7a24 */ /* 0x000fe200078e02ff */
[----:B------:R-:W-:Y:S01]  /*10630*/  SHF.R.U32.HI R22, RZ, 0x3, R15 ;  /* 0x00000003ff167819 */ /* 0x000fe2000001160f */
[----:B------:R-:W-:Y:S01]  /*10640*/  IMAD.IADD R27, R21, 0x1, R26 ;  /* 0x00000001151b7824 */ /* 0x000fe200078e021a */
[----:B------:R-:W-:Y:S01]  /*10650*/  LOP3.LUT R15, R15, 0x18, R0, 0xf8, !PT ;  /* 0x000000180f0f7812 */ /* 0x000fe200078ef800 */
[----:B------:R-:W-:Y:S01]  /*10660*/  IMAD.MOV.U32 R26, RZ, RZ, R20 ;  /* 0x000000ffff1a7224 */ /* 0x000fe200078e0014 */
[----:B------:R-:W-:Y:S01]  /*10670*/  LOP3.LUT P3, RZ, R5, 0x3, RZ, 0xc0, !PT ;  /* 0x0000000305ff7812 */ /* 0x000fe2000786c0ff */
[C---:B------:R-:W-:Y:S01]  /*10680*/  IMAD R9, R3.reuse, c[0x0][0x49c], R16 ;  /* 0x0001270003097a24 */ /* 0x040fe200078e0210 */
[----:B------:R-:W-:Y:S01]  /*10690*/  LEA.HI R2, R2, R5, RZ, 0x2 ;  /* 0x0000000502027211 */ /* 0x000fe200078f10ff */
[----:B------:R-:W-:Y:S01]  /*106a0*/  IMAD R5, R3, c[0x0][0x3f4], R14 ;  /* 0x0000fd0003057a24 */ /* 0x000fe200078e020e */
[----:B------:R-:W-:Y:S01]  /*106b0*/  LOP3.LUT R22, R15, R22, RZ, 0x3c, !PT ;  /* 0x000000160f167212 */ /* 0x000fe200078e3cff */
[----:B------:R-:W1:Y:S01]  /*106c0*/  S2R R14, SR_CTAID.X ;  /* 0x00000000000e7919 */ /* 0x000e620000002500 */
[----:B------:R-:W-:Y:S01]  /*106d0*/  SHF.R.S32.HI R15, RZ, 0x2, R17 ;  /* 0x00000002ff0f7819 */ /* 0x000fe20000011411 */
[----:B------:R-:W-:Y:S01]  /*106e0*/  IMAD.MOV.U32 R16, RZ, RZ, c[0x0][0x4e8] ;  /* 0x00013a00ff107624 */ /* 0x000fe200078e00ff */
[----:B------:R-:W-:Y:S01]  /*106f0*/  LEA.HI R28, R28, R23, RZ, 0x2 ;  /* 0x000000171c1c7211 */ /* 0x000fe200078f10ff */
[----:B------:R-:W-:Y:S01]  /*10700*/  IMAD.WIDE.U32 R18, R3, c[0x0][0x498], R18 ;  /* 0x0001260003127a25 */ /* 0x000fe200078e0012 */
[----:B------:R-:W-:-:S02]  /*10710*/  LEA.HI R20, R15, R15, RZ, 0x1 ;  /* 0x0000000f0f147211 */ /* 0x000fc400078f08ff */
[----:B------:R-:W-:Y:S01]  /*10720*/  SHF.R.S32.HI R24, RZ, 0x1f, R17 ;  /* 0x0000001fff187819 */ /* 0x000fe20000011411 */
[----:B------:R-:W-:Y:S01]  /*10730*/  IMAD.WIDE.U32 R26, R3, c[0x0][0x3f0], R26 ;  /* 0x0000fc00031a7a25 */ /* 0x000fe200078e001a */
[----:B------:R-:W-:Y:S02]  /*10740*/  LOP3.LUT R20, R20, 0x3fffffe, RZ, 0xc0, !PT ;  /* 0x03fffffe14147812 */ /* 0x000fe400078ec0ff */
[----:B------:R-:W-:Y:S01]  /*10750*/  LEA.HI R13, R4, R4, RZ, 0x1 ;  /* 0x00000004040d7211 */ /* 0x000fe200078f08ff */
[----:B------:R-:W-:Y:S01]  /*10760*/  IMAD.IADD R27, R27, 0x1, R5 ;  /* 0x000000011b1b7824 */ /* 0x000fe200078e0205 */
[----:B------:R-:W-:Y:S01]  /*10770*/  LOP3.LUT R28, R28, 0xffffffc, RZ, 0xc0, !PT ;  /* 0x0ffffffc1c1c7812 */ /* 0x000fe200078ec0ff */
[----:B------:R-:W-:Y:S01]  /*10780*/  IMAD.IADD R20, R15, 0x1, -R20 ;  /* 0x000000010f147824 */ /* 0x000fe200078e0a14 */
[----:B------:R-:W-:Y:S02]  /*10790*/  LEA.HI R24, R24, R15, RZ, 0x3 ;  /* 0x0000000f18187211 */ /* 0x000fe400078f18ff */
[C---:B------:R-:W-:Y:S01]  /*107a0*/  LOP3.LUT R3, R13.reuse, 0x1ffffffe, RZ, 0xc0, !PT ;  /* 0x1ffffffe0d037812 */ /* 0x040fe200078ec0ff */
[----:B------:R-:W-:Y:S01]  /*107b0*/  IMAD.SHL.U32 R13, R13, 0x20, RZ ;  /* 0x000000200d0d7824 */ /* 0x000fe200078e00ff */
[----:B------:R-:W-:Y:S01]  /*107c0*/  ISETP.NE.AND P0, PT, R16, 0x1, PT ;  /* 0x000000011000780c */ /* 0x000fe20003f05270 */
[C---:B------:R-:W-:Y:S01]  /*107d0*/  IMAD R17, R23.reuse, 0x8, R20 ;  /* 0x0000000817117824 */ /* 0x040fe200078e0214 */
[----:B------:R-:W-:Y:S01]  /*107e0*/  LOP3.LUT R24, R24, 0xfffffff8, RZ, 0xc0, !PT ;  /* 0xfffffff818187812 */ /* 0x000fe200078ec0ff */
[C---:B------:R-:W-:Y:S01]  /*107f0*/  IMAD.IADD R21, R23.reuse, 0x1, -R28 ;  /* 0x0000000117157824 */ /* 0x040fe200078e0a1c */
[----:B------:R-:W-:Y:S01]  /*10800*/  SHF.R.S32.HI R2, RZ, 0x2, R2 ;  /* 0x00000002ff027819 */ /* 0x000fe20000011402 */
[----:B------:R-:W-:Y:S01]  /*10810*/  IMAD R20, R23, 0x100, R4 ;  /* 0x0000010017147824 */ /* 0x000fe200078e0204 */
[----:B------:R-:W-:Y:S01]  /*10820*/  F2FP.BF16.PACK_AB R110, R111, R110 ;  /* 0x0000006e6f6e723e */ /* 0x000fe200000010ff */
[C---:B------:R-:W-:Y:S01]  /*10830*/  IMAD.IADD R3, R4.reuse, 0x1, -R3 ;  /* 0x0000000104037824 */ /* 0x040fe200078e0a03 */
[----:B------:R-:W-:Y:S01]  /*10840*/  F2FP.BF16.PACK_AB R112, R113, R112 ;  /* 0x000000707170723e */ /* 0x000fe200000010ff */
[----:B------:R-:W-:Y:S01]  /*10850*/  IMAD R23, R4, 0x20, R15 ;  /* 0x0000002004177824 */ /* 0x000fe200078e020f */
[----:B------:R-:W-:Y:S01]  /*10860*/  LOP3.LUT R4, R13, 0xffffffc0, RZ, 0xc0, !PT ;  /* 0xffffffc00d047812 */ /* 0x000fe200078ec0ff */
[----:B------:R-:W-:Y:S01]  /*10870*/  IMAD.IADD R24, R15, 0x1, -R24 ;  /* 0x000000010f187824 */ /* 0x000fe200078e0a18 */
[----:B------:R-:W-:Y:S01]  /*10880*/  F2FP.BF16.PACK_AB R114, R115, R114 ;  /* 0x000000727372723e */ /* 0x000fe200000010ff */
[----:B-1----:R-:W-:Y:S01]  /*10890*/  IMAD R23, R14, 0x80, R23 ;  /* 0x000000800e177824 */ /* 0x002fe200078e0217 */
[----:B------:R-:W-:Y:S01]  /*108a0*/  F2FP.BF16.PACK_AB R120, R121, R120 ;  /* 0x000000787978723e */ /* 0x000fe200000010ff */
[----:B------:R-:W-:Y:S01]  /*108b0*/  IMAD R21, R21, 0x10, R2 ;  /* 0x0000001015157824 */ /* 0x000fe200078e0202 */
[----:B------:R-:W-:Y:S01]  /*108c0*/  LEA.HI R13, R24, R24, RZ, 0x1 ;  /* 0x00000018180d7211 */ /* 0x000fe200078f08ff */
[----:B------:R-:W-:Y:S01]  /*108d0*/  IMAD R4, R3, 0x8, R4 ;  /* 0x0000000803047824 */ /* 0x000fe200078e0204 */
[----:B------:R-:W-:Y:S01]  /*108e0*/  F2FP.BF16.PACK_AB R122, R123, R122 ;  /* 0x0000007a7b7a723e */ /* 0x000fe200000010ff */
[----:B------:R-:W-:Y:S01]  /*108f0*/  @P0 IMAD.HI.U32 R2, R23, c[0x0][0x4ec], RZ ;  /* 0x00013b0017020a27 */ /* 0x000fe200078e00ff */
[----:B------:R-:W-:-:S02]  /*10900*/  LOP3.LUT R5, R13, 0x3fffffe, RZ, 0xc0, !PT ;  /* 0x03fffffe0d057812 */ /* 0x000fc400078ec0ff */
[----:B------:R-:W-:Y:S01]  /*10910*/  SHF.R.S32.HI R13, RZ, 0x1, R13 ;  /* 0x00000001ff0d7819 */ /* 0x000fe2000001140d */
[----:B------:R-:W-:Y:S01]  /*10920*/  IMAD.IADD R25, R21, 0x1, R4 ;  /* 0x0000000115197824 */ /* 0x000fe200078e0204 */
[----:B------:R-:W-:Y:S01]  /*10930*/  F2FP.BF16.PACK_AB R128, R129, R128 ;  /* 0x000000808180723e */ /* 0x000fe200000010ff */
[----:B------:R-:W-:Y:S01]  /*10940*/  IMAD R21, R14, 0x80, R21 ;  /* 0x000000800e157824 */ /* 0x000fe200078e0215 */
[----:B------:R-:W-:Y:S01]  /*10950*/  LOP3.LUT P1, RZ, R13, 0x2, RZ, 0xc0, !PT ;  /* 0x000000020dff7812 */ /* 0x000fe2000782c0ff */
[----:B------:R-:W-:Y:S01]  /*10960*/  IMAD.MOV.U32 R3, RZ, RZ, R23 ;  /* 0x000000ffff037224 */ /* 0x000fe200078e0017 */
[----:B------:R-:W-:Y:S01]  /*10970*/  @P0 SHF.R.U32.HI R3, RZ, c[0x0][0x4f0], R2 ;  /* 0x00013c00ff030a19 */ /* 0x000fe20000011602 */
[----:B------:R-:W-:Y:S01]  /*10980*/  IMAD.U32 R17, R17, 0x20, R22 ;  /* 0x0000002011117824 */ /* 0x000fe200078e0016 */
[----:B------:R-:W-:Y:S01]  /*10990*/  F2FP.BF16.PACK_AB R130, R131, R130 ;  /* 0x000000828382723e */ /* 0x000fe200000010ff */
[----:B------:R-:W-:Y:S01]  /*109a0*/  IMAD R22, R16, c[0x0][0x388], RZ ;  /* 0x0000e20010167a24 */ /* 0x000fe200078e02ff */
[----:B------:R-:W-:Y:S01]  /*109b0*/  IADD3 R16, R21, 0x8, RZ ;  /* 0x0000000815107810 */ /* 0x000fe20007ffe0ff */
[----:B------:R-:W-:Y:S01]  /*109c0*/  IMAD.IADD R5, R24, 0x1, -R5 ;  /* 0x0000000118057824 */ /* 0x000fe200078e0a05 */
[----:B------:R-:W-:Y:S01]  /*109d0*/  SHF.R.S32.HI R4, RZ, 0x1f, R3 ;  /* 0x0000001fff047819 */ /* 0x000fe20000011403 */
[----:B------:R-:W-:Y:S01]  /*109e0*/  IMAD R25, R14, 0x80, R25 ;  /* 0x000000800e197824 */ /* 0x000fe200078e0219 */
[-C--:B------:R-:W-:Y:S01]  /*109f0*/  ISETP.GE.OR P5, PT, R16, R22.reuse, P3 ;  /* 0x000000161000720c */ /* 0x080fe20001fa6670 */
[----:B------:R-:W-:Y:S01]  /*10a00*/  IMAD.SHL.U32 R16, R13, 0x40, RZ ;  /* 0x000000400d107824 */ /* 0x000fe200078e00ff */
[----:B------:R-:W-:Y:S01]  /*10a10*/  ISETP.GE.OR P6, PT, R21, R22, P3 ;  /* 0x000000161500720c */ /* 0x000fe20001fc6670 */
[----:B------:R-:W-:Y:S01]  /*10a20*/  IMAD R5, R5, 0x10, R20 ;  /* 0x0000001005057824 */ /* 0x000fe200078e0214 */
[----:B------:R-:W-:Y:S01]  /*10a30*/  LOP3.LUT R20, R13, 0x1, RZ, 0xc0, !PT ;  /* 0x000000010d147812 */ /* 0x000fe200078ec0ff */
[----:B------:R-:W-:Y:S01]  /*10a40*/  IMAD.MOV R2, RZ, RZ, -R3 ;  /* 0x000000ffff027224 */ /* 0x000fe200078e0a03 */
[----:B------:R-:W-:Y:S01]  /*10a50*/  LOP3.LUT R16, R16, 0xc0, RZ, 0xc0, !PT ;  /* 0x000000c010107812 */ /* 0x000fe200078ec0ff */
[----:B------:R-:W-:Y:S01]  /*10a60*/  IMAD R4, R4, c[0x0][0x3e0], RZ ;  /* 0x0000f80004047a24 */ /* 0x000fe200078e02ff */
[----:B------:R-:W-:Y:S01]  /*10a70*/  ISETP.NE.U32.AND P2, PT, R20, 0x1, PT ;  /* 0x000000011400780c */ /* 0x000fe20003f45070 */
[----:B------:R-:W-:Y:S01]  /*10a80*/  @P0 IMAD.HI.U32 R13, R25, c[0x0][0x4ec], RZ ;  /* 0x00013b00190d0a27 */ /* 0x000fe200078e00ff */
[----:B------:R-:W-:-:S02]  /*10a90*/  LEA.HI R16, R16, R16, RZ, 0x1d ;  /* 0x0000001010107211 */ /* 0x000fc400078fe8ff */
[----:B------:R-:W-:Y:S01]  /*10aa0*/  F2FP.BF16.PACK_AB R124, R125, R124 ;  /* 0x0000007c7d7c723e */ /* 0x000fe200000010ff */
[----:B------:R-:W-:Y:S01]  /*10ab0*/  IMAD R2, R2, c[0x0][0x4e8], R23 ;  /* 0x00013a0002027a24 */ /* 0x000fe200078e0217 */
[----:B------:R-:W-:Y:S01]  /*10ac0*/  F2FP.BF16.PACK_AB R126, R127, R126 ;  /* 0x0000007e7f7e723e */ /* 0x000fe200000010ff */
[----:B------:R-:W-:Y:S01]  /*10ad0*/  IMAD.WIDE.U32 R26, R3, c[0x0][0x3e0], R26 ;  /* 0x0000f800031a7a25 */ /* 0x000fe200078e001a */
[----:B------:R-:W-:Y:S02]  /*10ae0*/  F2FP.BF16.PACK_AB R132, R133, R132 ;  /* 0x000000848584723e */ /* 0x000fe400000010ff */
[----:B------:R-:W-:Y:S01]  /*10af0*/  F2FP.BF16.PACK_AB R134, R135, R134 ;  /* 0x000000868786723e */ /* 0x000fe200000010ff */
[----:B------:R-:W-:Y:S01]  /*10b00*/  IMAD R4, R3, c[0x0][0x3e4], R4 ;  /* 0x0000f90003047a24 */ /* 0x000fe200078e0204 */
[----:B------:R-:W-:Y:S01]  /*10b10*/  IADD3 R3, R21, 0x40, RZ ;  /* 0x0000004015037810 */ /* 0x000fe20007ffe0ff */
[----:B------:R-:W-:Y:S01]  /*10b20*/  IMAD.MOV.U32 R23, RZ, RZ, R25 ;  /* 0x000000ffff177224 */ /* 0x000fe200078e0019 */
[----:B------:R-:W-:Y:S01]  /*10b30*/  @P0 SHF.R.U32.HI R23, RZ, c[0x0][0x4f0], R13 ;  /* 0x00013c00ff170a19 */ /* 0x000fe2000001160d */
[----:B------:R-:W-:Y:S01]  /*10b40*/  IMAD.U32 R5, R5, 0x2, R16 ;  /* 0x0000000205057824 */ /* 0x000fe200078e0010 */
[----:B------:R-:W-:Y:S01]  /*10b50*/  ISETP.GE.OR P4, PT, R3, R22, P3 ;  /* 0x000000160300720c */ /* 0x000fe20001f86670 */
[----:B------:R-:W-:Y:S01]  /*10b60*/  IMAD.IADD R27, R27, 0x1, R4 ;  /* 0x000000011b1b7824 */ /* 0x000fe200078e0204 */
[--C-:B------:R-:W-:Y:S01]  /*10b70*/  SHF.R.S32.HI R3, RZ, 0x1f, R23.reuse ;  /* 0x0000001fff037819 */ /* 0x100fe20000011417 */
[----:B------:R-:W-:Y:S01]  /*10b80*/  IMAD.MOV R4, RZ, RZ, -R23 ;  /* 0x000000ffff047224 */ /* 0x000fe200078e0a17 */
[----:B------:R-:W-:Y:S01]  /*10b90*/  IADD3 R18, P0, R23, R18, RZ ;  /* 0x0000001217127210 */ /* 0x000fe20007f1e0ff */
[----:B------:R-:W-:Y:S01]  /*10ba0*/  IMAD.SHL.U32 R5, R5, 0x2, RZ ;  /* 0x0000000205057824 */ /* 0x000fe200078e00ff */
[----:B------:R-:W-:Y:S01]  /*10bb0*/  IADD3 R21, R21, 0x48, RZ ;  /* 0x0000004815157810 */ /* 0x000fe20007ffe0ff */
[----:B------:R-:W-:Y:S01]  /*10bc0*/  IMAD R25, R4, c[0x0][0x4e8], R25 ;  /* 0x00013a0004197a24 */ /* 0x000fe200078e0219 */
[----:B------:R-:W-:-:S02]  /*10bd0*/  IADD3.X R19, R3, R19, R9, P0, !PT ;  /* 0x0000001303137210 */ /* 0x000fc400007fe409 */
[----:B------:R-:W-:Y:S01]  /*10be0*/  SHF.R.S32.HI R3, RZ, 0x1f, R2 ;  /* 0x0000001fff037819 */ /* 0x000fe20000011402 */
[----:B------:R-:W-:Y:S01]  /*10bf0*/  STS [R5+0x80], R144 ;  /* 0x0000809005007388 */ /* 0x000fe20000000800 */
[----:B------:R-:W-:Y:S01]  /*10c00*/  IADD3 R4, R5, 0x80, RZ ;  /* 0x0000008005047810 */ /* 0x000fe20007ffe0ff */
[----:B------:R-:W-:Y:S01]  /*10c10*/  IMAD.WIDE.U32 R18, R25, c[0x0][0x488], R18 ;  /* 0x0001220019127a25 */ /* 0x000fe200078e0012 */
[----:B------:R-:W-:Y:S01]  /*10c20*/  ISETP.GE.OR P3, PT, R21, R22, P3 ;  /* 0x000000161500720c */ /* 0x000fe20001f66670 */
[----:B------:R-:W-:Y:S01]  /*10c30*/  STS [R5+0x280], R146 ;  /* 0x0002809205007388 */ /* 0x000fe20000000800 */
[----:B------:R-:W-:Y:S01]  /*10c40*/  IADD3 R9, R5, 0x70, RZ ;  /* 0x0000007005097810 */ /* 0x000fe20007ffe0ff */
[----:B------:R-:W-:Y:S01]  /*10c50*/  IMAD R3, R3, c[0x0][0x3d8], RZ ;  /* 0x0000f60003037a24 */ /* 0x000fe200078e02ff */
[----:B------:R-:W-:Y:S01]  /*10c60*/  @P2 IADD3 R9, R4, 0x10, RZ ;  /* 0x0000001004092810 */ /* 0x000fe20007ffe0ff */
[----:B------:R-:W-:Y:S01]  /*10c70*/  IMAD.WIDE.U32 R20, R2, c[0x0][0x3d8], R26 ;  /* 0x0000f60002147a25 */ /* 0x000fe200078e001a */
[----:B------:R-:W-:-:S02]  /*10c80*/  SHF.R.S32.HI R4, RZ, 0x1f, R25 ;  /* 0x0000001fff047819 */ /* 0x000fc40000011419 */
[----:B------:R-:W-:Y:S01]  /*10c90*/  F2FP.BF16.PACK_AB R52, R53, R52 ;  /* 0x000000343534723e */ /* 0x000fe200000010ff */
[----:B------:R-:W-:Y:S01]  /*10ca0*/  IMAD R3, R2, c[0x0][0x3dc], R3 ;  /* 0x0000f70002037a24 */ /* 0x000fe200078e0203 */
[----:B------:R-:W-:Y:S01]  /*10cb0*/  STS [R9], R100 ;  /* 0x0000006409007388 */ /* 0x000fe20000000800 */
[----:B------:R-:W-:Y:S01]  /*10cc0*/  IMAD.MOV.U32 R2, RZ, RZ, 0x20 ;  /* 0x00000020ff027424 */ /* 0x000fe200078e00ff */
[----:B------:R-:W-:Y:S01]  /*10cd0*/  F2FP.BF16.PACK_AB R54, R55, R54 ;  /* 0x000000363736723e */ /* 0x000fe200000010ff */
[----:B------:R-:W-:Y:S01]  /*10ce0*/  IMAD R4, R4, c[0x0][0x488], RZ ;  /* 0x0001220004047a24 */ /* 0x000fe200078e02ff */
[----:B------:R-:W-:Y:S01]  /*10cf0*/  STS [R9+0x200], R102 ;  /* 0x0002006609007388 */ /* 0x000fe20000000800 */
[----:B------:R-:W-:Y:S01]  /*10d00*/  F2FP.BF16.PACK_AB R64, R65, R64 ;  /* 0x000000404140723e */ /* 0x000fe200000010ff */
[----:B------:R-:W-:Y:S01]  /*10d10*/  IMAD.IADD R3, R21, 0x1, R3 ;  /* 0x0000000115037824 */ /* 0x000fe200078e0203 */
[----:B------:R-:W-:Y:S01]  /*10d20*/  SEL R2, R2, 0xffffffe0, !P1 ;  /* 0xffffffe002027807 */ /* 0x000fe20004800000 */
[----:B------:R-:W-:Y:S01]  /*10d30*/  IMAD R4, R25, c[0x0][0x48c], R4 ;  /* 0x0001230019047a24 */ /* 0x000fe200078e0204 */
[----:B------:R-:W-:Y:S01]  /*10d40*/  STS [R5+0x1080], R140 ;  /* 0x0010808c05007388 */ /* 0x000fe20000000800 */
[----:B------:R-:W-:-:S02]  /*10d50*/  F2FP.BF16.PACK_AB R66, R67, R66 ;  /* 0x000000424342723e */ /* 0x000fc400000010ff */
[----:B------:R-:W-:Y:S01]  /*10d60*/  IMAD.IADD R23, R5, 0x1, R2 ;  /* 0x0000000105177824 */ /* 0x000fe200078e0202 */
[----:B------:R-:W-:Y:S01]  /*10d70*/  STS [R5+0x1280], R142 ;  /* 0x0012808e05007388 */ /* 0x000fe20000000800 */
[----:B------:R-:W-:Y:S01]  /*10d80*/  IMAD.IADD R25, R2, 0x1, R9 ;  /* 0x0000000102197824 */ /* 0x000fe200078e0209 */
[----:B------:R-:W-:Y:S01]  /*10d90*/  F2FP.BF16.PACK_AB R56, R57, R56 ;  /* 0x000000383938723e */ /* 0x000fe200000010ff */
[----:B------:R-:W-:Y:S01]  /*10da0*/  IMAD.IADD R19, R19, 0x1, R4 ;  /* 0x0000000113137824 */ /* 0x000fe200078e0204 */
[----:B------:R-:W-:Y:S01]  /*10db0*/  STS [R9+0x1000], R136 ;  /* 0x0010008809007388 */ /* 0x000fe20000000800 */
[----:B------:R-:W-:Y:S01]  /*10dc0*/  F2FP.BF16.PACK_AB R58, R59, R58 ;  /* 0x0000003a3b3a723e */ /* 0x000fe200000010ff */
[----:B------:R-:W-:Y:S01]  /*10dd0*/  IMAD.SHL.U32 R57, R17, 0x2, RZ ;  /* 0x0000000211397824 */ /* 0x000fe200078e00ff */
        /* <DEDUP_REMOVED lines=10> */
[----:B------:R-:W-:Y:S01]  /*10e80*/  STS [R25], R116 ;  /* 0x0000007419007388 */ /* 0x000fe20000000800 */
[----:B------:R-:W-:-:S02]  /*10e90*/  F2FP.BF16.PACK_AB R74, R75, R74 ;  /* 0x0000004a4b4a723e */ /* 0x000fc400000010ff */
[----:B------:R-:W-:Y:S01]  /*10ea0*/  F2FP.BF16.PACK_AB R76, R77, R76 ;  /* 0x0000004c4d4c723e */ /* 0x000fe200000010ff */
[----:B------:R-:W-:Y:S01]  /*10eb0*/  STS [R25+0x200], R118 ;  /* 0x0002007619007388 */ /* 0x000fe20000000800 */
[----:B------:R-:W-:Y:S02]  /*10ec0*/  F2FP.BF16.PACK_AB R78, R79, R78 ;  /* 0x0000004e4f4e723e */ /* 0x000fe400000010ff */
[----:B------:R-:W-:Y:S01]  /*10ed0*/  F2FP.BF16.PACK_AB R84, R85, R84 ;  /* 0x000000545554723e */ /* 0x000fe200000010ff */
[----:B------:R-:W-:Y:S01]  /*10ee0*/  STS [R23+0x1080], R108 ;  /* 0x0010806c17007388 */ /* 0x000fe20000000800 */
[----:B------:R-:W-:Y:S02]  /*10ef0*/  F2FP.BF16.PACK_AB R86, R87, R86 ;  /* 0x000000565756723e */ /* 0x000fe400000010ff */
[----:B------:R-:W-:Y:S01]  /*10f00*/  LEA R13, P0, R18, c[0x0][0x450], 0x2 ;  /* 0x00011400120d7a11 */ /* 0x000fe200078010ff */
        /* <DEDUP_REMOVED lines=8> */
[----:B------:R-:W-:Y:S01]  /*10f90*/  LEA.HI.X R19, R18, c[0x0][0x454], R19, 0x2, P0 ;  /* 0x0001150012137a11 */ /* 0x000fe200000f1413 */
[----:B------:R-:W-:Y:S01]  /*10fa0*/  STS [R5+0x2080], R120 ;  /* 0x0020807805007388 */ /* 0x000fe20000000800 */
[----:B------:R-:W-:-:S03]  /*10fb0*/  LEA R2, P0, R20, c[0x0][0x380], 0x1 ;  /* 0x0000e00014027a11 */ /* 0x000fc600078008ff */
[----:B------:R-:W-:Y:S01]  /*10fc0*/  STS [R5+0x2280], R122 ;  /* 0x0022807a05007388 */ /* 0x000fe20000000800 */
[----:B------:R-:W-:-:S03]  /*10fd0*/  LEA.HI.X R20, R20, c[0x0][0x384], R3, 0x1, P0 ;  /* 0x0000e10014147a11 */ /* 0x000fc600000f0c03 */
        /* <DEDUP_REMOVED lines=30> */
[----:B------:R-:W-:Y:S04]  /*111c0*/  SHFL.IDX PT, R26, R13, RZ, 0x1c1f ;  /* 0x001c1fff0d1a7589 */ /* 0x000fe800000e0000 */
[----:B------:R-:W2:Y:S04]  /*111d0*/  SHFL.IDX PT, R27, R19, RZ, 0x1c1f ;  /* 0x001c1fff131b7589 */ /* 0x000ea800000e0000 */
[----:B------:R-:W-:Y:S01]  /*111e0*/  BAR.SYNC.DEFER_BLOCKING 0x1, 0x80 ;  /* 0x0042000000007b1d */ /* 0x000fe20000010000 */
[----:B-1----:R-:W-:-:S05]  /*111f0*/  IMAD R23, R14, 0x80, R15 ;  /* 0x000000800e177824 */ /* 0x002fca00078e020f */
[----:B------:R-:W-:Y:S04]  /*11200*/  SHFL.IDX PT, R94, R13, 0x1, 0x1c1f ;  /* 0x003c1f000d5e7f89 */ /* 0x000fe800000e0000 */
[----:B------:R-:W1:Y:S01]  /*11210*/  SHFL.IDX PT, R95, R19, 0x1, 0x1c1f ;  /* 0x003c1f00135f7f89 */ /* 0x000e6200000e0000 */
[----:B------:R-:W-:-:S03]  /*11220*/  ISETP.GE.AND P0, PT, R23, R22, PT ;  /* 0x000000161700720c */ /* 0x000fc60003f06270 */
[----:B------:R-:W-:Y:S04]  /*11230*/  SHFL.IDX PT, R52, R13, 0x2, 0x1c1f ;  /* 0x005c1f000d347f89 */ /* 0x000fe800000e0000 */
[----:B------:R-:W3:Y:S04]  /*11240*/  SHFL.IDX PT, R53, R19, 0x2, 0x1c1f ;  /* 0x005c1f0013357f89 */ /* 0x000ee800000e0000 */
[----:B------:R-:W-:Y:S04]  /*11250*/  SHFL.IDX PT, R54, R13, 0x3, 0x1c1f ;  /* 0x007c1f000d367f89 */ /* 0x000fe800000e0000 */
[----:B------:R-:W4:Y:S04]  /*11260*/  SHFL.IDX PT, R55, R19, 0x3, 0x1c1f ;  /* 0x007c1f0013377f89 */ /* 0x000f2800000e0000 */
[----:B--2---:R2:W-:Y:S04]  /*11270*/  @!P6 ST.E [R26.64], R8 ;  /* 0x000000081a00e985 */ /* 0x0045e8000c10190a */
[----:B-1----:R2:W-:Y:S04]  /*11280*/  @!P5 ST.E [R94.64], R10 ;  /* 0x0000000a5e00d985 */ /* 0x0025e8000c10190a */
[----:B------:R2:W1:Y:S04]  /*11290*/  SHFL.IDX PT, R60, R2, RZ, 0x1c1f ;  /* 0x001c1fff023c7589 */ /* 0x00046800000e0000 */
[----:B---3--:R2:W-:Y:S04]  /*112a0*/  @!P4 ST.E [R52.64], R11 ;  /* 0x0000000b3400c985 */ /* 0x0085e8000c10190a */
[----:B------:R2:W3:Y:S04]  /*112b0*/  SHFL.IDX PT, R61, R20, RZ, 0x1c1f ;  /* 0x001c1fff143d7589 */ /* 0x0004e800000e0000 */
[----:B----4-:R2:W-:Y:S04]  /*112c0*/  @!P3 ST.E [R54.64], R12 ;  /* 0x0000000c3600b985 */ /* 0x0105e8000c10190a */
[----:B------:R2:W4:Y:S04]  /*112d0*/  LDS.128 R48, [R57+0x880] ;  /* 0x0008800039307984 */ /* 0x0005280000000c00 */
[----:B------:R2:W1:Y:S04]  /*112e0*/  LDS.128 R44, [R57+0x1080] ;  /* 0x00108000392c7984 */ /* 0x0004680000000c00 */
[----:B------:R2:W1:Y:S04]  /*112f0*/  LDS.128 R40, [R57+0x1880] ;  /* 0x0018800039287984 */ /* 0x0004680000000c00 */
[----:B------:R2:W1:Y:S04]  /*11300*/  LDS.128 R36, [R57+0x2880] ;  /* 0x0028800039247984 */ /* 0x0004680000000c00 */
[----:B------:R2:W1:Y:S04]  /*11310*/  LDS.128 R32, [R57+0x3080] ;  /* 0x0030800039207984 */ /* 0x0004680000000c00 */
[----:B------:R2:W1:Y:S04]  /*11320*/  LDS.128 R28, [R57+0x3880] ;  /* 0x00388000391c7984 */ /* 0x0004680000000c00 */
[----:B------:R2:W1:Y:S04]  /*11330*/  LDS.128 R24, [R57+0x4880] ;  /* 0x0048800039187984 */ /* 0x0004680000000c00 */
[----:B------:R2:W1:Y:S04]  /*11340*/  LDS.128 R16, [R57+0x5080] ;  /* 0x0050800039107984 */ /* 0x0004680000000c00 */
[----:B------:R2:W1:Y:S01]  /*11350*/  LDS.128 R4, [R57+0x5880] ;  /* 0x0058800039047984 */ /* 0x0004620000000c00 */
[----:B------:R-:W-:Y:S05]  /*11360*/  @P0 BRA `(.L_x_227) ;  /* 0x0000014000000947 */ /* 0x000fea0003800000 */
[----:B--23--:R-:W2:Y:S01]  /*11370*/  LDS.128 R52, [R57+0x80] ;  /* 0x0000800039347984 */ /* 0x00cea20000000c00 */
[----:B------:R-:W-:-:S02]  /*11380*/  IADD3 R58, R0, 0x20, RZ ;  /* 0x00000020003a7810 */ /* 0x000fc40007ffe0ff */
[----:B------:R-:W-:Y:S01]  /*11390*/  IADD3 R56, R0, 0x40, RZ ;  /* 0x0000004000387810 */ /* 0x000fe20007ffe0ff */
[----:B------:R-:W3:Y:S01]  /*113a0*/  LDS.128 R12, [R57+0x2080] ;  /* 0x00208000390c7984 */ /* 0x000ee20000000c00 */
[----:B------:R-:W-:Y:S02]  /*113b0*/  ISETP.GE.AND P1, PT, R58, c[0x0][0x3c8], PT ;  /* 0x0000f2003a007a0c */ /* 0x000fe40003f26270 */
[----:B------:R-:W-:Y:S01]  /*113c0*/  ISETP.GE.AND P0, PT, R56, c[0x0][0x3c8], PT ;  /* 0x0000f20038007a0c */ /* 0x000fe20003f06270 */
[----:B------:R5:W4:Y:S01]  /*113d0*/  LDS.128 R8, [R57+0x4080] ;  /* 0x0040800039087984 */ /* 0x000b220000000c00 */
[----:B------:R-:W-:-:S09]  /*113e0*/  ISETP.GE.AND P2, PT, R0, c[0x0][0x3c8], PT ;  /* 0x0000f20000007a0c */ /* 0x000fd20003f46270 */
[----:B------:R-:W-:Y:S02]  /*113f0*/  @!P1 SHF.R.S32.HI R21, RZ, 0x1f, R58 ;  /* 0x0000001fff159819 */ /* 0x000fe4000001143a */
[----:B------:R-:W-:Y:S02]  /*11400*/  @!P0 SHF.R.S32.HI R3, RZ, 0x1f, R56 ;  /* 0x0000001fff038819 */ /* 0x000fe40000011438 */
[----:B------:R-:W-:Y:S02]  /*11410*/  @!P1 LEA.HI R21, R21, R58, RZ, 0x3 ;  /* 0x0000003a15159211 */ /* 0x000fe400078f18ff */
[----:B------:R-:W-:Y:S02]  /*11420*/  @!P0 LEA.HI R3, R3, R56, RZ, 0x3 ;  /* 0x0000003803038211 */ /* 0x000fe400078f18ff */
[----:B------:R-:W-:Y:S02]  /*11430*/  @!P1 LOP3.LUT R21, R21, 0xfffffff8, RZ, 0xc0, !PT ;  /* 0xfffffff815159812 */ /* 0x000fe400078ec0ff */
[----:B------:R-:W-:Y:S01]  /*11440*/  @!P0 LOP3.LUT R3, R3, 0xfffffff8, RZ, 0xc0, !PT ;  /* 0xfffffff803038812 */ /* 0x000fe200078ec0ff */
[----:B-1---5:R-:W-:-:S04]  /*11450*/  @!P2 IMAD.WIDE R56, R0, 0x2, R60 ;  /* 0x000000020038a825 */ /* 0x022fc800078e023c */
[----:B------:R-:W-:-:S04]  /*11460*/  @!P1 IMAD.WIDE R58, R21, 0x2, R60 ;  /* 0x00000002153a9825 */ /* 0x000fc800078e023c */
[----:B------:R-:W-:Y:S01]  /*11470*/  @!P0 IMAD.WIDE R60, R3, 0x2, R60 ;  /* 0x00000002033c8825 */ /* 0x000fe200078e023c */
[----:B--2---:R1:W-:Y:S04]  /*11480*/  @!P2 ST.E.128 [R56.64], R52 ;  /* 0x000000343800a985 */ /* 0x0043e8000c101d0a */
[----:B---3--:R1:W-:Y:S04]  /*11490*/  @!P1 ST.E.128 [R58.64], R12 ;  /* 0x0000000c3a009985 */ /* 0x0083e8000c101d0a */
[----:B----4-:R1:W-:Y:S02]  /*114a0*/  @!P0 ST.E.128 [R60.64], R8 ;  /* 0x000000083c008985 */ /* 0x0103e4000c101d0a */
.L_x_227:
[----:B---3--:R-:W-:Y:S05]  /*114b0*/  BSYNC B0 ;  /* 0x0000000000007941 */ /* 0x008fea0003800000 */
.L_x_226:
[----:B------:R-:W-:Y:S01]  /*114c0*/  IADD3 R3, R23, 0x20, RZ ;  /* 0x0000002017037810 */ /* 0x000fe20007ffe0ff */
[----:B-1----:R1:W3:Y:S01]  /*114d0*/  SHFL.IDX PT, R13, R20, 0x1, 0x1c1f ;  /* 0x003c1f00140d7f89 */ /* 0x0022e200000e0000 */
[----:B------:R-:W-:Y:S02]  /*114e0*/  BSSY B0, `(.L_x_228) ;  /* 0x0000015000007945 */ /* 0x000fe40003800000 */
[----:B------:R-:W-:Y:S01]  /*114f0*/  ISETP.GE.AND P0, PT, R3, R22, PT ;  /* 0x000000160300720c */ /* 0x000fe20003f06270 */
[----:B--2---:R1:W2:-:S12]  /*11500*/  SHFL.IDX PT, R12, R2, 0x1, 0x1c1f ;  /* 0x003c1f00020c7f89 */ /* 0x00429800000e0000 */
[----:B------:R-:W-:Y:S05]  /*11510*/  @P0 BRA `(.L_x_229) ;  /* 0x0000011000000947 */ /* 0x000fea0003800000 */
[C---:B------:R-:W-:Y:S02]  /*11520*/  IADD3 R10, R0.reuse, 0x20, RZ ;  /* 0x00000020000a7810 */ /* 0x040fe40007ffe0ff */
[----:B------:R-:W-:Y:S02]  /*11530*/  IADD3 R8, R0, 0x40, RZ ;  /* 0x0000004000087810 */ /* 0x000fe40007ffe0ff */
        /* <DEDUP_REMOVED lines=15> */
.L_x_229:
[----:B------:R-:W-:Y:S05]  /*11630*/  BSYNC B0 ;  /* 0x0000000000007941 */ /* 0x000fea0003800000 */
.L_x_228:
[----:B------:R-:W-:Y:S01]  /*11640*/  IADD3 R3, R23, 0x40, RZ ;  /* 0x0000004017037810 */ /* 0x000fe20007ffe0ff */
[----:B--23--:R2:W3:Y:S01]  /*11650*/  SHFL.IDX PT, R13, R20, 0x2, 0x1c1f ;  /* 0x005c1f00140d7f89 */ /* 0x00c4e200000e0000 */
[----:B------:R-:W-:Y:S02]  /*11660*/  BSSY B0, `(.L_x_230) ;  /* 0x0000015000007945 */ /* 0x000fe40003800000 */
[----:B------:R-:W-:Y:S01]  /*11670*/  ISETP.GE.AND P0, PT, R3, R22, PT ;  /* 0x000000160300720c */ /* 0x000fe20003f06270 */
[----:B------:R2:W1:-:S12]  /*11680*/  SHFL.IDX PT, R12, R2, 0x2, 0x1c1f ;  /* 0x005c1f00020c7f89 */ /* 0x00045800000e0000 */
        /* <DEDUP_REMOVED lines=18> */
.L_x_231:
[----:B------:R-:W-:Y:S05]  /*117b0*/  BSYNC B0 ;  /* 0x0000000000007941 */ /* 0x000fea0003800000 */
.L_x_230:
[----:B------:R-:W-:Y:S01]  /*117c0*/  IADD3 R23, R23, 0x60, RZ ;  /* 0x0000006017177810 */ /* 0x000fe20007ffe0ff */
[----:B-1----:R1:W2:Y:S03]  /*117d0*/  SHFL.IDX PT, R9, R20, 0x3, 0x1c1f ;  /* 0x007c1f0014097f89 */ /* 0x0022a600000e0000 */
[----:B------:R-:W-:Y:S01]  /*117e0*/  ISETP.GE.AND P0, PT, R23, R22, PT ;  /* 0x000000161700720c */ /* 0x000fe20003f06270 */
[----:B------:R1:W4:-:S12]  /*117f0*/  SHFL.IDX PT, R8, R2, 0x3, 0x1c1f ;  /* 0x007c1f0002087f89 */ /* 0x00031800000e0000 */
[----:B------:R-:W-:Y:S05]  /*11800*/  @P0 EXIT ;  /* 0x000000000000094d */ /* 0x000fea0003800000 */
[C---:B------:R-:W-:Y:S02]  /*11810*/  IADD3 R3, R0.reuse, 0x20, RZ ;  /* 0x0000002000037810 */ /* 0x040fe40007ffe0ff */
[C---:B------:R-:W-:Y:S02]  /*11820*/  ISETP.GE.AND P1, PT, R0.reuse, c[0x0][0x3c8], PT ;  /* 0x0000f20000007a0c */ /* 0x040fe40003f26270 */
[----:B------:R-:W-:Y:S02]  /*11830*/  ISETP.GE.AND P0, PT, R3, c[0x0][0x3c8], PT ;  /* 0x0000f20003007a0c */ /* 0x000fe40003f06270 */
[----:B---3--:R-:W-:-:S09]  /*11840*/  IADD3 R13, R0, 0x40, RZ ;  /* 0x00000040000d7810 */ /* 0x008fd20007ffe0ff */
[----:B--2-4-:R-:W-:Y:S02]  /*11850*/  @!P1 IMAD.WIDE R10, R0, 0x2, R8 ;  /* 0x00000002000a9825 */ /* 0x014fe400078e0208 */
[----:B-1----:R-:W-:-:S03]  /*11860*/  @!P0 SHF.R.S32.HI R2, RZ, 0x1f, R3 ;  /* 0x0000001fff028819 */ /* 0x002fc60000011403 */
[----:B------:R1:W-:Y:S01]  /*11870*/  @!P1 ST.E.128 [R10.64], R40 ;  /* 0x000000280a009985 */ /* 0x0003e2000c101d0a */
[----:B------:R-:W-:-:S04]  /*11880*/  @!P0 LEA.HI R2, R2, R3, RZ, 0x3 ;  /* 0x0000000302028211 */ /* 0x000fc800078f18ff */
[----:B------:R-:W-:-:S05]  /*11890*/  @!P0 LOP3.LUT R2, R2, 0xfffffff8, RZ, 0xc0, !PT ;  /* 0xfffffff802028812 */ /* 0x000fca00078ec0ff */
[----:B------:R-:W-:-:S05]  /*118a0*/  @!P0 IMAD.WIDE R2, R2, 0x2, R8 ;  /* 0x0000000202028825 */ /* 0x000fca00078e0208 */
[----:B------:R1:W-:Y:S01]  /*118b0*/  @!P0 ST.E.128 [R2.64], R28 ;  /* 0x0000001c02008985 */ /* 0x0003e2000c101d0a */
[----:B------:R-:W-:-:S13]  /*118c0*/  ISETP.GE.AND P0, PT, R13, c[0x0][0x3c8], PT ;  /* 0x0000f2000d007a0c */ /* 0x000fda0003f06270 */
[----:B------:R-:W-:Y:S05]  /*118d0*/  @P0 EXIT ;  /* 0x000000000000094d */ /* 0x000fea0003800000 */
[----:B------:R-:W-:-:S04]  /*118e0*/  SHF.R.S32.HI R0, RZ, 0x1f, R13 ;  /* 0x0000001fff007819 */ /* 0x000fc8000001140d */
[----:B------:R-:W-:-:S04]  /*118f0*/  LEA.HI R0, R0, R13, RZ, 0x3 ;  /* 0x0000000d00007211 */ /* 0x000fc800078f18ff */
[----:B-1----:R-:W-:-:S05]  /*11900*/  LOP3.LUT R3, R0, 0xfffffff8, RZ, 0xc0, !PT ;  /* 0xfffffff800037812 */ /* 0x002fca00078ec0ff */
[----:B------:R-:W-:-:S05]  /*11910*/  IMAD.WIDE R8, R3, 0x2, R8 ;  /* 0x0000000203087825 */ /* 0x000fca00078e0208 */
[----:B------:R-:W-:Y:S01]  /*11920*/  ST.E.128 [R8.64], R4 ;  /* 0x0000000408007985 */ /* 0x000fe2000c101d0a */
[----:B------:R-:W-:Y:S05]  /*11930*/  EXIT ;  /* 0x000000000000794d */ /* 0x000fea0003800000 */
.L_x_225:
[----:B------:R-:W1:Y:S01]  /*11940*/  S2R R7, SR_TID.X ;  /* 0x0000000000077919 */ /* 0x000e620000002100 */
[----:B------:R-:W-:Y:S03]  /*11950*/  BSSY B0, `(.L_x_232) ;  /* 0x0000027000007945 */ /* 0x000fe60003800000 */
[----:B------:R-:W2:Y:S01]  /*11960*/  S2R R8, SR_CTAID.Z ;  /* 0x0000000000087919 */ /* 0x000ea20000002700 */
[----:B-1----:R-:W-:Y:S02]  /*11970*/  ISETP.GT.AND P0, PT, R7, 0x7f, PT ;  /* 0x0000007f0700780c */ /* 0x002fe40003f04270 */
[----:B--2---:R-:W-:-:S11]  /*11980*/  SHF.R.S32.HI R11, RZ, 0x1f, R8 ;  /* 0x0000001fff0b7819 */ /* 0x004fd60000011408 */
[----:B------:R-:W-:Y:S05]  /*11990*/  @P0 BRA `(.L_x_233) ;  /* 0x0000022000000947 */ /* 0x000fea0003800000 */
[----:B------:R-:W1:Y:S01]  /*119a0*/  S2R R0, SR_CTAID.X ;  /* 0x0000000000007919 */ /* 0x000e620000002500 */
[----:B------:R-:W-:-:S05]  /*119b0*/  MOV R2, c[0x0][0x4e8] ;  /* 0x00013a0000027a02 */ /* 0x000fca0000000f00 */
[----:B------:R-:W-:Y:S01]  /*119c0*/  IMAD R3, R2, c[0x0][0x388], RZ ;  /* 0x0000e20002037a24 */ /* 0x000fe200078e02ff */
[----:B-1----:R-:W-:-:S04]  /*119d0*/  LEA R0, R0, R7, 0x7 ;  /* 0x0000000700007211 */ /* 0x002fc800078e38ff */
[----:B------:R-:W-:-:S13]  /*119e0*/  ISETP.GE.AND P0, PT, R0, R3, PT ;  /* 0x000000030000720c */ /* 0x000fda0003f06270 */
[----:B------:R-:W-:Y:S05]  /*119f0*/  @P0 BRA `(.L_x_233) ;  /* 0x000001c000000947 */ /* 0x000fea0003800000 */
[----:B------:R-:W1:Y:S01]  /*11a00*/  S2R R9, SR_CTAID.Y ;  /* 0x0000000000097919 */ /* 0x000e620000002600 */
[----:B------:R-:W-:Y:S02]  /*11a10*/  ISETP.NE.AND P0, PT, R2, 0x1, PT ;  /* 0x000000010200780c */ /* 0x000fe40003f05270 */
[----:B------:R-:W-:-:S11]  /*11a20*/  MOV R5, R0 ;  /* 0x0000000000057202 */ /* 0x000fd60000000f00 */
[----:B------:R-:W-:-:S05]  /*11a30*/  @P0 IMAD.HI.U32 R6, R0, c[0x0][0x4ec], RZ ;  /* 0x00013b0000060a27 */ /* 0x000fca00078e00ff */
[----:B------:R-:W-:Y:S02]  /*11a40*/  @P0 SHF.R.U32.HI R5, RZ, c[0x0][0x4f0], R6 ;  /* 0x00013c00ff050a19 */ /* 0x000fe40000011606 */
[----:B-1----:R-:W-:Y:S01]  /*11a50*/  SHF.R.S32.HI R4, RZ, 0x1f, R9 ;  /* 0x0000001fff047819 */ /* 0x002fe20000011409 */
[----:B------:R-:W-:-:S04]  /*11a60*/  IMAD.WIDE.U32 R2, R9, c[0x0][0x490], RZ ;  /* 0x0001240009027a25 */ /* 0x000fc800078e00ff */
[----:B------:R-:W-:Y:S02]  /*11a70*/  IMAD R4, R4, c[0x0][0x490], RZ ;  /* 0x0001240004047a24 */ /* 0x000fe400078e02ff */
[----:B------:R-:W-:Y:S02]  /*11a80*/  IMAD.MOV.U32 R12, RZ, RZ, R2 ;  /* 0x000000ffff0c7224 */ /* 0x000fe400078e0002 */
[----:B------:R-:W-:Y:S01]  /*11a90*/  IMAD R13, R9, c[0x0][0x494], R4 ;  /* 0x00012500090d7a24 */ /* 0x000fe200078e0204 */
[----:B------:R-:W-:-:S04]  /*11aa0*/  IADD3 R9, -R5, RZ, RZ ;  /* 0x000000ff05097210 */ /* 0x000fc80007ffe1ff */
[----:B------:R-:W-:Y:S01]  /*11ab0*/  IADD3 R13, R3, R13, RZ ;  /* 0x0000000d030d7210 */ /* 0x000fe20007ffe0ff */
[----:B------:R-:W-:Y:S02]  /*11ac0*/  IMAD R3, R11, c[0x0][0x498], RZ ;  /* 0x000126000b037a24 */ /* 0x000fe400078e02ff */
[----:B------:R-:W-:Y:S02]  /*11ad0*/  IMAD R4, R9, c[0x0][0x4e8], R0 ;  /* 0x00013a0009047a24 */ /* 0x000fe400078e0200 */
[----:B------:R-:W-:-:S03]  /*11ae0*/  IMAD.WIDE.U32 R12, R8, c[0x0][0x498], R12 ;  /* 0x00012600080c7a25 */ /* 0x000fc600078e000c */
[----:B------:R-:W-:Y:S01]  /*11af0*/  SHF.R.S32.HI R2, RZ, 0x1f, R4 ;  /* 0x0000001fff027819 */ /* 0x000fe20000011404 */
[----:B------:R-:W-:Y:S01]  /*11b00*/  IMAD R0, R8, c[0x0][0x49c], R3 ;  /* 0x0001270008007a24 */ /* 0x000fe200078e0203 */
[----:B------:R-:W-:Y:S02]  /*11b10*/  SHF.R.S32.HI R3, RZ, 0x1f, R5 ;  /* 0x0000001fff037819 */ /* 0x000fe40000011405 */
[----:B------:R-:W-:Y:S01]  /*11b20*/  IADD3 R12, P0, R5, R12, RZ ;  /* 0x0000000c050c7210 */ /* 0x000fe20007f1e0ff */
[----:B------:R-:W-:-:S03]  /*11b30*/  IMAD R5, R2, c[0x0][0x488], RZ ;  /* 0x0001220002057a24 */ /* 0x000fc600078e02ff */
[----:B------:R-:W-:Y:S01]  /*11b40*/  IADD3.X R13, R3, R13, R0, P0, !PT ;  /* 0x0000000d030d7210 */ /* 0x000fe200007fe400 */
[----:B------:R-:W-:-:S04]  /*11b50*/  IMAD R5, R4, c[0x0][0x48c], R5 ;  /* 0x0001230004057a24 */ /* 0x000fc800078e0205 */
[----:B------:R-:W-:-:S05]  /*11b60*/  IMAD.WIDE.U32 R12, R4, c[0x0][0x488], R12 ;  /* 0x00012200040c7a25 */ /* 0x000fca00078e000c */
[----:B------:R-:W-:Y:S02]  /*11b70*/  IADD3 R5, R13, R5, RZ ;  /* 0x000000050d057210 */ /* 0x000fe40007ffe0ff */
[----:B------:R-:W-:-:S04]  /*11b80*/  LEA R2, P0, R12, c[0x0][0x450], 0x2 ;  /* 0x000114000c027a11 */ /* 0x000fc800078010ff */
[----:B------:R-:W-:Y:S01]  /*11b90*/  LEA.HI.X R3, R12, c[0x0][0x454], R5, 0x2, P0 ;  /* 0x000115000c037a11 */ /* 0x000fe200000f1405 */
[----:B------:R-:W-:-:S05]  /*11ba0*/  IMAD.MOV.U32 R5, RZ, RZ, -0x800000 ;  /* 0xff800000ff057424 */ /* 0x000fca00078e00ff */
[----:B------:R1:W-:Y:S03]  /*11bb0*/  STG.E [R2.64], R5 ;  /* 0x0000000502007986 */ /* 0x0003e6000c10190a */
.L_x_233:
[----:B------:R-:W-:Y:S05]  /*11bc0*/  BSYNC B0 ;  /* 0x0000000000007941 */ /* 0x000fea0003800000 */
.L_x_232:
[----:B------:R-:W2:Y:S01]  /*11bd0*/  S2R R12, SR_CTAID.Y ;  /* 0x00000000000c7919 */ /* 0x000ea20000002600 */
[----:B------:R-:W-:Y:S01]  /*11be0*/  SHF.R.S32.HI R4, RZ, 0x1f, R7 ;  /* 0x0000001fff047819 */ /* 0x000fe20000011407 */
[----:B------:R-:W-:Y:S01]  /*11bf0*/  IMAD R11, R11, c[0x0][0x3f0], RZ ;  /* 0x0000fc000b0b7a24 */ /* 0x000fe200078e02ff */
[----:B-1----:R-:W-:Y:S01]  /*11c00*/  MOV R3, c[0x0][0x4e8] ;  /* 0x00013a0000037a02 */ /* 0x002fe20000000f00 */
[----:B------:R-:W1:Y:S01]  /*11c10*/  S2R R5, SR_CTAID.X ;  /* 0x0000000000057919 */ /* 0x000e620000002500 */
[----:B------:R-:W-:Y:S01]  /*11c20*/  LEA.HI R4, R4, R7, RZ, 0x2 ;  /* 0x0000000704047211 */ /* 0x000fe200078f10ff */
[----:B------:R-:W-:Y:S01]  /*11c30*/  BSSY B0, `(.L_x_234) ;  /* 0x0000038000007945 */ /* 0x000fe20003800000 */
[C---:B------:R-:W-:Y:S01]  /*11c40*/  ISETP.NE.AND P0, PT, R3.reuse, 0x1, PT ;  /* 0x000000010300780c */ /* 0x040fe20003f05270 */
[----:B------:R-:W-:Y:S01]  /*11c50*/  IMAD R3, R3, c[0x0][0x388], RZ ;  /* 0x0000e20003037a24 */ /* 0x000fe200078e02ff */
[----:B------:R-:W-:Y:S02]  /*11c60*/  LOP3.LUT R2, R4, 0xfffffffc, RZ, 0xc0, !PT ;  /* 0xfffffffc04027812 */ /* 0x000fe400078ec0ff */
[----:B------:R-:W-:-:S03]  /*11c70*/  SHF.R.S32.HI R4, RZ, 0x2, R4 ;  /* 0x00000002ff047819 */ /* 0x000fc60000011404 */
[----:B------:R-:W-:-:S05]  /*11c80*/  IMAD.IADD R7, R7, 0x1, -R2 ;  /* 0x0000000107077824 */ /* 0x000fca00078e0a02 */
[CC--:B------:R-:W-:Y:S02]  /*11c90*/  LEA R6, R7.reuse, R4.reuse, 0x5 ;  /* 0x0000000407067211 */ /* 0x0c0fe400078e28ff */
[----:B------:R-:W-:Y:S02]  /*11ca0*/  SHF.L.U32 R7, R7, 0x3, RZ ;  /* 0x0000000307077819 */ /* 0x000fe400000006ff */
[----:B--2---:R-:W-:Y:S01]  /*11cb0*/  SHF.R.S32.HI R0, RZ, 0x1f, R12 ;  /* 0x0000001fff007819 */ /* 0x004fe2000001140c */
[C---:B-1----:R-:W-:Y:S01]  /*11cc0*/  IMAD R6, R5.reuse, 0x80, R6 ;  /* 0x0000008005067824 */ /* 0x042fe200078e0206 */
[----:B------:R-:W-:-:S03]  /*11cd0*/  LEA R4, R5, R4, 0x7 ;  /* 0x0000000405047211 */ /* 0x000fc600078e38ff */
[----:B------:R-:W-:Y:S01]  /*11ce0*/  IMAD R9, R0, c[0x0][0x3e8], RZ ;  /* 0x0000fa0000097a24 */ /* 0x000fe200078e02ff */
[----:B------:R-:W-:Y:S01]  /*11cf0*/  IADD3 R5, R7, 0x40, RZ ;  /* 0x0000004007057810 */ /* 0x000fe20007ffe0ff */
[----:B------:R-:W-:-:S04]  /*11d00*/  @P0 IMAD.HI.U32 R2, R6, c[0x0][0x4ec], RZ ;  /* 0x00013b0006020a27 */ /* 0x000fc800078e00ff */
[C---:B------:R-:W-:Y:S02]  /*11d10*/  IMAD R9, R12.reuse, c[0x0][0x3ec], R9 ;  /* 0x0000fb000c097a24 */ /* 0x040fe400078e0209 */
[----:B------:R-:W-:-:S04]  /*11d20*/  IMAD.WIDE.U32 R12, R12, c[0x0][0x3e8], RZ ;  /* 0x0000fa000c0c7a25 */ /* 0x000fc800078e00ff */
[----:B------:R-:W-:Y:S01]  /*11d30*/  IMAD R0, R8, c[0x0][0x3f4], R11 ;  /* 0x0000fd0008007a24 */ /* 0x000fe200078e020b */
[----:B------:R-:W-:Y:S01]  /*11d40*/  IADD3 R13, R13, R9, RZ ;  /* 0x000000090d0d7210 */ /* 0x000fe20007ffe0ff */
[----:B------:R-:W-:Y:S01]  /*11d50*/  IMAD.MOV.U32 R9, RZ, RZ, R6 ;  /* 0x000000ffff097224 */ /* 0x000fe200078e0006 */
[----:B------:R-:W-:-:S03]  /*11d60*/  @P0 SHF.R.U32.HI R9, RZ, c[0x0][0x4f0], R2 ;  /* 0x00013c00ff090a19 */ /* 0x000fc60000011602 */
[----:B------:R-:W-:Y:S01]  /*11d70*/  IMAD.WIDE.U32 R12, R8, c[0x0][0x3f0], R12 ;  /* 0x0000fc00080c7a25 */ /* 0x000fe200078e000c */
[----:B------:R-:W-:Y:S02]  /*11d80*/  SHF.R.S32.HI R2, RZ, 0x1f, R9 ;  /* 0x0000001fff027819 */ /* 0x000fe40000011409 */
[----:B------:R-:W-:Y:S01]  /*11d90*/  IADD3 R11, -R9, RZ, RZ ;  /* 0x000000ff090b7210 */ /* 0x000fe20007ffe1ff */
[----:B------:R-:W-:Y:S02]  /*11da0*/  IMAD.IADD R13, R13, 0x1, R0 ;  /* 0x000000010d0d7824 */ /* 0x000fe400078e0200 */
[----:B------:R-:W-:Y:S02]  /*11db0*/  IMAD R2, R2, c[0x0][0x3e0], RZ ;  /* 0x0000f80002027a24 */ /* 0x000fe400078e02ff */
[----:B------:R-:W-:Y:S01]  /*11dc0*/  IMAD R11, R11, c[0x0][0x4e8], R6 ;  /* 0x00013a000b0b7a24 */ /* 0x000fe200078e0206 */
[----:B------:R-:W-:Y:S01]  /*11dd0*/  IADD3 R6, R7, 0x20, RZ ;  /* 0x0000002007067810 */ /* 0x000fe20007ffe0ff */
[----:B------:R-:W-:-:S03]  /*11de0*/  IMAD.WIDE.U32 R12, R9, c[0x0][0x3e0], R12 ;  /* 0x0000f800090c7a25 */ /* 0x000fc600078e000c */
[----:B------:R-:W-:Y:S01]  /*11df0*/  SHF.R.S32.HI R0, RZ, 0x1f, R11 ;  /* 0x0000001fff007819 */ /* 0x000fe2000001140b */
[----:B------:R-:W-:-:S04]  /*11e00*/  IMAD R9, R9, c[0x0][0x3e4], R2 ;  /* 0x0000f90009097a24 */ /* 0x000fc800078e0202 */
[----:B------:R-:W-:Y:S01]  /*11e10*/  IMAD R0, R0, c[0x0][0x3d8], RZ ;  /* 0x0000f60000007a24 */ /* 0x000fe200078e02ff */
[----:B------:R-:W-:-:S03]  /*11e20*/  IADD3 R13, R13, R9, RZ ;  /* 0x000000090d0d7210 */ /* 0x000fc60007ffe0ff */
[C---:B------:R-:W-:Y:S02]  /*11e30*/  IMAD R0, R11.reuse, c[0x0][0x3dc], R0 ;  /* 0x0000f7000b007a24 */ /* 0x040fe400078e0200 */
[----:B------:R-:W-:-:S04]  /*11e40*/  IMAD.WIDE.U32 R8, R11, c[0x0][0x3d8], R12 ;  /* 0x0000f6000b087a25 */ /* 0x000fc800078e000c */
[----:B------:R-:W-:Y:S01]  /*11e50*/  IMAD.IADD R11, R9, 0x1, R0 ;  /* 0x00000001090b7824 */ /* 0x000fe200078e0200 */
[----:B------:R-:W-:-:S04]  /*11e60*/  LEA R9, P0, R8, c[0x0][0x380], 0x1 ;  /* 0x0000e00008097a11 */ /* 0x000fc800078008ff */
[----:B------:R-:W-:Y:S01]  /*11e70*/  LEA.HI.X R8, R8, c[0x0][0x384], R11, 0x1, P0 ;  /* 0x0000e10008087a11 */ /* 0x000fe200000f0c0b */
[----:B------:R1:W2:Y:S01]  /*11e80*/  SHFL.IDX PT, R10, R9, RZ, 0x1c1f ;  /* 0x001c1fff090a7589 */ /* 0x0002a200000e0000 */
[----:B------:R-:W-:-:S03]  /*11e90*/  ISETP.GE.AND P0, PT, R4, R3, PT ;  /* 0x000000030400720c */ /* 0x000fc60003f06270 */
[----:B------:R1:W3:Y:S10]  /*11ea0*/  SHFL.IDX PT, R11, R8, RZ, 0x1c1f ;  /* 0x001c1fff080b7589 */ /* 0x0002f400000e0000 */
[----:B------:R-:W-:Y:S05]  /*11eb0*/  @P0 BRA `(.L_x_235) ;  /* 0x000000f000000947 */ /* 0x000fea0003800000 */
[----:B------:R-:W-:Y:S02]  /*11ec0*/  ISETP.GE.AND P1, PT, R6, c[0x0][0x3c8], PT ;  /* 0x0000f20006007a0c */ /* 0x000fe40003f26270 */
[----:B------:R-:W-:-:S02]  /*11ed0*/  ISETP.GE.AND P0, PT, R5, c[0x0][0x3c8], PT ;  /* 0x0000f20005007a0c */ /* 0x000fc40003f06270 */
        /* <DEDUP_REMOVED lines=13> */
.L_x_235:
[----:B------:R-:W-:Y:S05]  /*11fb0*/  BSYNC B0 ;  /* 0x0000000000007941 */ /* 0x000fea0003800000 */
.L_x_234:
[----:B------:R-:W-:Y:S01]  /*11fc0*/  IADD3 R0, R4, 0x20, RZ ;  /* 0x0000002004007810 */ /* 0x000fe20007ffe0ff */
[----:B--23--:R2:W3:Y:S01]  /*11fd0*/  SHFL.IDX PT, R11, R8, 0x1, 0x1c1f ;  /* 0x003c1f00080b7f89 */ /* 0x00c4e200000e0000 */
        /* <DEDUP_REMOVED lines=19> */
.L_x_237:
[----:B------:R-:W-:Y:S05]  /*12110*/  BSYNC B0 ;  /* 0x0000000000007941 */ /* 0x000fea0003800000 */
.L_x_236:
[----:B------:R-:W-:Y:S01]  /*12120*/  IADD3 R0, R4, 0x40, RZ ;  /* 0x0000004004007810 */ /* 0x000fe20007ffe0ff */
[----:B---3--:R3:W1:Y:S01]  /*12130*/  SHFL.IDX PT, R11, R8, 0x2, 0x1c1f ;  /* 0x005c1f00080b7f89 */ /* 0x00866200000e0000 */
        /* <DEDUP_REMOVED lines=19> */
.L_x_239:
[----:B------:R-:W-:Y:S05]  /*12270*/  BSYNC B0 ;  /* 0x0000000000007941 */ /* 0x000fea0003800000 */
.L_x_238:
[----:B------:R-:W-:Y:S01]  /*12280*/  IADD3 R4, R4, 0x60, RZ ;  /* 0x0000006004047810 */ /* 0x000fe20007ffe0ff */
[----:B-1----:R1:W2:Y:S03]  /*12290*/  SHFL.IDX PT, R11, R8, 0x3, 0x1c1f ;  /* 0x007c1f00080b7f89 */ /* 0x0022a600000e0000 */
[----:B------:R-:W-:Y:S01]  /*122a0*/  ISETP.GE.AND P0, PT, R4, R3, PT ;  /* 0x000000030400720c */ /* 0x000fe20003f06270 */
[----:B----4-:R1:W4:-:S12]  /*122b0*/  SHFL.IDX PT, R10, R9, 0x3, 0x1c1f ;  /* 0x007c1f00090a7f89 */ /* 0x01031800000e0000 */
[----:B------:R-:W-:Y:S05]  /*122c0*/  @P0 EXIT ;  /* 0x000000000000094d */ /* 0x000fea0003800000 */
[----:B------:R-:W-:Y:S02]  /*122d0*/  ISETP.GE.AND P0, PT, R6, c[0x0][0x3c8], PT ;  /* 0x0000f20006007a0c */ /* 0x000fe40003f06270 */
[----:B------:R-:W-:-:S11]  /*122e0*/  ISETP.GE.AND P1, PT, R7, c[0x0][0x3c8], PT ;  /* 0x0000f20007007a0c */ /* 0x000fd60003f26270 */
[----:B------:R-:W-:-:S04]  /*122f0*/  @!P0 SHF.R.S32.HI R3, RZ, 0x1f, R6 ;  /* 0x0000001fff038819 */ /* 0x000fc80000011406 */
[----:B------:R-:W-:Y:S01]  /*12300*/  @!P0 LEA.HI R3, R3, R6, RZ, 0x3 ;  /* 0x0000000603038211 */ /* 0x000fe200078f18ff */
[----:B--2-4-:R-:W-:-:S03]  /*12310*/  @!P1 IMAD.WIDE R6, R7, 0x2, R10 ;  /* 0x0000000207069825 */ /* 0x014fc600078e020a */
[----:B------:R-:W-:Y:S02]  /*12320*/  @!P0 LOP3.LUT R3, R3, 0xfffffff8, RZ, 0xc0, !PT ;  /* 0xfffffff803038812 */ /* 0x000fe400078ec0ff */
[----:B------:R2:W-:Y:S03]  /*12330*/  @!P1 ST.E.128 [R6.64], RZ ;  /* 0x000000ff06009985 */ /* 0x0005e6000c101d0a */
[----:B------:R-:W-:-:S05]  /*12340*/  @!P0 IMAD.WIDE R2, R3, 0x2, R10 ;  /* 0x0000000203028825 */ /* 0x000fca00078e020a */
[----:B------:R2:W-:Y:S01]  /*12350*/  @!P0 ST.E.128 [R2.64], RZ ;  /* 0x000000ff02008985 */ /* 0x0005e2000c101d0a */
[----:B------:R-:W-:-:S13]  /*12360*/  ISETP.GE.AND P0, PT, R5, c[0x0][0x3c8], PT ;  /* 0x0000f20005007a0c */ /* 0x000fda0003f06270 */
[----:B------:R-:W-:Y:S05]  /*12370*/  @P0 EXIT ;  /* 0x000000000000094d */ /* 0x000fea0003800000 */
[----:B------:R-:W-:-:S04]  /*12380*/  SHF.R.S32.HI R0, RZ, 0x1f, R5 ;  /* 0x0000001fff007819 */ /* 0x000fc80000011405 */
[----:B------:R-:W-:-:S04]  /*12390*/  LEA.HI R0, R0, R5, RZ, 0x3 ;  /* 0x0000000500007211 */ /* 0x000fc800078f18ff */
[----:B--2---:R-:W-:-:S05]  /*123a0*/  LOP3.LUT R3, R0, 0xfffffff8, RZ, 0xc0, !PT ;  /* 0xfffffff800037812 */ /* 0x004fca00078ec0ff */
[----:B------:R-:W-:-:S05]  /*123b0*/  IMAD.WIDE R10, R3, 0x2, R10 ;  /* 0x00000002030a7825 */ /* 0x000fca00078e020a */
[----:B------:R-:W-:Y:S01]  /*123c0*/  ST.E.128 [R10.64], RZ ;  /* 0x000000ff0a007985 */ /* 0x000fe2000c101d0a */
[----:B------:R-:W-:Y:S05]  /*123d0*/  EXIT ;  /* 0x000000000000794d */ /* 0x000fea0003800000 */
.L_x_240:
        /* <DEDUP_REMOVED lines=10> */
.L_x_757:


//--------------------- .text._ZN7cutlass13device_kernelIN5flash19enable_sm80_to_sm89INS1_16FlashAttnFwdSm80INS1_25CollectiveMainloopFwdSm80ILi4ELi1ELb0EN4cute5tupleIJNS5_1CILi128EEENS7_ILi48EEENS7_ILi96EEEEEELi96ENS_10bfloat16_tEfNS_4arch4Sm80ELb0ELb1ELb0ELb1ELb0ELb0ELb1ELb0EEENS1_21CollectiveEpilogueFwdINS6_IJS8_SA_S9_EEENS6_IJNS7_ILi1EEESI_SI_EEESC_SE_Li128ELb1ELb1ELb0ELb0EEENS1_19SingleTileSchedulerILb1ELb0ELb1ELi128EEEEEEEEEvNT_6ParamsE --------------------------
	.section	.text._ZN7cutlass13device_kernelIN5flash19enable_sm80_to_sm89INS1_16FlashAttnFwdSm80INS1_25CollectiveMainloopFwdSm80ILi4ELi1ELb0EN4cute5tupleIJNS5_1CILi128EEENS7_ILi48EEENS7_ILi96EEEEEELi96ENS_10bfloat16_tEfNS_4arch4Sm80ELb0ELb1ELb0ELb1ELb0ELb0ELb1ELb0EEENS1_21CollectiveEpilogueFwdINS6_IJS8_SA_S9_EEENS6_IJNS7_ILi1EEESI_SI_EEESC_SE_Li128ELb1ELb1ELb0ELb0EEENS1_19SingleTileSchedulerILb1ELb0ELb1ELi128EEEEEEEEEvNT_6ParamsE,"ax",@progbits
	.sectioninfo	@"SHI_REGISTERS=255"
	.align	128
.text._ZN7cutlass13device_kernelIN5flash19enable_sm80_to_sm89INS1_16FlashAttnFwdSm80INS1_25CollectiveMainloopFwdSm80ILi4ELi1ELb0EN4cute5tupleIJNS5_1CILi128EEENS7_ILi48EEENS7_ILi96EEEEEELi96ENS_10bfloat16_tEfNS_4arch4Sm80ELb0ELb1ELb0ELb1ELb0ELb0ELb1ELb0EEENS1_21CollectiveEpilogueFwdINS6_IJS8_SA_S9_EEENS6_IJNS7_ILi1EEESI_SI_EEESC_SE_Li128ELb1ELb1ELb0ELb0EEENS1_19SingleTileSchedulerILb1ELb0ELb1ELi128EEEEEEEEEvNT_6ParamsE:
        .type           _ZN7cutlass13device_kernelIN5flash19enable_sm80_to_sm89INS1_16FlashAttnFwdSm80INS1_25CollectiveMainloopFwdSm80ILi4ELi1ELb0EN4cute5tupleIJNS5_1CILi128EEENS7_ILi48EEENS7_ILi96EEEEEELi96ENS_10bfloat16_tEfNS_4arch4Sm80ELb0ELb1ELb0ELb1ELb0ELb0ELb1ELb0EEENS1_21CollectiveEpilogueFwdINS6_IJS8_SA_S9_EEENS6_IJNS7_ILi1EEESI_SI_EEESC_SE_Li128ELb1ELb1ELb0ELb0EEENS1_19SingleTileSchedulerILb1ELb0ELb1ELi128EEEEEEEEEvNT_6ParamsE,@function
        .size           _ZN7cutlass13device_kernelIN5flash19enable_sm80_to_sm89INS1_16FlashAttnFwdSm80INS1_25CollectiveMainloopFwdSm80ILi4ELi1ELb0EN4cute5tupleIJNS5_1CILi128EEENS7_ILi48EEENS7_ILi96EEEEEELi96ENS_10bfloat16_tEfNS_4arch4Sm80ELb0ELb1ELb0ELb1ELb0ELb0ELb1ELb0EEENS1_21CollectiveEpilogueFwdINS6_IJS8_SA_S9_EEENS6_IJNS7_ILi1EEESI_SI_EEESC_SE_Li128ELb1ELb1ELb0ELb0EEENS1_19SingleTileSchedulerILb1ELb0ELb1ELi128EEEEEEEEEvNT_6ParamsE,(.L_x_758 - _ZN7cutlass13device_kernelIN5flash19enable_sm80_to_sm89INS1_16FlashAttnFwdSm80INS1_25CollectiveMainloopFwdSm80ILi4ELi1ELb0EN4cute5tupleIJNS5_1CILi128EEENS7_ILi48EEENS7_ILi96EEEEEELi96ENS_10bfloat16_tEfNS_4arch4Sm80ELb0ELb1ELb0ELb1ELb0ELb0ELb1ELb0EEENS1_21CollectiveEpilogueFwdINS6_IJS8_SA_S9_EEENS6_IJNS7_ILi1EEESI_SI_EEESC_SE_Li128ELb1ELb1ELb0ELb0EEENS1_19SingleTileSchedulerILb1ELb0ELb1ELi128EEEEEEEEEvNT_6ParamsE)
        .other          _ZN7cutlass13device_kernelIN5flash19enable_sm80_to_sm89INS1_16FlashAttnFwdSm80INS1_25CollectiveMainloopFwdSm80ILi4ELi1ELb0EN4cute5tupleIJNS5_1CILi128EEENS7_ILi48EEENS7_ILi96EEEEEELi96ENS_10bfloat16_tEfNS_4arch4Sm80ELb0ELb1ELb0ELb1ELb0ELb0ELb1ELb0EEENS1_21CollectiveEpilogueFwdINS6_IJS8_SA_S9_EEENS6_IJNS7_ILi1EEESI_SI_EEESC_SE_Li128ELb1ELb1ELb0ELb0EEENS1_19SingleTileSchedulerILb1ELb0ELb1ELi128EEEEEEEEEvNT_6ParamsE,@"STO_CUDA_ENTRY STV_DEFAULT"
_ZN7cutlass13device_kernelIN5flash19enable_sm80_to_sm89INS1_16FlashAttnFwdSm80INS1_25CollectiveMainloopFwdSm80ILi4ELi1ELb0EN4cute5tupleIJNS5_1CILi128EEENS7_ILi48EEENS7_ILi96EEEEEELi96ENS_10bfloat16_tEfNS_4arch4Sm80ELb0ELb1ELb0ELb1ELb0ELb0ELb1ELb0EEENS1_21CollectiveEpilogueFwdINS6_IJS8_SA_S9_EEENS6_IJNS7_ILi1EEESI_SI_EEESC_SE_Li128ELb1ELb1ELb0ELb0EEENS1_19SingleTileSchedulerILb1ELb0ELb1ELi128EEEEEEEEEvNT_6ParamsE:
[----:B------:R-:W-:Y:S02]  /*0000*/  MOV R1, c[0x0][0x28] ;  /* 0x00000a0000017a02 */ /* 0x000fe40000000f00 */
[----:B------:R-:W1:Y:S01]  /*0010*/  S2R R223, SR_TID.X ;  /* 0x0000000000df7919 */ /* 0x000e620000002100 */
[----:B------:R-:W-:Y:S01]  /*0020*/  MOV R3, 0x4 ;  /* 0x0000000400037802 */ /* 0x000fe20000000f00 */
[----:B------:R-:W2:Y:S01]  /*0030*/  S2UR UR4, SR_CTAID.X ;  /* 0x00000000000479c3 */ /* 0x000ea20000002500 */
[----:B------:R-:W-:Y:S01]  /*0040*/  ULDC.64 UR8, c[0x0][0x118] ;  /* 0x0000460000087ab9 */ /* 0x000fe20000000a00 */
[----:B------:R-:W3:Y:S01]  /*0050*/  S2R R224, SR_CTAID.Z ;  /* 0x0000000000e07919 */ /* 0x000ee20000002700 */
[----:B-1----:R-:W-:Y:S01]  /*0060*/  SHF.R.U32.HI R0, RZ, 0x5, R223 ;  /* 0x00000005ff007819 */ /* 0x002fe200000116df */
[----:B---3--:R-:W-:-:S05]  /*0070*/  IMAD.WIDE R4, R224, R3, c[0x0][0x568] ;  /* 0x00015a00e0047625 */ /* 0x008fca00078e0203 */
[----:B------:R-:W1:Y:S02]  /*0080*/  SHFL.IDX PT, R0, R0, RZ, 0x1f ;  /* 0x00001fff00007589 */ /* 0x000e6400000e0000 */
[----:B-1----:R-:W-:-:S13]  /*0090*/  ISETP.NE.AND P0, PT, R0, RZ, PT ;  /* 0x000000ff0000720c */ /* 0x002fda0003f05270 */
[----:B--2---:R-:W-:Y:S05]  /*00a0*/  @!P0 BRA `(.L_x_241) ;  /* 0x0000014000008947 */ /* 0x004fea0003800000 */
[----:B------:R-:W-:-:S04]  /*00b0*/  ISETP.NE.U32.AND P0, PT, RZ, c[0x0][0x568], PT ;  /* 0x00015a00ff007a0c */ /* 0x000fc80003f05070 */
[----:B------:R-:W-:-:S13]  /*00c0*/  ISETP.NE.AND.EX P0, PT, RZ, c[0x0][0x56c], PT, P0 ;  /* 0x00015b00ff007a0c */ /* 0x000fda0003f05300 */
[----:B------:R-:W-:Y:S05]  /*00d0*/  @!P0 BRA `(.L_x_242) ;  /* 0x0000002000008947 */ /* 0x000fea0003800000 */
[----:B------:R1:W5:Y:S01]  /*00e0*/  LDG.E R0, [R4.64] ;  /* 0x0000000804007981 */ /* 0x000362000c1e1900 */
[----:B------:R-:W-:Y:S05]  /*00f0*/  BRA `(.L_x_243) ;  /* 0x0000009000007947 */ /* 0x000fea0003800000 */
.L_x_242:
        /* <DEDUP_REMOVED lines=8> */
.L_x_244:
[----:B------:R-:W-:-:S04]  /*0180*/  MOV R0, c[0x0][0x54c] ;  /* 0x0001530000007a02 */ /* 0x000fc80000000f00 */
.L_x_243:
[----:B------:R-:W-:Y:S01]  /*0190*/  USHF.L.U32 UR4, UR4, 0x7, URZ ;  /* 0x0000000704047899 */ /* 0x000fe2000800063f */
[----:B-----5:R-:W-:-:S05]  /*01a0*/  IMAD R0, R0, c[0x0][0x548], RZ ;  /* 0x0001520000007a24 */ /* 0x020fca00078e02ff */
[----:B------:R-:W-:-:S04]  /*01b0*/  MOV R153, UR4 ;  /* 0x0000000400997c02 */ /* 0x000fc80008000f00 */
[----:B------:R-:W-:-:S04]  /*01c0*/  ISETP.GE.AND P0, PT, R153, R0, PT ;  /* 0x000000009900720c */ /* 0x000fc80003f06270 */
[----:B------:R-:W-:Y:S01]  /*01d0*/  SEL R224, R224, 0xffffffff, !P0 ;  /* 0xffffffffe0e07807 */ /* 0x000fe20004000000 */
[----:B------:R-:W-:Y:S05]  /*01e0*/  BRA `(.L_x_245) ;  /* 0x0000013000007947 */ /* 0x000fea0003800000 */
.L_x_241:
[----:B------:R-:W-:-:S04]  /*01f0*/  ISETP.NE.U32.AND P0, PT, RZ, c[0x0][0x568], PT ;  /* 0x00015a00ff007a0c */ /* 0x000fc80003f05070 */
[----:B------:R-:W-:-:S13]  /*0200*/  ISETP.NE.AND.EX P0, PT, RZ, c[0x0][0x56c], PT, P0 ;  /* 0x00015b00ff007a0c */ /* 0x000fda0003f05300 */
[----:B------:R-:W-:Y:S05]  /*0210*/  @!P0 BRA `(.L_x_246) ;  /* 0x0000002000008947 */ /* 0x000fea0003800000 */
[----:B------:R1:W5:Y:S01]  /*0220*/  LDG.E R0, [R4.64] ;  /* 0x0000000804007981 */ /* 0x000362000c1e1900 */
[----:B------:R-:W-:Y:S05]  /*0230*/  BRA `(.L_x_247) ;  /* 0x0000009000007947 */ /* 0x000fea0003800000 */
.L_x_246:
        /* <DEDUP_REMOVED lines=8> */
.L_x_248:
[----:B------:R-:W-:-:S04]  /*02c0*/  MOV R0, c[0x0][0x54c] ;  /* 0x0001530000007a02 */ /* 0x000fc80000000f00 */
.L_x_247:
[----:B------:R-:W-:Y:S01]  /*02d0*/  USHF.L.U32 UR4, UR4, 0x7, URZ ;  /* 0x0000000704047899 */ /* 0x000fe2000800063f */
[----:B-----5:R-:W-:-:S05]  /*02e0*/  IMAD R0, R0, c[0x0][0x548], RZ ;  /* 0x0001520000007a24 */ /* 0x020fca00078e02ff */
[----:B------:R-:W-:-:S04]  /*02f0*/  MOV R153, UR4 ;  /* 0x0000000400997c02 */ /* 0x000fc80008000f00 */
[----:B------:R-:W-:-:S04]  /*0300*/  ISETP.GE.AND P0, PT, R153, R0, PT ;  /* 0x000000009900720c */ /* 0x000fc80003f06270 */
[----:B------:R-:W-:-:S04]  /*0310*/  SEL R224, R224, 0xffffffff, !P0 ;  /* 0xffffffffe0e07807 */ /* 0x000fc80004000000 */
.L_x_245:
[----:B------:R-:W-:-:S13]  /*0320*/  ISETP.GE.AND P0, PT, R224, RZ, PT ;  /* 0x000000ffe000720c */ /* 0x000fda0003f06270 */
        /* <DEDUP_REMOVED lines=11> */
[----:B-1----:R-:W-:Y:S01]  /*03e0*/  IMAD.WIDE R4, R224, R3, c[0x0][0x350] ;  /* 0x0000d400e0047625 */ /* 0x002fe200078e0203 */
        /* <DEDUP_REMOVED lines=8> */
[----:B------:R-:W-:Y:S01]  /*0470*/  IMAD.MOV.U32 R220, RZ, RZ, c[0x0][0x1d0] ;  /* 0x00007400ffdc7624 */ /* 0x000fe200078e00ff */
[----:B------:R-:W-:Y:S05]  /*0480*/  @P0 BRA `(.L_x_249) ;  /* 0x0000004000000947 */ /* 0x000fea0003800000 */
[----:B------:R-:W-:Y:S05]  /*0490*/  @!P2 BRA `(.L_x_249) ;  /* 0x000000300000a947 */ /* 0x000fea0003800000 */
[----:B-----5:R-:W2:Y:S04]  /*04a0*/  LDG.E R225, [R8.64] ;  /* 0x0000000808e17981 */ /* 0x020ea8000c1e1900 */
[----:B------:R-:W2:Y:S02]  /*04b0*/  LDG.E R0, [R8.64+0x4] ;  /* 0x0000040808007981 */ /* 0x000ea4000c1e1900 */
[----:B--2---:R-:W-:-:S02]  /*04c0*/  IADD3 R225, -R225, R0, RZ ;  /* 0x00000000e1e17210 */ /* 0x004fc40007ffe1ff */
.L_x_249:
[----:B------:R-:W-:-:S04]  /*04d0*/  ISETP.NE.U32.AND P0, PT, RZ, c[0x0][0x368], PT ;  /* 0x0000da00ff007a0c */ /* 0x000fc80003f05070 */
[----:B------:R-:W-:-:S13]  /*04e0*/  ISETP.NE.AND.EX P0, PT, RZ, c[0x0][0x36c], PT, P0 ;  /* 0x0000db00ff007a0c */ /* 0x000fda0003f05300 */
[----:B------:R-:W-:Y:S05]  /*04f0*/  @!P0 BRA `(.L_x_250) ;  /* 0x0000003000008947 */ /* 0x000fea0003800000 */
[----:B------:R-:W-:-:S06]  /*0500*/  IMAD.WIDE R220, R224, R3, c[0x0][0x368] ;  /* 0x0000da00e0dc7625 */ /* 0x000fcc00078e0203 */
[----:B------:R2:W5:Y:S01]  /*0510*/  LDG.E R220, [R220.64] ;  /* 0x00000008dcdc7981 */ /* 0x000562000c1e1900 */
[----:B------:R-:W-:Y:S05]  /*0520*/  BRA `(.L_x_251) ;  /* 0x0000004000007947 */ /* 0x000fea0003800000 */
.L_x_250:
[----:B------:R-:W-:Y:S05]  /*0530*/  @!P3 BRA `(.L_x_251) ;  /* 0x000000300000b947 */ /* 0x000fea0003800000 */
[----:B------:R-:W2:Y:S04]  /*0540*/  LDG.E R220, [R4.64] ;  /* 0x0000000804dc7981 */ /* 0x000ea8000c1e1900 */
[----:B-1----:R-:W2:Y:S02]  /*0550*/  LDG.E R9, [R4.64+0x4] ;  /* 0x0000040804097981 */ /* 0x002ea4000c1e1900 */
[----:B--2---:R-:W-:Y:S02]  /*0560*/  IADD3 R220, -R220, R9, RZ ;  /* 0x00000009dcdc7210 */ /* 0x004fe40007ffe1ff */
.L_x_251:
[----:B------:R-:W-:Y:S01]  /*0570*/  IMAD.MOV.U32 R222, RZ, RZ, c[0x0][0x2c4] ;  /* 0x0000b100ffde7624 */ /* 0x000fe200078e00ff */
[----:B------:R-:W-:Y:S01]  /*0580*/  LOP3.LUT R226, R226, 0xfffff7ff, RZ, 0xc0, !PT ;  /* 0xfffff7ffe2e27812 */ /* 0x000fe200078ec0ff */
[----:B--2---:R-:W-:Y:S01]  /*0590*/  IMAD.MOV.U32 R221, RZ, RZ, c[0x0][0x32c] ;  /* 0x0000cb00ffdd7624 */ /* 0x004fe200078e00ff */
[----:B-1----:R-:W-:Y:S01]  /*05a0*/  IADD3 R5, R153, 0x7f, RZ ;  /* 0x0000007f99057810 */ /* 0x002fe20007ffe0ff */
[----:B-----5:R-:W-:Y:S01]  /*05b0*/  IMAD.IADD R220, R220, 0x1, -R7 ;  /* 0x00000001dcdc7824 */ /* 0x020fe200078e0a07 */
[----:B------:R-:W-:-:S02]  /*05c0*/  ISETP.NE.AND P6, PT, R222, 0x1, PT ;  /* 0x00000001de00780c */ /* 0x000fc40003fc5270 */
[----:B------:R-:W-:Y:S02]  /*05d0*/  ISETP.GE.AND P5, PT, R221, 0x1, PT ;  /* 0x00000001dd00780c */ /* 0x000fe40003fa6270 */
[----:B------:R-:W-:-:S09]  /*05e0*/  IADD3 R0, R220, 0x1, -R225 ;  /* 0x00000001dc007810 */ /* 0x000fd20007ffe8e1 */
[----:B------:R-:W-:Y:S02]  /*05f0*/  @P6 IADD3 R4, R153, 0x7f, RZ ;  /* 0x0000007f99046810 */ /* 0x000fe40007ffe0ff */
[----:B------:R-:W-:-:S03]  /*0600*/  @P6 LOP3.LUT R226, R226, 0x800, RZ, 0xfc, !PT ;  /* 0x00000800e2e26812 */ /* 0x000fc600078efcff */
[----:B------:R-:W-:Y:S01]  /*0610*/  @P6 IMAD.HI.U32 R4, R4, c[0x0][0x2c8], RZ ;  /* 0x0000b20004046a27 */ /* 0x000fe200078e00ff */
[----:B------:R-:W-:-:S04]  /*0620*/  LOP3.LUT R226, R226, 0xfffffbff, RZ, 0xc0, !PT ;  /* 0xfffffbffe2e27812 */ /* 0x000fc800078ec0ff */
[----:B------:R-:W-:Y:S02]  /*0630*/  @P6 SHF.R.U32.HI R5, RZ, c[0x0][0x2cc], R4 ;  /* 0x0000b300ff056a19 */ /* 0x000fe40000011604 */
[----:B------:R-:W-:-:S03]  /*0640*/  @P5 LOP3.LUT R226, R226, 0x400, RZ, 0xfc, !PT ;  /* 0x00000400e2e25812 */ /* 0x000fc600078efcff */
[----:B------:R-:W-:Y:S02]  /*0650*/  IMAD.IADD R5, R0, 0x1, R5 ;  /* 0x0000000100057824 */ /* 0x000fe400078e0205 */
[----:B------:R-:W-:-:S03]  /*0660*/  IMAD.IADD R0, R6, 0x1, R7 ;  /* 0x0000000106007824 */ /* 0x000fc600078e0207 */
[----:B------:R-:W-:Y:S01]  /*0670*/  IADD3 R6, R5, c[0x0][0x328], RZ ;  /* 0x0000ca0005067a10 */ /* 0x000fe20007ffe0ff */
[----:B------:R-:W-:Y:S05]  /*0680*/  @!P5 BRA `(.L_x_252) ;  /* 0x000000e00000d947 */ /* 0x000fea0003800000 */
[C---:B------:R-:W-:Y:S02]  /*0690*/  ISETP.GT.AND P0, PT, R5.reuse, RZ, PT ;  /* 0x000000ff0500720c */ /* 0x040fe40003f04270 */
[----:B------:R-:W-:-:S11]  /*06a0*/  IADD3 R4, R5, -0x1, RZ ;  /* 0xffffffff05047810 */ /* 0x000fd60007ffe0ff */
[----:B------:R-:W-:Y:S05]  /*06b0*/  @P0 BRA `(.L_x_253) ;  /* 0x0000006000000947 */ /* 0x000fea0003800000 */
[----:B------:R-:W-:Y:S01]  /*06c0*/  ISETP.NE.AND P0, PT, R221, 0x1, PT ;  /* 0x00000001dd00780c */ /* 0x000fe20003f05270 */
[----:B------:R-:W-:-:S12]  /*06d0*/  IMAD.MOV R5, RZ, RZ, -R5 ;  /* 0x000000ffff057224 */ /* 0x000fd800078e0a05 */
[----:B------:R-:W-:-:S05]  /*06e0*/  @P0 IMAD.HI.U32 R4, R5, c[0x0][0x330], RZ ;  /* 0x0000cc0005040a27 */ /* 0x000fca00078e00ff */
[----:B------:R-:W-:-:S04]  /*06f0*/  @P0 SHF.R.U32.HI R5, RZ, c[0x0][0x334], R4 ;  /* 0x0000cd00ff050a19 */ /* 0x000fc80000011604 */
[----:B------:R-:W-:Y:S01]  /*0700*/  LOP3.LUT R4, RZ, R5, RZ, 0x33, !PT ;  /* 0x00000005ff047212 */ /* 0x000fe200078e33ff */
[----:B------:R-:W-:Y:S05]  /*0710*/  BRA `(.L_x_254) ;  /* 0x0000003000007947 */ /* 0x000fea0003800000 */
.L_x_253:
[----:B------:R-:W-:-:S13]  /*0720*/  ISETP.NE.AND P0, PT, R221, 0x1, PT ;  /* 0x00000001dd00780c */ /* 0x000fda0003f05270 */
[----:B------:R-:W-:-:S05]  /*0730*/  @P0 IMAD.HI.U32 R5, R4, c[0x0][0x330], RZ ;  /* 0x0000cc0004050a27 */ /* 0x000fca00078e00ff */
[----:B------:R-:W-:-:S05]  /*0740*/  @P0 SHF.R.U32.HI R4, RZ, c[0x0][0x334], R5 ;  /* 0x0000cd00ff040a19 */ /* 0x000fca0000011605 */
.L_x_254:
[----:B------:R-:W-:-:S05]  /*0750*/  IMAD R5, R4, R221, c[0x0][0x32c] ;  /* 0x0000cb0004057624 */ /* 0x000fca00078e02dd */
[----:B------:R-:W-:-:S04]  /*0760*/  IMNMX R6, R6, R5, PT ;  /* 0x0000000506067217 */ /* 0x000fc80003800200 */
.L_x_252:
[----:B------:R-:W-:Y:S01]  /*0770*/  IADD3 R6, R6, 0x2f, RZ ;  /* 0x0000002f06067810 */ /* 0x000fe20007ffe0ff */
[----:B------:R-:W-:Y:S01]  /*0780*/  @P6 IMAD.HI.U32 R4, R153, c[0x0][0x2c8], RZ ;  /* 0x0000b20099046a27 */ /* 0x000fe200078e00ff */
[----:B------:R-:W-:-:S03]  /*0790*/  IADD3 R8, R220, 0x2f, RZ ;  /* 0x0000002fdc087810 */ /* 0x000fc60007ffe0ff */
[----:B------:R-:W-:-:S04]  /*07a0*/  IMAD.HI R6, R6, 0x2aaaaaab, RZ ;  /* 0x2aaaaaab06067827 */ /* 0x000fc800078e02ff */
[----:B------:R-:W-:Y:S01]  /*07b0*/  IMAD.HI R8, R8, 0x2aaaaaab, RZ ;  /* 0x2aaaaaab08087827 */ /* 0x000fe200078e02ff */
[----:B------:R-:W-:-:S03]  /*07c0*/  SHF.R.U32.HI R5, RZ, 0x1f, R6 ;  /* 0x0000001fff057819 */ /* 0x000fc60000011606 */
[----:B------:R-:W-:Y:S01]  /*07d0*/  IMAD.MOV.U32 R9, RZ, RZ, R153 ;  /* 0x000000ffff097224 */ /* 0x000fe200078e0099 */
[----:B------:R-:W-:Y:S01]  /*07e0*/  @P6 SHF.R.U32.HI R9, RZ, c[0x0][0x2cc], R4 ;  /* 0x0000b300ff096a19 */ /* 0x000fe20000011604 */
[----:B------:R-:W-:Y:S01]  /*07f0*/  IMAD.IADD R150, R220, 0x1, -R225 ;  /* 0x00000001dc967824 */ /* 0x000fe200078e0ae1 */
[----:B------:R-:W-:Y:S02]  /*0800*/  SHF.R.U32.HI R7, RZ, 0x1f, R8 ;  /* 0x0000001fff077819 */ /* 0x000fe40000011608 */
[----:B------:R-:W-:Y:S01]  /*0810*/  LEA.HI.SX32 R5, R6, R5, 0x1d ;  /* 0x0000000506057211 */ /* 0x000fe200078feaff */
[----:B------:R-:W-:Y:S01]  /*0820*/  IMAD.IADD R4, R150, 0x1, R9 ;  /* 0x0000000196047824 */ /* 0x000fe200078e0209 */
[----:B------:R-:W-:-:S04]  /*0830*/  LEA.HI.SX32 R148, R8, R7, 0x1d ;  /* 0x0000000708947211 */ /* 0x000fc800078feaff */
[----:B------:R-:W-:Y:S02]  /*0840*/  IADD3 R6, R4, -c[0x0][0x324], RZ ;  /* 0x8000c90004067a10 */ /* 0x000fe40007ffe0ff */
[----:B------:R-:W-:Y:S01]  /*0850*/  IMNMX R148, R148, R5, PT ;  /* 0x0000000594947217 */ /* 0x000fe20003800200 */
[----:B------:R-:W-:Y:S05]  /*0860*/  @!P5 BRA `(.L_x_255) ;  /* 0x000000e00000d947 */ /* 0x000fea0003800000 */
[----:B------:R-:W-:-:S04]  /*0870*/  MOV R5, R4 ;  /* 0x0000000400057202 */ /* 0x000fc80000000f00 */
[----:B------:R-:W-:-:S13]  /*0880*/  ISETP.GT.AND P0, PT, R5, -0x1, PT ;  /* 0xffffffff0500780c */ /* 0x000fda0003f04270 */
[----:B------:R-:W-:Y:S05]  /*0890*/  @P0 BRA `(.L_x_256) ;  /* 0x0000006000000947 */ /* 0x000fea0003800000 */
[----:B------:R-:W-:Y:S02]  /*08a0*/  ISETP.NE.AND P0, PT, R221, 0x1, PT ;  /* 0x00000001dd00780c */ /* 0x000fe40003f05270 */
[----:B------:R-:W-:-:S11]  /*08b0*/  LOP3.LUT R5, RZ, R5, RZ, 0x33, !PT ;  /* 0x00000005ff057212 */ /* 0x000fd600078e33ff */
[----:B------:R-:W-:-:S05]  /*08c0*/  @P0 IMAD.HI.U32 R4, R5, c[0x0][0x330], RZ ;  /* 0x0000cc0005040a27 */ /* 0x000fca00078e00ff */
[----:B------:R-:W-:-:S04]  /*08d0*/  @P0 SHF.R.U32.HI R5, RZ, c[0x0][0x334], R4 ;  /* 0x0000cd00ff050a19 */ /* 0x000fc80000011604 */
[----:B------:R-:W-:Y:S01]  /*08e0*/  LOP3.LUT R5, RZ, R5, RZ, 0x33, !PT ;  /* 0x00000005ff057212 */ /* 0x000fe200078e33ff */
[----:B------:R-:W-:Y:S05]  /*08f0*/  BRA `(.L_x_257) ;  /* 0x0000003000007947 */ /* 0x000fea0003800000 */
.L_x_256:
[----:B------:R-:W-:-:S13]  /*0900*/  ISETP.NE.AND P0, PT, R221, 0x1, PT ;  /* 0x00000001dd00780c */ /* 0x000fda0003f05270 */
[----:B------:R-:W-:-:S05]  /*0910*/  @P0 IMAD.HI.U32 R4, R5, c[0x0][0x330], RZ ;  /* 0x0000cc0005040a27 */ /* 0x000fca00078e00ff */
[----:B------:R-:W-:-:S05]  /*0920*/  @P0 SHF.R.U32.HI R5, RZ, c[0x0][0x334], R4 ;  /* 0x0000cd00ff050a19 */ /* 0x000fca0000011604 */
.L_x_257:
[----:B------:R-:W-:-:S05]  /*0930*/  IMAD R5, R5, c[0x0][0x32c], RZ ;  /* 0x0000cb0005057a24 */ /* 0x000fca00078e02ff */
[----:B------:R-:W-:-:S05]  /*0940*/  IMNMX R6, R6, R5, !PT ;  /* 0x0000000506067217 */ /* 0x000fca0007800200 */
.L_x_255:
[----:B------:R-:W-:Y:S01]  /*0950*/  IMAD.HI R4, R6, 0x2aaaaaab, RZ ;  /* 0x2aaaaaab06047827 */ /* 0x000fe200078e02ff */
[----:B------:R-:W-:Y:S01]  /*0960*/  PLOP3.LUT P4, PT, PT, PT, PT, 0x80, 0x0 ;  /* 0x000000000000781c */ /* 0x000fe20003f8f070 */
[----:B------:R-:W-:Y:S01]  /*0970*/  CS2R R8, SRZ ;  /* 0x0000000000087805 */ /* 0x000fe2000001ff00 */
[----:B------:R-:W-:Y:S01]  /*0980*/  CS2R R92, SRZ ;  /* 0x00000000005c7805 */ /* 0x000fe2000001ff00 */
[----:B------:R-:W-:Y:S01]  /*0990*/  IMAD.MOV.U32 R94, RZ, RZ, RZ ;  /* 0x000000ffff5e7224 */ /* 0x000fe200078e00ff */
[----:B------:R-:W-:Y:S01]  /*09a0*/  SHF.R.U32.HI R219, RZ, 0x1f, R4 ;  /* 0x0000001fffdb7819 */ /* 0x000fe20000011604 */
[----:B------:R-:W-:Y:S01]  /*09b0*/  CS2R R98, SRZ ;  /* 0x0000000000627805 */ /* 0x000fe2000001ff00 */
[----:B------:R-:W-:Y:S01]  /*09c0*/  IMAD.MOV.U32 R96, RZ, RZ, RZ ;  /* 0x000000ffff607224 */ /* 0x000fe200078e00ff */
[----:B------:R-:W-:Y:S01]  /*09d0*/  CS2R R90, SRZ ;  /* 0x00000000005a7805 */ /* 0x000fe2000001ff00 */
[----:B------:R-:W-:Y:S01]  /*09e0*/  LEA.HI.SX32 R219, R4, R219, 0x1d ;  /* 0x000000db04db7211 */ /* 0x000fe200078feaff */
[----:B------:R-:W-:Y:S01]  /*09f0*/  CS2R R88, SRZ ;  /* 0x0000000000587805 */ /* 0x000fe2000001ff00 */
[----:B------:R-:W-:Y:S01]  /*0a00*/  CS2R R4, SRZ ;  /* 0x0000000000047805 */ /* 0x000fe2000001ff00 */
[----:B------:R-:W-:Y:S01]  /*0a10*/  CS2R R86, SRZ ;  /* 0x0000000000567805 */ /* 0x000fe2000001ff00 */
[----:B------:R-:W-:Y:S01]  /*0a20*/  IMNMX R219, RZ, R219, !PT ;  /* 0x000000dbffdb7217 */ /* 0x000fe20007800200 */
[----:B------:R-:W-:Y:S01]  /*0a30*/  CS2R R84, SRZ ;  /* 0x0000000000547805 */ /* 0x000fe2000001ff00 */
[----:B------:R-:W-:Y:S01]  /*0a40*/  CS2R R78, SRZ ;  /* 0x00000000004e7805 */ /* 0x000fe2000001ff00 */
[----:B------:R-:W-:Y:S01]  /*0a50*/  CS2R R76, SRZ ;  /* 0x00000000004c7805 */ /* 0x000fe2000001ff00 */
[----:B------:R-:W-:Y:S01]  /*0a60*/  ISETP.GT.AND P0, PT, R148, R219, PT ;  /* 0x000000db9400720c */ /* 0x000fe20003f04270 */
        /* <DEDUP_REMOVED lines=39> */
[----:B------:R-:W-:Y:S05]  /*0ce0*/  @!P0 BRA `(.L_x_258) ;  /* 0x0000f84000008947 */ /* 0x000fea0003800000 */
[----:B------:R-:W-:-:S04]  /*0cf0*/  ISETP.NE.U32.AND P0, PT, RZ, c[0x0][0x340], PT ;  /* 0x0000d000ff007a0c */ /* 0x000fc80003f05070 */
[----:B------:R-:W-:-:S13]  /*0d00*/  ISETP.NE.AND.EX P0, PT, RZ, c[0x0][0x344], PT, P0 ;  /* 0x0000d100ff007a0c */ /* 0x000fda0003f05300 */
[----:B------:R-:W-:-:S06]  /*0d10*/  @P0 IMAD.WIDE R10, R224, R3, c[0x0][0x340] ;  /* 0x0000d000e00a0625 */ /* 0x000fcc00078e0203 */
[----:B------:R1:W2:Y:S01]  /*0d20*/  @P0 LDG.E R10, [R10.64] ;  /* 0x000000080a0a0981 */ /* 0x0002a2000c1e1900 */
[----:B------:R-:W-:Y:S01]  /*0d30*/  SHF.R.S32.HI R6, RZ, 0x1f, R223 ;  /* 0x0000001fff067819 */ /* 0x000fe200000114df */
[----:B------:R-:W-:Y:S01]  /*0d40*/  IMAD.WIDE.U32 R8, R2, c[0x0][0x178], RZ ;  /* 0x00005e0002087a25 */ /* 0x000fe200078e00ff */
[----:B------:R-:W-:Y:S01]  /*0d50*/  SHF.R.S32.HI R3, RZ, 0x1f, R2 ;  /* 0x0000001fff037819 */ /* 0x000fe20000011402 */
[----:B------:R-:W3:Y:S01]  /*0d60*/  S2R R4, SR_CTAID.Y ;  /* 0x0000000000047919 */ /* 0x000ee20000002600 */
[-C--:B------:R-:W-:Y:S01]  /*0d70*/  LEA.HI R12, R6, R223.reuse, RZ, 0x2 ;  /* 0x000000df060c7211 */ /* 0x080fe200078f10ff */
[----:B------:R-:W-:Y:S01]  /*0d80*/  BSSY B0, `(.L_x_259) ;  /* 0x0000089000007945 */ /* 0x000fe20003800000 */
[----:B------:R-:W-:Y:S01]  /*0d90*/  SHF.R.S32.HI R14, RZ, 0x1f, R0 ;  /* 0x0000001fff0e7819 */ /* 0x000fe20000011400 */
[----:B------:R-:W-:Y:S01]  /*0da0*/  IMAD R3, R3, c[0x0][0x178], RZ ;  /* 0x00005e0003037a24 */ /* 0x000fe200078e02ff */
[----:B------:R-:W-:Y:S02]  /*0db0*/  LOP3.LUT R96, R12, 0xfffffffc, RZ, 0xc0, !PT ;  /* 0xfffffffc0c607812 */ /* 0x000fe400078ec0ff */
[----:B------:R-:W-:Y:S01]  /*0dc0*/  SHF.R.S32.HI R247, RZ, 0x2, R12 ;  /* 0x00000002fff77819 */ /* 0x000fe2000001140c */
[----:B------:R-:W-:Y:S01]  /*0dd0*/  IMAD R26, R2, c[0x0][0x17c], R3 ;  /* 0x00005f00021a7a24 */ /* 0x000fe200078e0203 */
[----:B------:R-:W-:Y:S01]  /*0de0*/  LEA.HI R3, R6, R223, RZ, 0x3 ;  /* 0x000000df06037211 */ /* 0x000fe200078f18ff */
[----:B------:R-:W-:Y:S01]  /*0df0*/  IMAD.IADD R96, R223, 0x1, -R96 ;  /* 0x00000001df607824 */ /* 0x000fe200078e0a60 */
[----:B------:R-:W-:Y:S01]  /*0e00*/  IADD3 R19, P1, R0, R247, RZ ;  /* 0x000000f700137210 */ /* 0x000fe20007f3e0ff */
[----:B------:R-:W-:Y:S01]  /*0e10*/  IMAD.IADD R27, R9, 0x1, R26 ;  /* 0x00000001091b7824 */ /* 0x000fe200078e021a */
[----:B------:R-:W-:Y:S01]  /*0e20*/  LEA.HI R9, R6, R223, RZ, 0x4 ;  /* 0x000000df06097211 */ /* 0x000fe200078f20ff */
[----:B------:R-:W-:Y:S01]  /*0e30*/  IMAD.SHL.U32 R16, R96, 0x8, RZ ;  /* 0x0000000860107824 */ /* 0x000fe200078e00ff */
[----:B------:R-:W-:Y:S01]  /*0e40*/  LEA.HI.X.SX32 R0, R247, R14, 0x1, P1 ;  /* 0x0000000ef7007211 */ /* 0x000fe200008f0eff */
[----:B------:R-:W-:Y:S01]  /*0e50*/  IMAD.MOV.U32 R26, RZ, RZ, R8 ;  /* 0x000000ffff1a7224 */ /* 0x000fe200078e0008 */
[----:B------:R-:W-:-:S02]  /*0e60*/  LEA.HI R12, R12, R247, RZ, 0x1 ;  /* 0x000000f70c0c7211 */ /* 0x000fc400078f08ff */
[----:B------:R-:W-:Y:S02]  /*0e70*/  IADD3 R8, R16, 0x40, RZ ;  /* 0x0000004010087810 */ /* 0x000fe40007ffe0ff */
[----:B-1----:R-:W-:Y:S02]  /*0e80*/  SHF.R.S32.HI R11, RZ, 0x1f, R224 ;  /* 0x0000001fff0b7819 */ /* 0x002fe400000114e0 */
[----:B------:R-:W-:Y:S01]  /*0e90*/  ISETP.GE.AND P1, PT, R8, c[0x0][0x1d4], PT ;  /* 0x0000750008007a0c */ /* 0x000fe20003f26270 */
[----:B---3--:R-:W-:Y:S01]  /*0ea0*/  IMAD.WIDE.U32 R26, R4, c[0x0][0x1b8], R26 ;  /* 0x00006e00041a7a25 */ /* 0x008fe200078e001a */
[----:B------:R-:W-:Y:S02]  /*0eb0*/  SHF.R.S32.HI R5, RZ, 0x1f, R4 ;  /* 0x0000001fff057819 */ /* 0x000fe40000011404 */
[----:B------:R-:W-:Y:S01]  /*0ec0*/  LOP3.LUT R12, R12, 0x7fffffe, RZ, 0xc0, !PT ;  /* 0x07fffffe0c0c7812 */ /* 0x000fe200078ec0ff */
[----:B------:R-:W-:Y:S01]  /*0ed0*/  IMAD R8, R0, c[0x0][0x1e0], RZ ;  /* 0x0000780000087a24 */ /* 0x000fe200078e02ff */
[----:B------:R-:W-:Y:S01]  /*0ee0*/  SHF.R.S32.HI R17, RZ, 0x1f, R16 ;  /* 0x0000001fff117819 */ /* 0x000fe20000011410 */
[----:B------:R-:W-:Y:S01]  /*0ef0*/  IMAD R7, R5, c[0x0][0x1b8], RZ ;  /* 0x00006e0005077a24 */ /* 0x000fe200078e02ff */
[----:B------:R-:W-:Y:S01]  /*0f00*/  LEA.HI R95, R6, R223, RZ, 0x5 ;  /* 0x000000df065f7211 */ /* 0x000fe200078f28ff */
[----:B------:R-:W-:Y:S01]  /*0f10*/  IMAD R0, R0, c[0x0][0x208], RZ ;  /* 0x0000820000007a24 */ /* 0x000fe200078e02ff */
[----:B------:R-:W-:Y:S01]  /*0f20*/  SEL R6, R11, RZ, !P2 ;  /* 0x000000ff0b067207 */ /* 0x000fe20005000000 */
[----:B------:R-:W-:Y:S01]  /*0f30*/  IMAD R7, R4, c[0x0][0x1bc], R7 ;  /* 0x00006f0004077a24 */ /* 0x000fe200078e0207 */
[----:B------:R-:W-:Y:S01]  /*0f40*/  SEL R15, R224, RZ, !P2 ;  /* 0x000000ffe00f7207 */ /* 0x000fe20005000000 */
[----:B------:R-:W-:Y:S01]  /*0f50*/  IMAD.IADD R29, R247, 0x1, -R12 ;  /* 0x00000001f71d7824 */ /* 0x000fe200078e0a0c */
[----:B------:R-:W-:Y:S01]  /*0f60*/  SHF.R.S32.HI R2, RZ, 0x3, R3 ;  /* 0x00000003ff027819 */ /* 0x000fe20000011403 */
[----:B------:R-:W-:Y:S01]  /*0f70*/  IMAD R13, R19, c[0x0][0x1e4], R8 ;  /* 0x00007900130d7a24 */ /* 0x000fe200078e0208 */
[----:B------:R-:W-:Y:S01]  /*0f80*/  IADD3 R27, R27, R7, RZ ;  /* 0x000000071b1b7210 */ /* 0x000fe20007ffe0ff */
[----:B------:R-:W-:Y:S01]  /*0f90*/  IMAD R7, R19, c[0x0][0x20c], R0 ;  /* 0x0000830013077a24 */ /* 0x000fe200078e0200 */
[----:B------:R-:W-:Y:S01]  /*0fa0*/  LOP3.LUT R0, R9, 0xfffffff0, RZ, 0xc0, !PT ;  /* 0xfffffff009007812 */ /* 0x000fe200078ec0ff */
[----:B------:R-:W-:Y:S01]  /*0fb0*/  IMAD.WIDE.U32 R24, R19, c[0x0][0x1e0], R16 ;  /* 0x0000780013187a25 */ /* 0x000fe200078e0010 */
[----:B------:R-:W-:-:S02]  /*0fc0*/  LOP3.LUT R226, R226, 0xfffffeff, RZ, 0xc0, !PT ;  /* 0xfffffeffe2e27812 */ /* 0x000fc400078ec0ff */
[----:B------:R-:W-:Y:S01]  /*0fd0*/  SHF.R.S32.HI R94, RZ, 0x5, R95 ;  /* 0x00000005ff5e7819 */ /* 0x000fe2000001145f */
[----:B------:R-:W-:Y:S01]  /*0fe0*/  IMAD.IADD R101, R223, 0x1, -R0 ;  /* 0x00000001df657824 */ /* 0x000fe200078e0a00 */
[----:B------:R-:W-:Y:S01]  /*0ff0*/  @P1 LOP3.LUT R226, R226, 0x100, RZ, 0xfc, !PT ;  /* 0x00000100e2e21812 */ /* 0x000fe200078efcff */
[----:B------:R-:W-:Y:S01]  /*1000*/  IMAD R0, R96, 0x20, R247 ;  /* 0x0000002060007824 */ /* 0x000fe200078e02f7 */
[----:B------:R-:W-:Y:S01]  /*1010*/  ISETP.GE.AND P1, PT, R16, c[0x0][0x1d4], PT ;  /* 0x0000750010007a0c */ /* 0x000fe20003f26270 */
[----:B------:R-:W-:Y:S01]  /*1020*/  IMAD R6, R6, c[0x0][0x1c0], RZ ;  /* 0x0000700006067a24 */ /* 0x000fe200078e02ff */
[----:B------:R-:W-:Y:S01]  /*1030*/  LEA.HI R8, R101, R101, RZ, 0x1 ;  /* 0x0000006565087211 */ /* 0x000fe200078f08ff */
[----:B------:R-:W-:Y:S01]  /*1040*/  IMAD.IADD R0, R153, 0x1, R0 ;  /* 0x0000000199007824 */ /* 0x000fe200078e0200 */
[----:B------:R-:W-:Y:S01]  /*1050*/  LOP3.LUT R226, R226, 0xfffffdff, RZ, 0xc0, !PT ;  /* 0xfffffdffe2e27812 */ /* 0x000fe200078ec0ff */
[----:B------:R-:W-:Y:S01]  /*1060*/  IMAD.IADD R25, R25, 0x1, R13 ;  /* 0x0000000119197824 */ /* 0x000fe200078e020d */
[----:B------:R-:W-:Y:S01]  /*1070*/  SHF.R.S32.HI R14, RZ, 0x1, R8 ;  /* 0x00000001ff0e7819 */ /* 0x000fe20000011408 */
[----:B------:R-:W-:Y:S01]  /*1080*/  @P6 IMAD.HI.U32 R20, R0, c[0x0][0x2c8], RZ ;  /* 0x0000b20000146a27 */ /* 0x000fe200078e00ff */
[----:B------:R-:W-:-:S02]  /*1090*/  MOV R12, R0 ;  /* 0x00000000000c7202 */ /* 0x000fc40000000f00 */
[----:B------:R-:W-:Y:S01]  /*10a0*/  SHF.R.S32.HI R21, RZ, 0x1f, R8 ;  /* 0x0000001fff157819 */ /* 0x000fe20000011408 */
[C---:B------:R-:W-:Y:S01]  /*10b0*/  IMAD R6, R15.reuse, c[0x0][0x1c4], R6 ;  /* 0x000071000f067a24 */ /* 0x040fe200078e0206 */
[----:B------:R-:W-:Y:S01]  /*10c0*/  @P6 SHF.R.U32.HI R12, RZ, c[0x0][0x2cc], R20 ;  /* 0x0000b300ff0c6a19 */ /* 0x000fe20000011614 */
[----:B------:R-:W-:Y:S01]  /*10d0*/  IMAD.WIDE.U32 R26, R15, c[0x0][0x1c0], R26 ;  /* 0x000070000f1a7a25 */ /* 0x000fe200078e001a */
[----:B------:R-:W-:Y:S02]  /*10e0*/  LEA.HI R21, R21, R14, RZ, 0x2 ;  /* 0x0000000e15157211 */ /* 0x000fe400078f10ff */
[--C-:B------:R-:W-:Y:S01]  /*10f0*/  SHF.R.S32.HI R15, RZ, 0x1f, R12.reuse ;  /* 0x0000001fff0f7819 */ /* 0x100fe2000001140c */
[----:B------:R-:W-:Y:S01]  /*1100*/  IMAD.MOV R13, RZ, RZ, -R12 ;  /* 0x000000ffff0d7224 */ /* 0x000fe200078e0a0c */
[----:B------:R-:W-:Y:S01]  /*1110*/  IADD3 R27, R27, R6, RZ ;  /* 0x000000061b1b7210 */ /* 0x000fe20007ffe0ff */
[----:B------:R-:W-:Y:S01]  /*1120*/  IMAD.SHL.U32 R23, R2, 0x40, RZ ;  /* 0x0000004002177824 */ /* 0x000fe200078e00ff */
[----:B------:R-:W-:Y:S01]  /*1130*/  LOP3.LUT R21, R21, 0xfffffffc, RZ, 0xc0, !PT ;  /* 0xfffffffc15157812 */ /* 0x000fe200078ec0ff */
[----:B------:R-:W-:Y:S01]  /*1140*/  IMAD R13, R13, c[0x0][0x2c4], R0 ;  /* 0x0000b1000d0d7a24 */ /* 0x000fe200078e0200 */
[----:B------:R-:W-:Y:S01]  /*1150*/  @P1 LOP3.LUT R226, R226, 0x200, RZ, 0xfc, !PT ;  /* 0x00000200e2e21812 */ /* 0x000fe200078efcff */
[----:B------:R-:W-:Y:S01]  /*1160*/  IMAD R15, R15, c[0x0][0x1b0], RZ ;  /* 0x00006c000f0f7a24 */ /* 0x000fe200078e02ff */
[----:B------:R-:W-:Y:S01]  /*1170*/  LOP3.LUT R23, R23, 0xc0, RZ, 0xc0, !PT ;  /* 0x000000c017177812 */ /* 0x000fe200078ec0ff */
[----:B------:R-:W-:Y:S01]  /*1180*/  IMAD.WIDE.U32 R26, R12, c[0x0][0x1b0], R26 ;  /* 0x00006c000c1a7a25 */ /* 0x000fe200078e001a */
[----:B------:R-:W-:-:S02]  /*1190*/  SHF.R.S32.HI R0, RZ, 0x1f, R13 ;  /* 0x0000001fff007819 */ /* 0x000fc4000001140d */
[--C-:B------:R-:W-:Y:S01]  /*11a0*/  LOP3.LUT R18, R23, 0x18, R16.reuse, 0xf8, !PT ;  /* 0x0000001817127812 */ /* 0x100fe200078ef810 */
[----:B------:R-:W-:Y:S01]  /*11b0*/  IMAD R15, R12, c[0x0][0x1b4], R15 ;  /* 0x00006d000c0f7a24 */ /* 0x000fe200078e020f */
[----:B------:R-:W-:Y:S01]  /*11c0*/  SHF.R.U32.HI R23, RZ, 0x3, R23 ;  /* 0x00000003ff177819 */ /* 0x000fe20000011617 */
[----:B------:R-:W-:Y:S01]  /*11d0*/  IMAD R0, R0, c[0x0][0x1a8], RZ ;  /* 0x00006a0000007a24 */ /* 0x000fe200078e02ff */
[----:B------:R-:W-:Y:S01]  /*11e0*/  LOP3.LUT R226, R226, 0xffffff7f, RZ, 0xc0, !PT ;  /* 0xffffff7fe2e27812 */ /* 0x000fe200078ec0ff */
[----:B------:R-:W-:Y:S01]  /*11f0*/  IMAD.IADD R27, R27, 0x1, R15 ;  /* 0x000000011b1b7824 */ /* 0x000fe200078e020f */
[----:B------:R-:W-:Y:S01]  /*1200*/  LOP3.LUT R23, R18, R23, RZ, 0x3c, !PT ;  /* 0x0000001712177212 */ /* 0x000fe200078e3cff */
[----:B------:R-:W-:-:S04]  /*1210*/  IMAD.WIDE.U32 R18, R19, c[0x0][0x208], R16 ;  /* 0x0000820013127a25 */ /* 0x000fc800078e0010 */
[C---:B------:R-:W-:Y:S02]  /*1220*/  IMAD R0, R13.reuse, c[0x0][0x1ac], R0 ;  /* 0x00006b000d007a24 */ /* 0x040fe400078e0200 */
[----:B------:R-:W-:-:S04]  /*1230*/  IMAD.WIDE.U32 R26, R13, c[0x0][0x1a8], R26 ;  /* 0x00006a000d1a7a25 */ /* 0x000fc800078e001a */
[----:B------:R-:W-:Y:S02]  /*1240*/  IMAD.IADD R6, R14, 0x1, -R21 ;  /* 0x000000010e067824 */ /* 0x000fe400078e0a15 */
[----:B------:R-:W-:Y:S02]  /*1250*/  IMAD.IADD R19, R19, 0x1, R7 ;  /* 0x0000000113137824 */ /* 0x000fe400078e0207 */
[----:B------:R-:W-:Y:S02]  /*1260*/  IMAD R7, R5, c[0x0][0x1e8], RZ ;  /* 0x00007a0005077a24 */ /* 0x000fe400078e02ff */
[----:B------:R-:W-:Y:S02]  /*1270*/  IMAD.IADD R12, R27, 0x1, R0 ;  /* 0x000000011b0c7824 */ /* 0x000fe400078e0200 */
[----:B------:R-:W-:Y:S02]  /*1280*/  IMAD R5, R5, c[0x0][0x210], RZ ;  /* 0x0000840005057a24 */ /* 0x000fe400078e02ff */
[----:B------:R-:W-:-:S02]  /*1290*/  IMAD R7, R4, c[0x0][0x1ec], R7 ;  /* 0x00007b0004077a24 */ /* 0x000fc400078e0207 */
[C---:B------:R-:W-:Y:S02]  /*12a0*/  IMAD R5, R4.reuse, c[0x0][0x214], R5 ;  /* 0x0000850004057a24 */ /* 0x040fe400078e0205 */
[----:B------:R-:W-:-:S04]  /*12b0*/  IMAD.WIDE.U32 R24, R4, c[0x0][0x1e8], R24 ;  /* 0x00007a0004187a25 */ /* 0x000fc800078e0018 */
[----:B------:R-:W-:-:S04]  /*12c0*/  IMAD.WIDE.U32 R18, R4, c[0x0][0x210], R18 ;  /* 0x0000840004127a25 */ /* 0x000fc800078e0012 */
[----:B------:R-:W-:Y:S01]  /*12d0*/  IMAD.IADD R25, R25, 0x1, R7 ;  /* 0x0000000119197824 */ /* 0x000fe200078e0207 */
[----:B------:R-:W-:Y:S01]  /*12e0*/  IADD3 R7, R16, 0x20, RZ ;  /* 0x0000002010077810 */ /* 0x000fe20007ffe0ff */
[----:B------:R-:W-:Y:S01]  /*12f0*/  IMAD R218, R94, 0x8, R29 ;  /* 0x000000085eda7824 */ /* 0x000fe200078e021d */
[----:B------:R-:W-:Y:S02]  /*1300*/  IADD3 R19, R19, R5, RZ ;  /* 0x0000000513137210 */ /* 0x000fe40007ffe0ff */
[----:B------:R-:W-:Y:S01]  /*1310*/  SHF.L.U32 R5, R96, 0x3, RZ ;  /* 0x0000000360057819 */ /* 0x000fe200000006ff */
[----:B------:R-:W-:Y:S01]  /*1320*/  IMAD.U32 R218, R218, 0x20, R23 ;  /* 0x00000020dada7824 */ /* 0x000fe200078e0017 */
[----:B------:R-:W-:Y:S02]  /*1330*/  ISETP.GE.AND P2, PT, R7, c[0x0][0x198], PT ;  /* 0x0000660007007a0c */ /* 0x000fe40003f46270 */
[----:B--2---:R-:W-:Y:S01]  /*1340*/  @P0 SHF.R.S32.HI R15, RZ, 0x1f, R10 ;  /* 0x0000001fff0f0819 */ /* 0x004fe2000001140a */
[----:B------:R-:W-:Y:S01]  /*1350*/  @!P0 IMAD.MOV.U32 R15, RZ, RZ, R11 ;  /* 0x000000ffff0f8224 */ /* 0x000fe200078e000b */
[----:B------:R-:W-:Y:S01]  /*1360*/  @P0 MOV R14, R10 ;  /* 0x0000000a000e0202 */ /* 0x000fe20000000f00 */
[----:B------:R-:W-:Y:S01]  /*1370*/  @!P0 IMAD.MOV.U32 R14, RZ, RZ, R224 ;  /* 0x000000ffff0e8224 */ /* 0x000fe200078e00e0 */
[----:B------:R-:W-:Y:S01]  /*1380*/  LEA R13, P0, R26, c[0x0][0x160], 0x1 ;  /* 0x000058001a0d7a11 */ /* 0x000fe200078008ff */
[----:B------:R-:W-:Y:S01]  /*1390*/  IMAD R11, R225, c[0x0][0x2c4], RZ ;  /* 0x0000b100e10b7a24 */ /* 0x000fe200078e02ff */
[----:B------:R-:W-:Y:S01]  /*13a0*/  SEL R0, R15, RZ, !P3 ;  /* 0x000000ff0f007207 */ /* 0x000fe20005800000 */
[----:B------:R-:W-:Y:S01]  /*13b0*/  IMAD.IADD R10, R153, 0x1, R247 ;  /* 0x00000001990a7824 */ /* 0x000fe200078e02f7 */
[----:B------:R-:W-:-:S02]  /*13c0*/  SEL R15, R14, RZ, !P3 ;  /* 0x000000ff0e0f7207 */ /* 0x000fc40005800000 */
[----:B------:R-:W-:Y:S01]  /*13d0*/  LEA.HI.X R12, R26, c[0x0][0x164], R12, 0x1, P0 ;  /* 0x000059001a0c7a11 */ /* 0x000fe200000f0c0c */
[----:B------:R-:W-:Y:S01]  /*13e0*/  IMAD R4, R0, c[0x0][0x1f0], RZ ;  /* 0x00007c0000047a24 */ /* 0x000fe200078e02ff */
[----:B------:R-:W-:Y:S01]  /*13f0*/  LOP3.LUT P0, RZ, R6, 0x2, RZ, 0xc0, !PT ;  /* 0x0000000206ff7812 */ /* 0x000fe2000780c0ff */
[----:B------:R-:W-:Y:S01]  /*1400*/  IMAD R0, R0, c[0x0][0x218], RZ ;  /* 0x0000860000007a24 */ /* 0x000fe200078e02ff */
[----:B------:R-:W-:Y:S01]  /*1410*/  ISETP.GE.AND P4, PT, R10, R11, PT ;  /* 0x0000000b0a00720c */ /* 0x000fe20003f86270 */
[----:B------:R-:W-:Y:S01]  /*1420*/  IMAD R237, R15, c[0x0][0x1f4], R4 ;  /* 0x00007d000fed7a24 */ /* 0x000fe200078e0204 */
[----:B------:R-:W-:Y:S01]  /*1430*/  IADD3 R4, R5, 0x40, RZ ;  /* 0x0000004005047810 */ /* 0x000fe20007ffe0ff */
[----:B------:R-:W-:Y:S01]  /*1440*/  IMAD R235, R15, c[0x0][0x21c], R0 ;  /* 0x000087000feb7a24 */ /* 0x000fe200078e0200 */
[----:B------:R-:W-:Y:S01]  /*1450*/  ISETP.GE.AND P3, PT, R5, c[0x0][0x198], PT ;  /* 0x0000660005007a0c */ /* 0x000fe20003f66270 */
[----:B------:R-:W-:Y:S01]  /*1460*/  IMAD.MOV.U32 R0, RZ, RZ, 0x10 ;  /* 0x00000010ff007424 */ /* 0x000fe200078e00ff */
[----:B------:R-:W-:Y:S01]  /*1470*/  ISETP.GE.AND P1, PT, R4, c[0x0][0x198], PT ;  /* 0x0000660004007a0c */ /* 0x000fe20003f26270 */
[----:B------:R-:W-:-:S03]  /*1480*/  IMAD.WIDE.U32 R230, R15, c[0x0][0x1f0], R24 ;  /* 0x00007c000fe67a25 */ /* 0x000fc600078e0018 */
[----:B------:R-:W-:Y:S01]  /*1490*/  SEL R0, R0, 0xfffffff0, !P0 ;  /* 0xfffffff000007807 */ /* 0x000fe20004000000 */
[----:B------:R-:W-:Y:S01]  /*14a0*/  IMAD.WIDE.U32 R228, R15, c[0x0][0x218], R18 ;  /* 0x000086000fe47a25 */ /* 0x000fe200078e0012 */
[----:B------:R-:W-:Y:S01]  /*14b0*/  ISETP.GE.AND P0, PT, R7, c[0x0][0x1d4], PT ;  /* 0x0000750007007a0c */ /* 0x000fe20003f06270 */
[----:B------:R1:W2:Y:S02]  /*14c0*/  SHFL.IDX PT, R18, R13, RZ, 0x1c1f ;  /* 0x001c1fff0d127589 */ /* 0x0002a400000e0000 */
[----:B------:R-:W-:Y:S02]  /*14d0*/  IMAD.IADD R237, R231, 0x1, R237 ;  /* 0x00000001e7ed7824 */ /* 0x000fe400078e02ed */
[----:B------:R1:W3:Y:S01]  /*14e0*/  SHFL.IDX PT, R19, R12, RZ, 0x1c1f ;  /* 0x001c1fff0c137589 */ /* 0x0002e200000e0000 */
[----:B------:R-:W-:-:S07]  /*14f0*/  IMAD.IADD R235, R229, 0x1, R235 ;  /* 0x00000001e5eb7824 */ /* 0x000fce00078e02eb */
[----:B------:R-:W-:Y:S01]  /*1500*/  @P0 LOP3.LUT R226, R226, 0x80, RZ, 0xfc, !PT ;  /* 0x00000080e2e20812 */ /* 0x000fe200078efcff */
[----:B------:R-:W-:Y:S05]  /*1510*/  @P4 BRA `(.L_x_260) ;  /* 0x000000f000004947 */ /* 0x000fea0003800000 */
[----:B------:R-:W-:Y:S02]  /*1520*/  SHF.R.S32.HI R14, RZ, 0x1f, R7 ;  /* 0x0000001fff0e7819 */ /* 0x000fe40000011407 */
[----:B------:R-:W-:Y:S02]  /*1530*/  SHF.R.S32.HI R15, RZ, 0x1f, R4 ;  /* 0x0000001fff0f7819 */ /* 0x000fe40000011404 */
[----:B------:R-:W-:Y:S02]  /*1540*/  LEA.HI R14, R14, R7, RZ, 0x3 ;  /* 0x000000070e0e7211 */ /* 0x000fe400078f18ff */
[----:B------:R-:W-:Y:S01]  /*1550*/  LEA.HI R15, R15, R4, RZ, 0x3 ;  /* 0x000000040f0f7211 */ /* 0x000fe200078f18ff */
[----:B------:R-:W-:Y:S01]  /*1560*/  IMAD.SHL.U32 R4, R218, 0x2, RZ ;  /* 0x00000002da047824 */ /* 0x000fe200078e00ff */
[----:B--2---:R-:W-:Y:S02]  /*1570*/  LEA R20, P0, R5, R18, 0x1 ;  /* 0x0000001205147211 */ /* 0x004fe400078008ff */
[----:B------:R-:W-:-:S02]  /*1580*/  LOP3.LUT R14, R14, 0xfffffff8, RZ, 0xc0, !PT ;  /* 0xfffffff80e0e7812 */ /* 0x000fc400078ec0ff */
[----:B------:R-:W-:Y:S02]  /*1590*/  LOP3.LUT R15, R15, 0xfffffff8, RZ, 0xc0, !PT ;  /* 0xfffffff80f0f7812 */ /* 0x000fe400078ec0ff */
[----:B---3--:R-:W-:Y:S01]  /*15a0*/  LEA.HI.X R21, R5, R19, R17, 0x1, P0 ;  /* 0x0000001305157211 */ /* 0x008fe200000f0c11 */
[----:B------:R-:W-:-:S04]  /*15b0*/  IMAD.WIDE R22, R14, 0x2, R18 ;  /* 0x000000020e167825 */ /* 0x000fc800078e0212 */
[----:B------:R-:W-:Y:S01]  /*15c0*/  IMAD.WIDE R18, R15, 0x2, R18 ;  /* 0x000000020f127825 */ /* 0x000fe200078e0212 */
[----:B------:R-:W-:Y:S01]  /*15d0*/  @!PT LDS RZ, [RZ] ;  /* 0x00000000fffff984 */ /* 0x000fe20000000800 */
[----:B------:R2:W-:Y:S04]  /*15e0*/  LDGSTS.E.BYPASS.LTC128B.128 [R4+0x6080], [R20.64], !P3 ;  /* 0x0608000014047fae */ /* 0x0005e8000d901d48 */
[----:B------:R2:W-:Y:S04]  /*15f0*/  LDGSTS.E.BYPASS.LTC128B.128 [R4+0x8080], [R22.64], !P2 ;  /* 0x0808000016047fae */ /* 0x0005e8000d101d48 */
[----:B------:R2:W-:Y:S02]  /*1600*/  LDGSTS.E.BYPASS.LTC128B.128 [R4+0xa080], [R18.64], !P1 ;  /* 0x0a08000012047fae */ /* 0x0005e4000c901d48 */
.L_x_260:
[----:B------:R-:W-:Y:S05]  /*1610*/  BSYNC B0 ;  /* 0x0000000000007941 */ /* 0x000fea0003800000 */
.L_x_259:
[----:B--2---:R-:W-:Y:S01]  /*1620*/  IADD3 R4, R10, 0x20, RZ ;  /* 0x000000200a047810 */ /* 0x004fe20007ffe0ff */
[----:B---3--:R2:W3:Y:S01]  /*1630*/  SHFL.IDX PT, R19, R12, 0x1, 0x1c1f ;  /* 0x003c1f000c137f89 */ /* 0x0084e200000e0000 */
[----:B------:R-:W-:Y:S02]  /*1640*/  BSSY B0, `(.L_x_261) ;  /* 0x0000014000007945 */ /* 0x000fe40003800000 */
[----:B------:R-:W-:Y:S01]  /*1650*/  ISETP.GE.AND P0, PT, R4, R11, PT ;  /* 0x0000000b0400720c */ /* 0x000fe20003f06270 */
[----:B------:R2:W4:-:S12]  /*1660*/  SHFL.IDX PT, R18, R13, 0x1, 0x1c1f ;  /* 0x003c1f000d127f89 */ /* 0x00051800000e0000 */
[----:B------:R-:W-:Y:S05]  /*1670*/  @P0 BRA `(.L_x_262) ;  /* 0x0000010000000947 */ /* 0x000fea0003800000 */
[C---:B------:R-:W-:Y:S02]  /*1680*/  IADD3 R15, R5.reuse, 0x40, RZ ;  /* 0x00000040050f7810 */ /* 0x040fe40007ffe0ff */
[----:B------:R-:W-:Y:S02]  /*1690*/  SHF.R.S32.HI R14, RZ, 0x1f, R7 ;  /* 0x0000001fff0e7819 */ /* 0x000fe40000011407 */
[----:B------:R-:W-:Y:S02]  /*16a0*/  SHF.R.S32.HI R4, RZ, 0x1f, R15 ;  /* 0x0000001fff047819 */ /* 0x000fe4000001140f */
[----:B------:R-:W-:Y:S02]  /*16b0*/  LEA.HI R14, R14, R7, RZ, 0x3 ;  /* 0x000000070e0e7211 */ /* 0x000fe400078f18ff */
[----:B------:R-:W-:Y:S01]  /*16c0*/  LEA.HI R4, R4, R15, RZ, 0x3 ;  /* 0x0000000f04047211 */ /* 0x000fe200078f18ff */
[----:B------:R-:W-:Y:S01]  /*16d0*/  IMAD.SHL.U32 R15, R218, 0x2, RZ ;  /* 0x00000002da0f7824 */ /* 0x000fe200078e00ff */
[----:B----4-:R-:W-:-:S02]  /*16e0*/  LEA R20, P0, R5, R18, 0x1 ;  /* 0x0000001205147211 */ /* 0x010fc400078008ff */
[----:B------:R-:W-:Y:S02]  /*16f0*/  LOP3.LUT R14, R14, 0xfffffff8, RZ, 0xc0, !PT ;  /* 0xfffffff80e0e7812 */ /* 0x000fe400078ec0ff */
        /* <DEDUP_REMOVED lines=8> */
.L_x_262:
[----:B------:R-:W-:Y:S05]  /*1780*/  BSYNC B0 ;  /* 0x0000000000007941 */ /* 0x000fea0003800000 */
.L_x_261:
[----:B------:R-:W-:Y:S01]  /*1790*/  IADD3 R4, R10, 0x40, RZ ;  /* 0x000000400a047810 */ /* 0x000fe20007ffe0ff */
[----:B---3--:R3:W1:Y:S01]  /*17a0*/  SHFL.IDX PT, R19, R12, 0x2, 0x1c1f ;  /* 0x005c1f000c137f89 */ /* 0x00866200000e0000 */
[----:B------:R-:W-:Y:S02]  /*17b0*/  BSSY B0, `(.L_x_263) ;  /* 0x0000014000007945 */ /* 0x000fe40003800000 */
[----:B------:R-:W-:Y:S01]  /*17c0*/  ISETP.GE.AND P0, PT, R4, R11, PT ;  /* 0x0000000b0400720c */ /* 0x000fe20003f06270 */
[----:B----4-:R3:W4:-:S12]  /*17d0*/  SHFL.IDX PT, R18, R13, 0x2, 0x1c1f ;  /* 0x005c1f000d127f89 */ /* 0x01071800000e0000 */
        /* <DEDUP_REMOVED lines=10> */
[----:B-1----:R-:W-:Y:S01]  /*1880*/  LEA.HI.X R21, R5, R19, R17, 0x1, P0 ;  /* 0x0000001305157211 */ /* 0x002fe200000f0c11 */
[----:B------:R-:W-:-:S04]  /*1890*/  IMAD.WIDE R22, R14, 0x2, R18 ;  /* 0x000000020e167825 */ /* 0x000fc800078e0212 */
[----:B------:R-:W-:Y:S01]  /*18a0*/  IMAD.WIDE R18, R4, 0x2, R18 ;  /* 0x0000000204127825 */ /* 0x000fe200078e0212 */
[----:B------:R-:W-:Y:S01]  /*18b0*/  @!PT LDS RZ, [RZ] ;  /* 0x00000000fffff984 */ /* 0x000fe20000000800 */
[----:B------:R1:W-:Y:S04]  /*18c0*/  LDGSTS.E.BYPASS.LTC128B.128 [R15+0x7080], [R20.64], !P3 ;  /* 0x07080000140f7fae */ /* 0x0003e8000d901d48 */
[----:B------:R1:W-:Y:S04]  /*18d0*/  LDGSTS.E.BYPASS.LTC128B.128 [R15+0x9080], [R22.64], !P2 ;  /* 0x09080000160f7fae */ /* 0x0003e8000d101d48 */
[----:B------:R1:W-:Y:S02]  /*18e0*/  LDGSTS.E.BYPASS.LTC128B.128 [R15+0xb080], [R18.64], !P1 ;  /* 0x0b080000120f7fae */ /* 0x0003e4000c901d48 */
.L_x_264:
[----:B------:R-:W-:Y:S05]  /*18f0*/  BSYNC B0 ;  /* 0x0000000000007941 */ /* 0x000fea0003800000 */
.L_x_263:
[----:B------:R-:W-:Y:S01]  /*1900*/  IADD3 R10, R10, 0x60, RZ ;  /* 0x000000600a0a7810 */ /* 0x000fe20007ffe0ff */
[----:B------:R-:W5:Y:S01]  /*1910*/  SHFL.IDX PT, R14, R13, 0x3, 0x1c1f ;  /* 0x007c1f000d0e7f89 */ /* 0x000f6200000e0000 */
[----:B------:R-:W-:Y:S01]  /*1920*/  LOP3.LUT R216, R3, 0xfffffff8, RZ, 0xc0, !PT ;  /* 0xfffffff803d87812 */ /* 0x000fe200078ec0ff */
[----:B------:R-:W-:Y:S01]  /*1930*/  IMAD.MOV.U32 R99, RZ, RZ, 0x30 ;  /* 0x00000030ff637424 */ /* 0x000fe200078e00ff */
[----:B------:R-:W-:Y:S01]  /*1940*/  ISETP.GE.AND P0, PT, R10, R11, PT ;  /* 0x0000000b0a00720c */ /* 0x000fe20003f06270 */
[----:B-1----:R1:W2:Y:S01]  /*1950*/  SHFL.IDX PT, R15, R12, 0x3, 0x1c1f ;  /* 0x007c1f000c0f7f89 */ /* 0x0022a200000e0000 */
[----:B------:R-:W-:Y:S01]  /*1960*/  IMAD.SHL.U32 R218, R218, 0x2, RZ ;  /* 0x00000002dada7824 */ /* 0x000fe200078e00ff */
[----:B------:R-:W-:Y:S01]  /*1970*/  P2R R4, PR, RZ, 0x20 ;  /* 0x00000020ff047803 */ /* 0x000fe20000000000 */
[----:B------:R-:W-:Y:S01]  /*1980*/  IMAD.IADD R216, R223, 0x1, -R216 ;  /* 0x00000001dfd87824 */ /* 0x000fe200078e0ad8 */
[----:B------:R-:W-:Y:S01]  /*1990*/  LOP3.LUT P5, RZ, R226, 0x200, RZ, 0xc0, !PT ;  /* 0x00000200e2ff7812 */ /* 0x000fe200078ac0ff */
[----:B------:R-:W-:Y:S01]  /*19a0*/  IMAD R93, R99, c[0x0][0x1e4], RZ ;  /* 0x00007900635d7a24 */ /* 0x000fe200078e02ff */
[----:B------:R-:W-:Y:S01]  /*19b0*/  ULDC.64 UR4, c[0x0][0x1e0] ;  /* 0x0000780000047ab9 */ /* 0x000fe20000000a00 */
[----:B------:R-:W-:Y:S01]  /*19c0*/  IMAD.MOV.U32 R236, RZ, RZ, R230 ;  /* 0x000000ffffec7224 */ /* 0x000fe200078e00e6 */
[----:B------:R-:W-:Y:S01]  /*19d0*/  LOP3.LUT R100, R8, 0x7fffffe, RZ, 0xc0, !PT ;  /* 0x07fffffe08647812 */ /* 0x000fe200078ec0ff */
[----:B------:R-:W-:Y:S01]  /*19e0*/  USHF.L.U32 UR7, UR4, 0x5, URZ ;  /* 0x0000000504077899 */ /* 0x000fe2000800063f */
[----:B------:R-:W-:Y:S01]  /*19f0*/  SHF.R.S32.HI R8, RZ, 0x1f, R101 ;  /* 0x0000001fff087819 */ /* 0x000fe20000011465 */
[----:B------:R-:W-:Y:S01]  /*1a00*/  UMOV UR6, 0x5 ;  /* 0x0000000500067882 */ /* 0x000fe20000000000 */
[----:B------:R-:W-:Y:S01]  /*1a10*/  @!P0 SHF.R.S32.HI R10, RZ, 0x1f, R7 ;  /* 0x0000001fff0a8819 */ /* 0x000fe20000011407 */
[----:B------:R-:W-:Y:S01]  /*1a20*/  USHF.L.U64.HI UR6, UR4, UR6, UR5 ;  /* 0x0000000604067299 */ /* 0x000fe20008010205 */
[----:B------:R-:W-:Y:S01]  /*1a30*/  IMAD.IADD R100, R101, 0x1, -R100 ;  /* 0x0000000165647824 */ /* 0x000fe200078e0a64 */
[----:B------:R-:W-:Y:S01]  /*1a40*/  LEA.HI R101, R8, R101, RZ, 0x3 ;  /* 0x0000006508657211 */ /* 0x000fe200078f18ff */
[----:B------:R-:W-:Y:S01]  /*1a50*/  IMAD.MOV.U32 R234, RZ, RZ, R228 ;  /* 0x000000ffffea7224 */ /* 0x000fe200078e00e4 */
[----:B------:R-:W-:Y:S01]  /*1a60*/  @!P0 LEA.HI R7, R10, R7, RZ, 0x3 ;  /* 0x000000070a078211 */ /* 0x000fe200078f18ff */
[----:B------:R-:W-:Y:S01]  /*1a70*/  IMAD.SHL.U32 R6, R6, 0x40, RZ ;  /* 0x0000004006067824 */ /* 0x000fe200078e00ff */
[----:B------:R-:W-:Y:S01]  /*1a80*/  SHF.R.S32.HI R10, RZ, 0x4, R9 ;  /* 0x00000004ff0a7819 */ /* 0x000fe20000011409 */
[----:B------:R-:W-:Y:S01]  /*1a90*/  IMAD.SHL.U32 R101, R101, 0x20, RZ ;  /* 0x0000002065657824 */ /* 0x000fe200078e00ff */
[----:B------:R-:W-:-:S02]  /*1aa0*/  @!P0 LOP3.LUT R7, R7, 0xfffffff8, RZ, 0xc0, !PT ;  /* 0xfffffff807078812 */ /* 0x000fc400078ec0ff */
[C---:B-123--:R-:W-:Y:S02]  /*1ab0*/  @!P0 IADD3 R12, R5.reuse, 0x40, RZ ;  /* 0x00000040050c8810 */ /* 0x04efe40007ffe0ff */
[----:B-----5:R-:W-:Y:S01]  /*1ac0*/  @!P0 LEA R16, P4, R5, R14, 0x1 ;  /* 0x0000000e05108211 */ /* 0x020fe200078808ff */
[----:B----4-:R-:W-:Y:S01]  /*1ad0*/  @!P0 IMAD.WIDE R18, R7, 0x2, R14 ;  /* 0x0000000207128825 */ /* 0x010fe200078e020e */
[----:B------:R-:W-:Y:S02]  /*1ae0*/  @!P0 SHF.R.S32.HI R7, RZ, 0x1f, R12 ;  /* 0x0000001fff078819 */ /* 0x000fe4000001140c */
[----:B------:R-:W-:Y:S02]  /*1af0*/  LEA.HI R97, R9, R10, RZ, 0x1 ;  /* 0x0000000a09617211 */ /* 0x000fe400078f08ff */
[----:B------:R-:W-:Y:S02]  /*1b00*/  LEA.HI R9, R216, R216, RZ, 0x1 ;  /* 0x000000d8d8097211 */ /* 0x000fe400078f08ff */
[----:B------:R-:W-:-:S02]  /*1b10*/  @!P0 LEA.HI R7, R7, R12, RZ, 0x3 ;  /* 0x0000000c07078211 */ /* 0x000fc400078f18ff */
[----:B------:R-:W-:Y:S02]  /*1b20*/  @!P0 LEA.HI.X R17, R5, R15, R17, 0x1, P4 ;  /* 0x0000000f05118211 */ /* 0x000fe400020f0c11 */
[----:B------:R-:W-:Y:S02]  /*1b30*/  SHF.R.S32.HI R5, RZ, 0x1, R9 ;  /* 0x00000001ff057819 */ /* 0x000fe40000011409 */
[----:B------:R-:W-:Y:S01]  /*1b40*/  @!P0 LOP3.LUT R7, R7, 0xfffffff8, RZ, 0xc0, !PT ;  /* 0xfffffff807078812 */ /* 0x000fe200078ec0ff */
[----:B------:R-:W-:Y:S01]  /*1b50*/  @!PT LDS RZ, [RZ] ;  /* 0x00000000fffff984 */ /* 0x000fe20000000800 */
[----:B------:R1:W-:Y:S01]  /*1b60*/  @!P0 LDGSTS.E.BYPASS.LTC128B.128 [R218+0x7880], [R16.64], !P3 ;  /* 0x0788000010da8fae */ /* 0x0003e2000d901d48 */
[----:B------:R-:W-:Y:S01]  /*1b70*/  LOP3.LUT R97, R97, 0xfffffffe, RZ, 0xc0, !PT ;  /* 0xfffffffe61617812 */ /* 0x000fe200078ec0ff */
[----:B------:R-:W-:Y:S01]  /*1b80*/  IMAD.SHL.U32 R3, R5, 0x40, RZ ;  /* 0x0000004005037824 */ /* 0x000fe200078e00ff */
[C---:B------:R-:W-:Y:S01]  /*1b90*/  LOP3.LUT P3, RZ, R226.reuse, 0x80, RZ, 0xc0, !PT ;  /* 0x00000080e2ff7812 */ /* 0x040fe2000786c0ff */
[----:B------:R-:W-:Y:S01]  /*1ba0*/  @!P0 IMAD.WIDE R14, R7, 0x2, R14 ;  /* 0x00000002070e8825 */ /* 0x000fe200078e020e */
[----:B------:R-:W-:Y:S01]  /*1bb0*/  LOP3.LUT R7, R9, 0x3fffffe, RZ, 0xc0, !PT ;  /* 0x03fffffe09077812 */ /* 0x000fe200078ec0ff */
[----:B------:R1:W-:Y:S01]  /*1bc0*/  @!P0 LDGSTS.E.BYPASS.LTC128B.128 [R218+0x9880], [R18.64], !P2 ;  /* 0x0988000012da8fae */ /* 0x0003e2000d101d48 */
[----:B------:R-:W-:Y:S01]  /*1bd0*/  LOP3.LUT P4, RZ, R226, 0x100, RZ, 0xc0, !PT ;  /* 0x00000100e2ff7812 */ /* 0x000fe2000788c0ff */
[----:B------:R-:W-:Y:S01]  /*1be0*/  IMAD.SHL.U32 R9, R2, 0x8, RZ ;  /* 0x0000000802097824 */ /* 0x000fe200078e00ff */
[----:B------:R-:W-:Y:S01]  /*1bf0*/  LOP3.LUT R2, R3, 0xc0, RZ, 0xc0, !PT ;  /* 0x000000c003027812 */ /* 0x000fe200078ec0ff */
[----:B------:R-:W-:Y:S01]  /*1c00*/  IMAD R3, R148, -0x30, R99 ;  /* 0xffffffd094037824 */ /* 0x000fe200078e0263 */
[----:B------:R2:W-:Y:S01]  /*1c10*/  @!P0 LDGSTS.E.BYPASS.LTC128B.128 [R218+0xb880], [R14.64], !P1 ;  /* 0x0b8800000eda8fae */ /* 0x0005e2000c901d48 */
[----:B------:R-:W-:Y:S01]  /*1c20*/  IMAD.IADD R216, R216, 0x1, -R7 ;  /* 0x00000001d8d87824 */ /* 0x000fe200078e0a07 */
[----:B------:R-:W-:Y:S01]  /*1c30*/  LOP3.LUT R7, R2, 0x8, R9, 0xf8, !PT ;  /* 0x0000000802077812 */ /* 0x000fe200078ef809 */
[----:B------:R-:W-:Y:S01]  /*1c40*/  IMAD.IADD R92, R220, 0x1, R3 ;  /* 0x00000001dc5c7824 */ /* 0x000fe200078e0203 */
[----:B------:R-:W-:Y:S01]  /*1c50*/  SHF.R.U32.HI R2, RZ, 0x3, R2 ;  /* 0x00000003ff027819 */ /* 0x000fe20000011602 */
[----:B------:R-:W-:Y:S01]  /*1c60*/  IMAD.IADD R97, R10, 0x1, -R97 ;  /* 0x000000010a617824 */ /* 0x000fe200078e0a61 */
[----:B------:R-:W-:Y:S01]  /*1c70*/  LOP3.LUT P0, RZ, R5, 0x2, RZ, 0xc0, !PT ;  /* 0x0000000205ff7812 */ /* 0x000fe2000780c0ff */
[----:B------:R-:W-:Y:S01]  /*1c80*/  IMAD.WIDE.U32 R98, R99, c[0x0][0x1e0], RZ ;  /* 0x0000780063627a25 */ /* 0x000fe200078e00ff */
[----:B------:R-:W-:Y:S01]  /*1c90*/  IMNMX R10, R92, 0x30, PT ;  /* 0x000000305c0a7817 */ /* 0x000fe20003800200 */
[----:B------:R-:W0:Y:S01]  /*1ca0*/  LDGDEPBAR ;  /* 0x00000000000079af */ /* 0x000e220000000000 */
[----:B------:R-:W-:Y:S01]  /*1cb0*/  LOP3.LUT R7, R7, R2, RZ, 0x3c, !PT ;  /* 0x0000000207077212 */ /* 0x000fe200078e3cff */
[----:B------:R-:W-:Y:S01]  /*1cc0*/  IMAD R216, R97, 0x8, R216 ;  /* 0x0000000861d87824 */ /* 0x000fe200078e02d8 */
[----:B------:R-:W-:Y:S01]  /*1cd0*/  IADD3 R2, R148, -0x1, RZ ;  /* 0xffffffff94027810 */ /* 0x000fe20007ffe0ff */
[----:B------:R-:W-:Y:S01]  /*1ce0*/  IMAD.IADD R9, R10, 0x1, -R247 ;  /* 0x000000010a097824 */ /* 0x000fe200078e0af7 */
[----:B------:R-:W-:Y:S01]  /*1cf0*/  ISETP.GT.AND P2, PT, R223, 0x3f, PT ;  /* 0x0000003fdf00780c */ /* 0x000fe20003f44270 */
[----:B------:R-:W-:Y:S01]  /*1d00*/  IMAD.U32 R216, R216, 0x20, R7 ;  /* 0x00000020d8d87824 */ /* 0x000fe200078e0007 */
[----:B------:R-:W-:Y:S01]  /*1d10*/  SHF.R.S32.HI R5, RZ, 0x1f, R2 ;  /* 0x0000001fff057819 */ /* 0x000fe20000011402 */
[----:B------:R-:W-:Y:S01]  /*1d20*/  IMAD.IADD R93, R99, 0x1, R93 ;  /* 0x00000001635d7824 */ /* 0x000fe200078e025d */
[----:B------:R-:W-:Y:S01]  /*1d30*/  ISETP.GE.AND P1, PT, R9, 0x1, PT ;  /* 0x000000010900780c */ /* 0x000fe20003f26270 */
[----:B------:R-:W-:Y:S01]  /*1d40*/  IMAD.SHL.U32 R216, R216, 0x2, RZ ;  /* 0x00000002d8d87824 */ /* 0x000fe200078e00ff */
[----:B------:R-:W-:Y:S01]  /*1d50*/  BAR.SYNC.DEFER_BLOCKING 0x0 ;  /* 0x0000000000007b1d */ /* 0x000fe20000010000 */
[----:B------:R-:W-:Y:S01]  /*1d60*/  IMAD R7, R93, R2, RZ ;  /* 0x000000025d077224 */ /* 0x000fe200078e02ff */
[----:B------:R-:W-:Y:S01]  /*1d70*/  SEL R52, RZ, 0x1, P5 ;  /* 0x00000001ff347807 */ /* 0x000fe20002800000 */
[----:B------:R-:W-:Y:S01]  /*1d80*/  IMAD.WIDE.U32 R12, R2, R98, R236 ;  /* 0x00000062020c7225 */ /* 0x000fe200078e00ec */
[----:B------:R-:W-:-:S02]  /*1d90*/  IADD3 R10, R216, 0x3c80, RZ ;  /* 0x00003c80d80a7810 */ /* 0x000fc40007ffe0ff */
[----:B------:R-:W-:Y:S01]  /*1da0*/  IADD3 R215, R216, 0x3ca0, RZ ;  /* 0x00003ca0d8d77810 */ /* 0x000fe20007ffe0ff */
[C---:B------:R-:W-:Y:S01]  /*1db0*/  IMAD R7, R5.reuse, R98, R7 ;  /* 0x0000006205077224 */ /* 0x040fe200078e0207 */
[----:B------:R-:W-:Y:S01]  /*1dc0*/  @P0 IADD3 R215, R10, -0x20, RZ ;  /* 0xffffffe00ad70810 */ /* 0x000fe20007ffe0ff */
[----:B------:R-:W-:Y:S01]  /*1dd0*/  IMAD R5, R5, c[0x0][0x208], RZ ;  /* 0x0000820005057a24 */ /* 0x000fe200078e02ff */
[----:B------:R-:W-:Y:S01]  /*1de0*/  LOP3.LUT R6, R6, 0xc0, RZ, 0xc0, !PT ;  /* 0x000000c006067812 */ /* 0x000fe200078ec0ff */
[----:B------:R-:W-:Y:S01]  /*1df0*/  IMAD.IADD R7, R13, 0x1, R7 ;  /* 0x000000010d077824 */ /* 0x000fe200078e0207 */
[----:B--2---:R-:W-:Y:S01]  /*1e00*/  @P1 LEA R14, P0, R12, c[0x0][0x1c8], 0x1 ;  /* 0x000072000c0e1a11 */ /* 0x004fe200078008ff */
[----:B------:R-:W-:Y:S01]  /*1e10*/  IMAD R5, R2, c[0x0][0x20c], R5 ;  /* 0x0000830002057a24 */ /* 0x000fe200078e0205 */
[----:B------:R-:W-:Y:S01]  /*1e20*/  LOP3.LUT R101, R101, 0xffffff00, RZ, 0xc0, !PT ;  /* 0xffffff0065657812 */ /* 0x000fe200078ec0ff */
[----:B------:R-:W-:Y:S01]  /*1e30*/  IMAD.SHL.U32 R97, R97, 0x8, RZ ;  /* 0x0000000861617824 */ /* 0x000fe200078e00ff */
[----:B------:R-:W-:-:S02]  /*1e40*/  @P1 LEA.HI.X R15, R12, c[0x0][0x1cc], R7, 0x1, P0 ;  /* 0x000073000c0f1a11 */ /* 0x000fc400000f0c07 */
[----:B------:R-:W-:Y:S02]  /*1e50*/  ISETP.GE.AND P0, PT, R9, 0x21, PT ;  /* 0x000000210900780c */ /* 0x000fe40003f06270 */
[----:B------:R-:W-:Y:S02]  /*1e60*/  SEL R9, RZ, 0x2, P3 ;  /* 0x00000002ff097807 */ /* 0x000fe40001800000 */
[----:B------:R-:W-:Y:S01]  /*1e70*/  LOP3.LUT R97, R6, 0x8, R97, 0xf8, !PT ;  /* 0x0000000806617812 */ /* 0x000fe200078ef861 */
[----:B------:R-:W-:Y:S01]  /*1e80*/  @!PT LDS RZ, [RZ] ;  /* 0x00000000fffff984 */ /* 0x000fe20000000800 */
[----:B------:R-:W-:Y:S01]  /*1e90*/  @!PT LDS RZ, [RZ] ;  /* 0x00000000fffff984 */ /* 0x000fe20000000800 */
[----:B------:R-:W-:Y:S01]  /*1ea0*/  @!PT LDS RZ, [RZ] ;  /* 0x00000000fffff984 */ /* 0x000fe20000000800 */
[----:B------:R2:W-:Y:S02]  /*1eb0*/  @P1 LDGSTS.E.BYPASS.LTC128B.128 [R218+0x3c80], [R14.64], !P5 ;  /* 0x03c800000eda1fae */ /* 0x0005e4000e901d48 */
[----:B------:R-:W-:Y:S01]  /*1ec0*/  IMAD.IADD R52, R9, 0x1, R52 ;  /* 0x0000000109347824 */ /* 0x000fe200078e0234 */
[----:B------:R-:W-:Y:S01]  /*1ed0*/  SHF.R.U32.HI R6, RZ, 0x3, R6 ;  /* 0x00000003ff067819 */ /* 0x000fe20000011606 */
[----:B------:R2:W-:Y:S01]  /*1ee0*/  @P1 LDGSTS.E.BYPASS.LTC128B.128 [R218+0x4880], [R14.64+0x40], !P3 ;  /* 0x048800400eda1fae */ /* 0x0005e2000d901d48 */
[----:B------:R-:W-:-:S02]  /*1ef0*/  IADD3 R76, R3, R220, -R247 ;  /* 0x000000dc034c7210 */ /* 0x000fc40007ffe8f7 */
[----:B------:R-:W-:Y:S01]  /*1f00*/  LOP3.LUT R97, R97, R6, RZ, 0x3c, !PT ;  /* 0x0000000661617212 */ /* 0x000fe200078e3cff */
[----:B------:R2:W-:Y:S01]  /*1f10*/  @P1 LDGSTS.E.BYPASS.LTC128B.128 [R218+0x5480], [R14.64+0x80], !P4 ;  /* 0x054800800eda1fae */ /* 0x0005e2000e101d48 */
[----:B------:R-:W-:Y:S01]  /*1f20*/  @P0 IADD3 R8, P1, R12, UR7, RZ ;  /* 0x000000070c080c10 */ /* 0x000fe2000ff3e0ff */
[----:B------:R-:W-:Y:S01]  /*1f30*/  IMAD.WIDE.U32 R12, R2, c[0x0][0x208], RZ ;  /* 0x00008200020c7a25 */ /* 0x000fe200078e00ff */
[----:B------:R-:W-:Y:S02]  /*1f40*/  LOP3.LUT R226, R226, 0xffffffbf, RZ, 0xc0, !PT ;  /* 0xffffffbfe2e27812 */ /* 0x000fe400078ec0ff */
[----:B------:R-:W-:Y:S01]  /*1f50*/  @P0 IADD3.X R7, R7, UR6, RZ, P1, !PT ;  /* 0x0000000607070c10 */ /* 0x000fe20008ffe4ff */
[----:B------:R-:W-:Y:S01]  /*1f60*/  IMAD.IADD R5, R13, 0x1, R5 ;  /* 0x000000010d057824 */ /* 0x000fe200078e0205 */
[----:B------:R-:W-:Y:S02]  /*1f70*/  @P0 LEA R10, P1, R8, c[0x0][0x1c8], 0x1 ;  /* 0x00007200080a0a11 */ /* 0x000fe400078208ff */
[----:B------:R-:W-:-:S02]  /*1f80*/  @P2 LOP3.LUT R226, R226, 0x40, RZ, 0xfc, !PT ;  /* 0x00000040e2e22812 */ /* 0x000fc400078efcff */
[----:B------:R-:W-:Y:S01]  /*1f90*/  @P0 LEA.HI.X R11, R8, c[0x0][0x1cc], R7, 0x1, P1 ;  /* 0x00007300080b0a11 */ /* 0x000fe200008f0c07 */
[----:B------:R-:W-:Y:S01]  /*1fa0*/  IMAD.WIDE.U32 R8, R12, 0x30, R234 ;  /* 0x000000300c087825 */ /* 0x000fe200078e00ea */
[C---:B------:R-:W-:Y:S02]  /*1fb0*/  IADD3 R211, R215.reuse, 0x400, RZ ;  /* 0x00000400d7d37810 */ /* 0x040fe40007ffe0ff */
[----:B------:R-:W-:Y:S01]  /*1fc0*/  IADD3 R210, R215, 0x800, RZ ;  /* 0x00000800d7d27810 */ /* 0x000fe20007ffe0ff */
[----:B------:R3:W-:Y:S01]  /*1fd0*/  @P0 LDGSTS.E.BYPASS.LTC128B.128 [R218+0x4480], [R10.64], !P5 ;  /* 0x044800000ada0fae */ /* 0x0007e2000e901d48 */
[----:B------:R-:W-:Y:S01]  /*1fe0*/  ISETP.NE.AND P5, PT, R4, RZ, PT ;  /* 0x000000ff0400720c */ /* 0x000fe20003fa5270 */
[----:B------:R-:W-:Y:S01]  /*1ff0*/  IMAD R4, R5, 0x30, RZ ;  /* 0x0000003005047824 */ /* 0x000fe200078e02ff */
[C---:B------:R-:W-:Y:S01]  /*2000*/  IADD3 R209, R215.reuse, 0xc00, RZ ;  /* 0x00000c00d7d17810 */ /* 0x040fe20007ffe0ff */
[----:B------:R3:W-:Y:S01]  /*2010*/  @P0 LDGSTS.E.BYPASS.LTC128B.128 [R218+0x5080], [R10.64+0x40], !P3 ;  /* 0x050800400ada0fae */ /* 0x0007e2000d901d48 */
[----:B------:R-:W-:Y:S01]  /*2020*/  @!P2 IMAD.MOV.U32 R7, RZ, RZ, c[0x0][0x208] ;  /* 0x00008200ff07a624 */ /* 0x000fe200078e00ff */
[----:B------:R-:W-:Y:S01]  /*2030*/  IADD3 R208, R215, 0x1000, RZ ;  /* 0x00001000d7d07810 */ /* 0x000fe20007ffe0ff */
[----:B------:R-:W-:Y:S01]  /*2040*/  IMAD.IADD R4, R9, 0x1, R4 ;  /* 0x0000000109047824 */ /* 0x000fe200078e0204 */
[----:B------:R3:W-:Y:S01]  /*2050*/  @P0 LDGSTS.E.BYPASS.LTC128B.128 [R218+0x5c80], [R10.64+0x80], !P4 ;  /* 0x05c800800ada0fae */ /* 0x0007e2000e101d48 */
[C---:B------:R-:W-:Y:S01]  /*2060*/  LEA R54, P0, R8.reuse, c[0x0][0x1f8], 0x1 ;  /* 0x00007e0008367a11 */ /* 0x040fe200078008ff */
[----:B------:R-:W-:Y:S01]  /*2070*/  @!P2 IMAD.MOV.U32 R5, RZ, RZ, c[0x0][0x20c] ;  /* 0x00008300ff05a624 */ /* 0x000fe200078e00ff */
[----:B------:R-:W-:Y:S01]  /*2080*/  SEL R9, RZ, 0x4, P4 ;  /* 0x00000004ff097807 */ /* 0x000fe20002000000 */
[----:B------:R-:W0:Y:S01]  /*2090*/  LDGDEPBAR ;  /* 0x00000000000079af */ /* 0x000e220000000000 */
[----:B------:R-:W-:-:S02]  /*20a0*/  LEA.HI.X R55, R8, c[0x0][0x1fc], R4, 0x1, P0 ;  /* 0x00007f0008377a11 */ /* 0x000fc400000f0c04 */
[----:B------:R-:W-:Y:S01]  /*20b0*/  @!P2 LEA R102, P0, R7, R54, 0x6 ;  /* 0x000000360766a211 */ /* 0x000fe200078030ff */
[----:B------:R-:W-:Y:S01]  /*20c0*/  IMAD.IADD R4, R9, 0x1, R52 ;  /* 0x0000000109047824 */ /* 0x000fe200078e0234 */
[----:B------:R-:W-:Y:S02]  /*20d0*/  IADD3 R207, R215, 0x1400, RZ ;  /* 0x00001400d7cf7810 */ /* 0x000fe40007ffe0ff */
[----:B------:R-:W-:Y:S02]  /*20e0*/  @!P2 LEA.HI.X R103, R7, R55, R5, 0x6, P0 ;  /* 0x000000370767a211 */ /* 0x000fe400000f3405 */
[----:B------:R-:W-:Y:S02]  /*20f0*/  LOP3.LUT P0, RZ, R4, 0x1, RZ, 0xc0, !PT ;  /* 0x0000000104ff7812 */ /* 0x000fe4000780c0ff */
[----:B------:R-:W-:Y:S02]  /*2100*/  IADD3 R206, R215, 0x1800, RZ ;  /* 0x00001800d7ce7810 */ /* 0x000fe40007ffe0ff */
[----:B------:R-:W-:-:S02]  /*2110*/  ISETP.LT.OR P0, PT, R76, 0x1, !P0 ;  /* 0x000000014c00780c */ /* 0x000fc40004701670 */
[C---:B------:R-:W-:Y:S02]  /*2120*/  IADD3 R205, R215.reuse, 0x1c00, RZ ;  /* 0x00001c00d7cd7810 */ /* 0x040fe40007ffe0ff */
[----:B------:R-:W-:Y:S01]  /*2130*/  IADD3 R204, R215, 0x2000, RZ ;  /* 0x00002000d7cc7810 */ /* 0x000fe20007ffe0ff */
[----:B---3--:R-:W-:Y:S01]  /*2140*/  IMAD R11, R94, 0x200, R101 ;  /* 0x000002005e0b7824 */ /* 0x008fe200078e0265 */
[----:B------:R-:W-:-:S04]  /*2150*/  DEPBAR.LE SB0, 0x1 ;  /* 0x000080400000791a */ /* 0x000fc80000000000 */
[----:B------:R-:W-:-:S04]  /*2160*/  DEPBAR.LE SB0, 0x0 ;  /* 0x000080000000791a */ /* 0x000fc80000000000 */
[----:B------:R-:W-:Y:S01]  /*2170*/  BAR.SYNC.DEFER_BLOCKING 0x0 ;  /* 0x0000000000007b1d */ /* 0x000fe20000010000 */
[C---:B------:R-:W-:Y:S02]  /*2180*/  IMAD R6, R100.reuse, 0x20, R11 ;  /* 0x0000002064067824 */ /* 0x040fe400078e020b */
[----:B------:R-:W-:Y:S02]  /*2190*/  IMAD R100, R100, 0x20, R101 ;  /* 0x0000002064647824 */ /* 0x000fe400078e0265 */
[----:B------:R-:W-:-:S04]  /*21a0*/  IMAD.IADD R217, R97, 0x1, R6 ;  /* 0x0000000161d97824 */ /* 0x000fc800078e0206 */
[----:B------:R-:W-:-:S04]  /*21b0*/  IMAD.SHL.U32 R217, R217, 0x2, RZ ;  /* 0x00000002d9d97824 */ /* 0x000fc800078e00ff */
[----:B------:R-:W-:Y:S01]  /*21c0*/  IMAD R213, R0, 0x2, R217 ;  /* 0x0000000200d57824 */ /* 0x000fe200078e02d9 */
[----:B------:R-:W-:Y:S04]  /*21d0*/  LDSM.16.M88.4 R44, [R217+0x6080] ;  /* 0x00608000d92c783b */ /* 0x000fe80000000200 */
[----:B------:R-:W-:Y:S04]  /*21e0*/  LDSM.16.M88.4 R48, [R217+0x7080] ;  /* 0x00708000d930783b */ /* 0x000fe80000000200 */
[----:B------:R-:W3:Y:S04]  /*21f0*/  LDSM.16.M88.4 R64, [R216+0x3c80] ;  /* 0x003c8000d840783b */ /* 0x000ee80000000200 */
[----:B------:R-:W2:Y:S04]  /*2200*/  LDSM.16.M88.4 R56, [R216+0x4080] ;  /* 0x00408000d838783b */ /* 0x000ea80000000200 */
[----:B------:R-:W4:Y:S04]  /*2210*/  LDSM.16.M88.4 R72, [R216+0x4480] ;  /* 0x00448000d848783b */ /* 0x000f280000000200 */
[----:B------:R-:W-:Y:S04]  /*2220*/  LDSM.16.M88.4 R24, [R213+0x6080] ;  /* 0x00608000d518783b */ /* 0x000fe80000000200 */
[----:B------:R-:W-:Y:S04]  /*2230*/  LDSM.16.M88.4 R40, [R213+0x7080] ;  /* 0x00708000d528783b */ /* 0x000fe80000000200 */
[----:B------:R-:W-:Y:S04]  /*2240*/  LDSM.16.M88.4 R36, [R215] ;  /* 0x00000000d724783b */ /* 0x000fe80000000200 */
[----:B------:R-:W5:Y:S04]  /*2250*/  LDSM.16.M88.4 R32, [R215+0x400] ;  /* 0x00040000d720783b */ /* 0x000f680000000200 */
[----:B------:R-:W4:Y:S04]  /*2260*/  LDSM.16.M88.4 R28, [R215+0x800] ;  /* 0x00080000d71c783b */ /* 0x000f280000000200 */
[----:B------:R-:W-:Y:S01]  /*2270*/  @!PT LDS RZ, [RZ] ;  /* 0x00000000fffff984 */ /* 0x000fe20000000800 */
[----:B------:R-:W-:Y:S01]  /*2280*/  @!PT LDS RZ, [RZ] ;  /* 0x00000000fffff984 */ /* 0x000fe20000000800 */
[----:B------:R-:W-:Y:S01]  /*2290*/  @!PT LDS RZ, [RZ] ;  /* 0x00000000fffff984 */ /* 0x000fe20000000800 */
[----:B------:R4:W-:Y:S01]  /*22a0*/  LDGSTS.E.BYPASS.LTC128B.128 [R218+0x1880], [R54.64], !P0 ;  /* 0x0188000036da7fae */ /* 0x0009e2000c101d48 */
[----:B------:R-:W-:-:S04]  /*22b0*/  LOP3.LUT P0, RZ, R4, 0x2, RZ, 0xc0, !PT ;  /* 0x0000000204ff7812 */ /* 0x000fc8000780c0ff */
[----:B------:R-:W-:Y:S01]  /*22c0*/  ISETP.LT.OR P0, PT, R76, 0x1, !P0 ;  /* 0x000000014c00780c */ /* 0x000fe20004701670 */
[C---:B---3--:R-:W-:Y:S08]  /*22d0*/  HMMA.16816.F32.BF16 R20, R48.reuse, R64, RZ ;  /* 0x000000403014723c */ /* 0x048ff000000418ff */
[----:B--2---:R-:W-:Y:S04]  /*22e0*/  HMMA.16816.F32.BF16 R12, R48, R56, RZ ;  /* 0x00000038300c723c */ /* 0x004fe800000418ff */
[----:B------:R2:W-:Y:S01]  /*22f0*/  LDGSTS.E.BYPASS.LTC128B.128 [R218+0x2480], [R54.64+0x40], !P0 ;  /* 0x0248004036da7fae */ /* 0x0005e2000c101d48 */
[----:B------:R-:W-:-:S04]  /*2300*/  LOP3.LUT P0, RZ, R4, 0x4, RZ, 0xc0, !PT ;  /* 0x0000000404ff7812 */ /* 0x000fc8000780c0ff */
[----:B------:R-:W-:Y:S01]  /*2310*/  ISETP.LT.OR P0, PT, R76, 0x1, !P0 ;  /* 0x000000014c00780c */ /* 0x000fe20004701670 */
[C---:B-1----:R-:W-:Y:S08]  /*2320*/  HMMA.16816.F32.BF16 R16, R48.reuse, R66, RZ ;  /* 0x000000423010723c */ /* 0x042ff000000418ff */
[----:B------:R-:W-:Y:S04]  /*2330*/  HMMA.16816.F32.BF16 R8, R48, R58, RZ ;  /* 0x0000003a3008723c */ /* 0x000fe800000418ff */
[----:B------:R2:W-:Y:S01]  /*2340*/  LDGSTS.E.BYPASS.LTC128B.128 [R218+0x3080], [R54.64+0x80], !P0 ;  /* 0x0308008036da7fae */ /* 0x0005e2000c101d48 */
[----:B------:R-:W-:-:S03]  /*2350*/  @!P2 LOP3.LUT P0, RZ, R52, 0x1, RZ, 0xc0, !PT ;  /* 0x0000000134ffa812 */ /* 0x000fc6000780c0ff */
[----:B------:R-:W-:Y:S01]  /*2360*/  HMMA.16816.F32.BF16 R68, R44, R64, RZ ;  /* 0x000000402c44723c */ /* 0x000fe200000418ff */
[----:B------:R-:W-:-:S07]  /*2370*/  @!P2 ISETP.LT.OR P0, PT, R76, 0x21, !P0 ;  /* 0x000000214c00a80c */ /* 0x000fce0004701670 */
[----:B------:R-:W-:Y:S06]  /*2380*/  HMMA.16816.F32.BF16 R60, R44, R56, RZ ;  /* 0x000000382c3c723c */ /* 0x000fec00000418ff */
[----:B------:R1:W-:Y:S01]  /*2390*/  @!P2 LDGSTS.E.BYPASS.LTC128B.128 [R218+0x2080], [R102.64], !P0 ;  /* 0x0208000066daafae */ /* 0x0003e2000c101d48 */
[----:B------:R-:W-:Y:S01]  /*23a0*/  @!P2 LOP3.LUT P0, RZ, R52, 0x2, RZ, 0xc0, !PT ;  /* 0x0000000234ffa812 */ /* 0x000fe2000780c0ff */
[----:B----4-:R-:W-:Y:S03]  /*23b0*/  HMMA.16816.F32.BF16 R4, R48, R72, RZ ;  /* 0x000000483004723c */ /* 0x010fe600000418ff */
[----:B------:R-:W-:-:S05]  /*23c0*/  @!P2 ISETP.LT.OR P0, PT, R76, 0x21, !P0 ;  /* 0x000000214c00a80c */ /* 0x000fca0004701670 */
[C---:B------:R-:W-:Y:S08]  /*23d0*/  HMMA.16816.F32.BF16 R64, R44.reuse, R66, RZ ;  /* 0x000000422c40723c */ /* 0x040ff000000418ff */
[----:B------:R1:W-:Y:S01]  /*23e0*/  @!P2 LDGSTS.E.BYPASS.LTC128B.128 [R218+0x2c80], [R102.64+0x40], !P0 ;  /* 0x02c8004066daafae */ /* 0x0003e2000c101d48 */
[----:B------:R-:W-:Y:S01]  /*23f0*/  @!P2 ISETP.LT.OR P0, PT, R76, 0x21, P4 ;  /* 0x000000214c00a80c */ /* 0x000fe20002701670 */
[C---:B------:R-:W-:Y:S08]  /*2400*/  HMMA.16816.F32.BF16 R56, R44.reuse, R58, RZ ;  /* 0x0000003a2c38723c */ /* 0x040ff000000418ff */
[----:B--2---:R-:W-:Y:S04]  /*2410*/  HMMA.16816.F32.BF16 R52, R44, R72, RZ ;  /* 0x000000482c34723c */ /* 0x004fe800000418ff */
[----:B------:R1:W-:Y:S01]  /*2420*/  @!P2 LDGSTS.E.BYPASS.LTC128B.128 [R218+0x3880], [R102.64+0x80], !P0 ;  /* 0x0388008066daafae */ /* 0x0003e2000c101d48 */
[----:B------:R-:W-:Y:S01]  /*2430*/  ISETP.GT.AND P0, PT, R2, R219, PT ;  /* 0x000000db0200720c */ /* 0x000fe20003f04270 */
[----:B------:R-:W-:-:S02]  /*2440*/  IMAD.IADD R2, R97, 0x1, R100 ;  /* 0x0000000161027824 */ /* 0x000fc400078e0264 */
[-C--:B------:R-:W-:Y:S01]  /*2450*/  HMMA.16816.F32.BF16 R48, R48, R74.reuse, RZ ;  /* 0x0000004a3030723c */ /* 0x080fe200000418ff */
[----:B------:R-:W-:Y:S04]  /*2460*/  LDSM.16.M88.4 R88, [R217+0x9080] ;  /* 0x00908000d958783b */ /* 0x000fe80000000200 */
[----:B------:R-:W2:Y:S03]  /*2470*/  LDSM.16.M88.4 R80, [R216+0x4c80] ;  /* 0x004c8000d850783b */ /* 0x000ea60000000200 */
[----:B------:R-:W-:Y:S01]  /*2480*/  HMMA.16816.F32.BF16 R44, R44, R74, RZ ;  /* 0x0000004a2c2c723c */ /* 0x000fe200000418ff */
[----:B------:R-:W3:Y:S04]  /*2490*/  LDSM.16.M88.4 R84, [R216+0x4880] ;  /* 0x00488000d854783b */ /* 0x000ee80000000200 */
[----:B------:R-:W4:Y:S03]  /*24a0*/  LDSM.16.M88.4 R76, [R216+0x5080] ;  /* 0x00508000d84c783b */ /* 0x000f260000000200 */
[C---:B-----5:R-:W-:Y:S01]  /*24b0*/  HMMA.16816.F32.BF16 R12, R40.reuse, R32, R12 ;  /* 0x00000020280c723c */ /* 0x060fe2000004180c */
[----:B------:R-:W5:Y:S04]  /*24c0*/  LDSM.16.M88.4 R72, [R217+0x8080] ;  /* 0x00808000d948783b */ /* 0x000f680000000200 */
[----:B------:R-:W0:Y:S03]  /*24d0*/  LDGDEPBAR ;  /* 0x00000000000079af */ /* 0x000e260000000000 */
        /* <DEDUP_REMOVED lines=16> */
[C---:B--2---:R-:W-:Y:S08]  /*25e0*/  HMMA.16816.F32.BF16 R12, R88.reuse, R80, R12 ;  /* 0x00000050580c723c */ /* 0x044ff0000004180c */
[C---:B---3--:R-:W-:Y:S08]  /*25f0*/  HMMA.16816.F32.BF16 R20, R88.reuse, R84, R20 ;  /* 0x000000545814723c */ /* 0x048ff00000041814 */
[C---:B----4-:R-:W-:Y:S08]  /*2600*/  HMMA.16816.F32.BF16 R4, R88.reuse, R76, R4 ;  /* 0x0000004c5804723c */ /* 0x050ff00000041804 */
[C---:B------:R-:W-:Y:S08]  /*2610*/  HMMA.16816.F32.BF16 R16, R88.reuse, R86, R16 ;  /* 0x000000565810723c */ /* 0x040ff00000041810 */
[C---:B------:R-:W-:Y:S08]  /*2620*/  HMMA.16816.F32.BF16 R8, R88.reuse, R82, R8 ;  /* 0x000000525808723c */ /* 0x040ff00000041808 */
[----:B------:R-:W-:Y:S01]  /*2630*/  HMMA.16816.F32.BF16 R48, R88, R78, R48 ;  /* 0x0000004e5830723c */ /* 0x000fe20000041830 */
[----:B------:R-:W-:Y:S07]  /*2640*/  LDSM.16.M88.4 R88, [R217+0xa080] ;  /* 0x00a08000d958783b */ /* 0x000fee0000000200 */
[C---:B-----5:R-:W-:Y:S08]  /*2650*/  HMMA.16816.F32.BF16 R68, R72.reuse, R84, R68 ;  /* 0x000000544844723c */ /* 0x060ff00000041844 */
        /* <DEDUP_REMOVED lines=28> */
[C---:B------:R-:W-:Y:S08]  /*2820*/  HMMA.16816.F32.BF16 R20, R84.reuse, R80, R20 ;  /* 0x000000505414723c */ /* 0x040ff00000041814 */
[C---:B------:R-:W-:Y:S08]  /*2830*/  HMMA.16816.F32.BF16 R16, R84.reuse, R82, R16 ;  /* 0x000000525410723c */ /* 0x040ff00000041810 */
[C---:B------:R-:W-:Y:S08]  /*2840*/  HMMA.16816.F32.BF16 R8, R84.reuse, R78, R8 ;  /* 0x0000004e5408723c */ /* 0x040ff00000041808 */
[C---:B---3--:R-:W-:Y:S08]  /*2850*/  HMMA.16816.F32.BF16 R4, R84.reuse, R72, R4 ;  /* 0x000000485404723c */ /* 0x048ff00000041804 */
        /* <DEDUP_REMOVED lines=8> */
[C---:B------:R-:W-:Y:S08]  /*28e0*/  HMMA.16816.F32.BF16 R20, R36.reuse, R32, R20 ;  /* 0x000000202414723c */ /* 0x040ff00000041814 */
[C---:B------:R-:W-:Y:S08]  /*28f0*/  HMMA.16816.F32.BF16 R16, R36.reuse, R34, R16 ;  /* 0x000000222410723c */ /* 0x040ff00000041810 */
[C---:B------:R-:W-:Y:S08]  /*2900*/  HMMA.16816.F32.BF16 R8, R36.reuse, R30, R8 ;  /* 0x0000001e2408723c */ /* 0x040ff00000041808 */
[C---:B----4-:R-:W-:Y:S08]  /*2910*/  HMMA.16816.F32.BF16 R4, R36.reuse, R24, R4 ;  /* 0x000000182404723c */ /* 0x050ff00000041804 */
        /* <DEDUP_REMOVED lines=25> */
[----:B------:R-:W-:Y:S02]  /*2ab0*/  @P0 LEA.HI.X R29, R27, c[0x0][0x1cc], R26, 0x1, P2 ;  /* 0x000073001b1d0a11 */ /* 0x000fe400010f0c1a */
[----:B------:R-:W-:-:S13]  /*2ac0*/  LOP3.LUT P2, RZ, R226, 0x200, RZ, 0xc0, !PT ;  /* 0x00000200e2ff7812 */ /* 0x000fda000784c0ff */
        /* <DEDUP_REMOVED lines=9> */
.L_x_265:
[----:B-1----:R-:W-:Y:S01]  /*2b60*/  LOP3.LUT R24, R95, 0xffffffe0, RZ, 0xc0, !PT ;  /* 0xffffffe05f187812 */ /* 0x002fe200078ec0ff */
[----:B------:R-:W-:Y:S01]  /*2b70*/  ULDC UR10, c[0x0][0x324] ;  /* 0x0000c900000a7ab9 */ /* 0x000fe20000000800 */
[----:B------:R-:W-:Y:S01]  /*2b80*/  SHF.R.S32.HI R29, RZ, 0x1f, R94 ;  /* 0x0000001fff1d7819 */ /* 0x000fe2000001145e */
[----:B------:R-:W-:Y:S01]  /*2b90*/  ULOP3.LUT UR10, URZ, UR10, URZ, 0x33, !UPT ;  /* 0x0000000a3f0a7292 */ /* 0x000fe2000f8e333f */
[----:B------:R-:W-:Y:S01]  /*2ba0*/  LEA.HI R27, R96, R96, RZ, 0x1 ;  /* 0x00000060601b7211 */ /* 0x000fe200078f08ff */
[----:B------:R-:W-:Y:S01]  /*2bb0*/  IMAD.IADD R24, R223, 0x1, -R24 ;  /* 0x00000001df187824 */ /* 0x000fe200078e0a18 */
[----:B------:R-:W-:Y:S01]  /*2bc0*/  LEA.HI R29, R29, R94, RZ, 0x2 ;  /* 0x0000005e1d1d7211 */ /* 0x000fe200078f10ff */
[----:B------:R-:W0:Y:S03]  /*2bd0*/  LDGDEPBAR ;  /* 0x00000000000079af */ /* 0x000e260000000000 */
[----:B------:R-:W-:-:S02]  /*2be0*/  SHF.R.S32.HI R25, RZ, 0x1f, R24 ;  /* 0x0000001fff197819 */ /* 0x000fc40000011418 */
[----:B------:R-:W-:Y:S02]  /*2bf0*/  LOP3.LUT R29, R29, 0xffffffc, RZ, 0xc0, !PT ;  /* 0x0ffffffc1d1d7812 */ /* 0x000fe400078ec0ff */
[----:B------:R-:W-:Y:S01]  /*2c00*/  LEA.HI R26, R25, R24, RZ, 0x2 ;  /* 0x00000018191a7211 */ /* 0x000fe200078f10ff */
[C---:B------:R-:W-:Y:S01]  /*2c10*/  IMAD.SHL.U32 R25, R27.reuse, 0x20, RZ ;  /* 0x000000201b197824 */ /* 0x040fe200078e00ff */
[----:B------:R-:W-:Y:S01]  /*2c20*/  LOP3.LUT R27, R27, 0x1ffffffe, RZ, 0xc0, !PT ;  /* 0x1ffffffe1b1b7812 */ /* 0x000fe200078ec0ff */
[----:B------:R-:W-:Y:S01]  /*2c30*/  IMAD.IADD R29, R94, 0x1, -R29 ;  /* 0x000000015e1d7824 */ /* 0x000fe200078e0a1d */
[----:B------:R-:W-:Y:S02]  /*2c40*/  LEA.HI.SX32 R28, R26, R153, 0x1e ;  /* 0x000000991a1c7211 */ /* 0x000fe400078ff2ff */
[----:B------:R-:W-:Y:S01]  /*2c50*/  LOP3.LUT R25, R25, 0xffffffc0, RZ, 0xc0, !PT ;  /* 0xffffffc019197812 */ /* 0x000fe200078ec0ff */
[----:B------:R-:W-:Y:S02]  /*2c60*/  IMAD.IADD R27, R96, 0x1, -R27 ;  /* 0x00000001601b7824 */ /* 0x000fe400078e0a1b */
[----:B------:R-:W-:-:S04]  /*2c70*/  IMAD R28, R29, 0x10, R28 ;  /* 0x000000101d1c7824 */ /* 0x000fc800078e021c */
[----:B------:R-:W-:-:S04]  /*2c80*/  IMAD.IADD R28, R25, 0x1, R28 ;  /* 0x00000001191c7824 */ /* 0x000fc800078e021c */
[----:B------:R-:W-:-:S04]  /*2c90*/  IMAD R227, R27, 0x8, R28 ;  /* 0x000000081be37824 */ /* 0x000fc800078e021c */
[----:B------:R-:W-:-:S04]  /*2ca0*/  @P6 IMAD.HI.U32 R25, R227, c[0x0][0x2c8], RZ ;  /* 0x0000b200e3196a27 */ /* 0x000fc800078e00ff */
[----:B------:R-:W-:Y:S01]  /*2cb0*/  IMAD.MOV.U32 R42, RZ, RZ, R227 ;  /* 0x000000ffff2a7224 */ /* 0x000fe200078e00e3 */
[----:B------:R-:W-:Y:S02]  /*2cc0*/  @P6 SHF.R.U32.HI R42, RZ, c[0x0][0x2cc], R25 ;  /* 0x0000b300ff2a6a19 */ /* 0x000fe40000011619 */
[----:B------:R-:W-:-:S03]  /*2cd0*/  LOP3.LUT R25, R26, 0x7ffffffc, RZ, 0xc0, !PT ;  /* 0x7ffffffc1a197812 */ /* 0x000fc600078ec0ff */
[----:B------:R-:W1:Y:S02]  /*2ce0*/  SHFL.IDX PT, R27, R42, RZ, 0x1c1f ;  /* 0x001c1fff2a1b7589 */ /* 0x000e6400000e0000 */
[----:B------:R-:W-:-:S04]  /*2cf0*/  IMAD.IADD R25, R24, 0x1, -R25 ;  /* 0x0000000118197824 */ /* 0x000fc800078e0a19 */
[----:B------:R-:W-:-:S04]  /*2d00*/  IMAD.SHL.U32 R233, R25, 0x2, RZ ;  /* 0x0000000219e97824 */ /* 0x000fc800078e00ff */
[----:B------:R-:W-:Y:S01]  /*2d10*/  IMAD.IADD R40, R3, 0x1, -R233 ;  /* 0x0000000103287824 */ /* 0x000fe200078e0ae9 */
[C---:B------:R-:W-:Y:S02]  /*2d20*/  IADD3 R92, -R233.reuse, 0x1, R92 ;  /* 0x00000001e95c7810 */ /* 0x040fe40007ffe15c */
[----:B------:R-:W-:-:S03]  /*2d30*/  IADD3 R49, -R233, R3, R220 ;  /* 0x00000003e9317210 */ /* 0x000fc60007ffe1dc */
[----:B------:R-:W-:-:S05]  /*2d40*/  IMAD.IADD R41, R92, 0x1, -R225 ;  /* 0x000000015c297824 */ /* 0x000fca00078e0ae1 */
[C---:B------:R-:W-:Y:S02]  /*2d50*/  IADD3 R50, R41.reuse, c[0x0][0x328], RZ ;  /* 0x0000ca0029327a10 */ /* 0x040fe40007ffe0ff */
[----:B------:R-:W-:-:S03]  /*2d60*/  IADD3 R41, R41, UR10, RZ ;  /* 0x0000000a29297c10 */ /* 0x000fc6000fffe0ff */
[--C-:B-1----:R-:W-:Y:S02]  /*2d70*/  IMAD.IADD R26, R50, 0x1, R27.reuse ;  /* 0x00000001321a7824 */ /* 0x102fe400078e021b */
[----:B------:R-:W-:-:S03]  /*2d80*/  IMAD.IADD R24, R41, 0x1, R27 ;  /* 0x0000000129187824 */ /* 0x000fc600078e021b */
[----:B------:R-:W-:Y:S01]  /*2d90*/  IMNMX R25, R26, R49, PT ;  /* 0x000000311a197217 */ /* 0x000fe20003800200 */
[----:B------:R-:W-:Y:S05]  /*2da0*/  @!P5 BRA `(.L_x_266) ;  /* 0x000001400000d947 */ /* 0x000fea0003800000 */
[----:B------:R-:W-:Y:S01]  /*2db0*/  IADD3 R27, -R225, R220, R27 ;  /* 0x000000dce11b7210 */ /* 0x000fe20007ffe11b */
[----:B------:R-:W-:Y:S03]  /*2dc0*/  BSSY B0, `(.L_x_267) ;  /* 0x000000e000007945 */ /* 0x000fe60003800000 */
        /* <DEDUP_REMOVED lines=9> */
.L_x_268:
[----:B------:R-:W-:-:S04]  /*2e60*/  MOV R26, c[0x0][0x32c] ;  /* 0x0000cb00001a7a02 */ /* 0x000fc80000000f00 */
[----:B------:R-:W-:-:S13]  /*2e70*/  ISETP.NE.AND P0, PT, R26, 0x1, PT ;  /* 0x000000011a00780c */ /* 0x000fda0003f05270 */
[----:B------:R-:W-:-:S05]  /*2e80*/  @P0 IMAD.HI.U32 R26, R27, c[0x0][0x330], RZ ;  /* 0x0000cc001b1a0a27 */ /* 0x000fca00078e00ff */
[----:B------:R-:W-:Y:S02]  /*2e90*/  @P0 SHF.R.U32.HI R27, RZ, c[0x0][0x334], R26 ;  /* 0x0000cd00ff1b0a19 */ /* 0x000fe4000001161a */
.L_x_269:
[----:B------:R-:W-:Y:S05]  /*2ea0*/  BSYNC B0 ;  /* 0x0000000000007941 */ /* 0x000fea0003800000 */
.L_x_267:
[----:B------:R-:W-:-:S05]  /*2eb0*/  IMAD R27, R27, c[0x0][0x32c], R40 ;  /* 0x0000cb001b1b7a24 */ /* 0x000fca00078e0228 */
[----:B------:R-:W-:Y:S02]  /*2ec0*/  IADD3 R26, R27, c[0x0][0x32c], RZ ;  /* 0x0000cb001b1a7a10 */ /* 0x000fe40007ffe0ff */
[----:B------:R-:W-:Y:S02]  /*2ed0*/  IMNMX R24, R24, R27, !PT ;  /* 0x0000001b18187217 */ /* 0x000fe40007800200 */
[----:B------:R-:W-:Y:S02]  /*2ee0*/  IMNMX R25, R25, R26, PT ;  /* 0x0000001a19197217 */ /* 0x000fe40003800200 */
.L_x_266:
[----:B------:R-:W1:Y:S02]  /*2ef0*/  SHFL.IDX PT, R27, R42, 0x1, 0x1c1f ;  /* 0x003c1f002a1b7f89 */ /* 0x000e6400000e0000 */
[----:B-1----:R-:W-:Y:S01]  /*2f00*/  IMAD.IADD R26, R50, 0x1, R27 ;  /* 0x00000001321a7824 */ /* 0x002fe200078e021b */
[----:B------:R-:W-:-:S04]  /*2f10*/  IADD3 R76, R41, R27, RZ ;  /* 0x0000001b294c7210 */ /* 0x000fc80007ffe0ff */
        /* <DEDUP_REMOVED lines=13> */
.L_x_272:
[----:B------:R-:W-:-:S04]  /*2ff0*/  MOV R26, c[0x0][0x32c] ;  /* 0x0000cb00001a7a02 */ /* 0x000fc80000000f00 */
[----:B------:R-:W-:-:S13]  /*3000*/  ISETP.NE.AND P0, PT, R26, 0x1, PT ;  /* 0x000000011a00780c */ /* 0x000fda0003f05270 */
[----:B------:R-:W-:-:S05]  /*3010*/  @P0 IMAD.HI.U32 R26, R27, c[0x0][0x330], RZ ;  /* 0x0000cc001b1a0a27 */ /* 0x000fca00078e00ff */
[----:B------:R-:W-:Y:S02]  /*3020*/  @P0 SHF.R.U32.HI R27, RZ, c[0x0][0x334], R26 ;  /* 0x0000cd00ff1b0a19 */ /* 0x000fe4000001161a */
.L_x_273:
[----:B------:R-:W-:Y:S05]  /*3030*/  BSYNC B0 ;  /* 0x0000000000007941 */ /* 0x000fea0003800000 */
.L_x_271:
[----:B------:R-:W-:-:S05]  /*3040*/  IMAD R27, R27, c[0x0][0x32c], R40 ;  /* 0x0000cb001b1b7a24 */ /* 0x000fca00078e0228 */
[----:B------:R-:W-:Y:S02]  /*3050*/  IADD3 R26, R27, c[0x0][0x32c], RZ ;  /* 0x0000cb001b1a7a10 */ /* 0x000fe40007ffe0ff */
[----:B------:R-:W-:Y:S02]  /*3060*/  IMNMX R76, R76, R27, !PT ;  /* 0x0000001b4c4c7217 */ /* 0x000fe40007800200 */
[----:B------:R-:W-:Y:S02]  /*3070*/  IMNMX R77, R77, R26, PT ;  /* 0x0000001a4d4d7217 */ /* 0x000fe40003800200 */
.L_x_270:
        /* <DEDUP_REMOVED lines=11> */
[C---:B------:R-:W-:Y:S02]  /*3130*/  ISETP.GE.AND P5, PT, R3.reuse, 0x12, PT ;  /* 0x000000120300780c */ /* 0x040fe40003fa6270 */
[----:B------:R-:W-:Y:S02]  /*3140*/  FSEL R37, R64, -INF , !P0 ;  /* 0xff80000040257808 */ /* 0x000fe40004000000 */
[----:B------:R-:W-:Y:S02]  /*3150*/  ISETP.GT.AND P0, PT, R24, 0x9, !P1 ;  /* 0x000000091800780c */ /* 0x000fe40004f04270 */
[----:B------:R-:W-:Y:S02]  /*3160*/  ISETP.GE.AND P4, PT, R3, 0x19, PT ;  /* 0x000000190300780c */ /* 0x000fe40003f86270 */
[----:B------:R-:W-:-:S02]  /*3170*/  ISETP.LT.OR P0, PT, R25, 0xa, P0 ;  /* 0x0000000a1900780c */ /* 0x000fc40000701670 */
[----:B------:R-:W-:Y:S02]  /*3180*/  ISETP.GE.AND P3, PT, R3, 0x1a, PT ;  /* 0x0000001a0300780c */ /* 0x000fe40003f66270 */
[----:B------:R-:W-:Y:S02]  /*3190*/  FSEL R65, R65, -INF , !P0 ;  /* 0xff80000041417808 */ /* 0x000fe40004000000 */
[----:B------:R-:W-:Y:S02]  /*31a0*/  ISETP.GT.AND P0, PT, R24, 0x10, !P6 ;  /* 0x000000101800780c */ /* 0x000fe40007704270 */
[----:B------:R-:W-:Y:S02]  /*31b0*/  ISETP.GE.AND P2, PT, R3, 0x21, PT ;  /* 0x000000210300780c */ /* 0x000fe40003f46270 */
[----:B------:R-:W-:Y:S02]  /*31c0*/  ISETP.LT.OR P0, PT, R25, 0x11, P0 ;  /* 0x000000111900780c */ /* 0x000fe40000701670 */
[----:B------:R-:W-:-:S02]  /*31d0*/  P2R R43, PR, RZ, 0x2 ;  /* 0x00000002ff2b7803 */ /* 0x000fc40000000000 */
[----:B------:R-:W-:Y:S02]  /*31e0*/  FSEL R35, R60, -INF , !P0 ;  /* 0xff8000003c237808 */ /* 0x000fe40004000000 */
[----:B------:R-:W-:Y:S02]  /*31f0*/  ISETP.GT.AND P0, PT, R24, 0x11, !P5 ;  /* 0x000000111800780c */ /* 0x000fe40006f04270 */
[----:B------:R-:W-:Y:S02]  /*3200*/  ISETP.GE.AND P1, PT, R3, 0x22, PT ;  /* 0x000000220300780c */ /* 0x000fe40003f26270 */
[----:B------:R-:W-:-:S04]  /*3210*/  ISETP.LT.OR P0, PT, R25, 0x12, P0 ;  /* 0x000000121900780c */ /* 0x000fc80000701670 */
[----:B------:R-:W-:Y:S02]  /*3220*/  FSEL R33, R61, -INF , !P0 ;  /* 0xff8000003d217808 */ /* 0x000fe40004000000 */
[----:B------:R-:W-:Y:S01]  /*3230*/  ISETP.GT.AND P0, PT, R24, 0x18, !P4 ;  /* 0x000000181800780c */ /* 0x000fe20006704270 */
[----:B------:R-:W1:Y:S03]  /*3240*/  SHFL.IDX PT, R61, R42, 0x2, 0x1c1f ;  /* 0x005c1f002a3d7f89 */ /* 0x000e6600000e0000 */
        /* <DEDUP_REMOVED lines=11> */
[----:B------:R-:W-:-:S04]  /*3300*/  ISETP.GE.AND P0, PT, R3, 0x29, PT ;  /* 0x000000290300780c */ /* 0x000fc80003f06270 */
[----:B------:R-:W-:Y:S02]  /*3310*/  P2R R51, PR, RZ, 0x1 ;  /* 0x00000001ff337803 */ /* 0x000fe40000000000 */
[----:B------:R-:W-:-:S04]  /*3320*/  ISETP.GT.AND P0, PT, R24, 0x28, !P0 ;  /* 0x000000281800780c */ /* 0x000fc80004704270 */
[----:B------:R-:W-:-:S04]  /*3330*/  ISETP.LT.OR P0, PT, R25, 0x29, P0 ;  /* 0x000000291900780c */ /* 0x000fc80000701670 */
[----:B------:R-:W-:Y:S02]  /*3340*/  FSEL R27, R44, -INF , !P0 ;  /* 0xff8000002c1b7808 */ /* 0x000fe40004000000 */
[----:B------:R-:W-:-:S04]  /*3350*/  ISETP.GE.AND P0, PT, R3, 0x1, PT ;  /* 0x000000010300780c */ /* 0x000fc80003f06270 */
[----:B------:R-:W-:Y:S02]  /*3360*/  P2R R52, PR, RZ, 0x1 ;  /* 0x00000001ff347803 */ /* 0x000fe40000000000 */
[----:B------:R-:W-:-:S04]  /*3370*/  ISETP.GT.AND P0, PT, R24, RZ, !P0 ;  /* 0x000000ff1800720c */ /* 0x000fc80004704270 */
[----:B------:R-:W-:-:S04]  /*3380*/  ISETP.LT.OR P0, PT, R25, 0x1, P0 ;  /* 0x000000011900780c */ /* 0x000fc80000701670 */
[----:B------:R-:W-:Y:S02]  /*3390*/  FSEL R68, R68, -INF , !P0 ;  /* 0xff80000044447808 */ /* 0x000fe40004000000 */
[----:B------:R-:W-:-:S04]  /*33a0*/  ISETP.GE.AND P0, PT, R3, 0x2a, PT ;  /* 0x0000002a0300780c */ /* 0x000fc80003f06270 */
[----:B------:R-:W-:Y:S02]  /*33b0*/  P2R R44, PR, RZ, 0x1 ;  /* 0x00000001ff2c7803 */ /* 0x000fe40000000000 */
[----:B------:R-:W-:Y:S01]  /*33c0*/  ISETP.GT.AND P0, PT, R24, 0x29, !P0 ;  /* 0x000000291800780c */ /* 0x000fe20004704270 */
[----:B-1----:R-:W-:-:S03]  /*33d0*/  IMAD.IADD R24, R50, 0x1, R61 ;  /* 0x0000000132187824 */ /* 0x002fc600078e023d */
[----:B------:R-:W-:Y:S02]  /*33e0*/  ISETP.LT.OR P0, PT, R25, 0x2a, P0 ;  /* 0x0000002a1900780c */ /* 0x000fe40000701670 */
[----:B------:R-:W-:Y:S02]  /*33f0*/  IMNMX R53, R24, R49, PT ;  /* 0x0000003118357217 */ /* 0x000fe40003800200 */
[----:B------:R-:W-:Y:S01]  /*3400*/  FSEL R25, R45, -INF , !P0 ;  /* 0xff8000002d197808 */ /* 0x000fe20004000000 */
[----:B------:R-:W-:Y:S01]  /*3410*/  IMAD.IADD R45, R41, 0x1, R61 ;  /* 0x00000001292d7824 */ /* 0x000fe200078e023d */
[----:B------:R-:W-:-:S13]  /*3420*/  ISETP.GE.AND P0, PT, R221, 0x1, PT ;  /* 0x00000001dd00780c */ /* 0x000fda0003f06270 */
        /* <DEDUP_REMOVED lines=12> */
.L_x_276:
[----:B------:R-:W-:-:S04]  /*34f0*/  MOV R3, c[0x0][0x32c] ;  /* 0x0000cb0000037a02 */ /* 0x000fc80000000f00 */
[----:B------:R-:W-:-:S13]  /*3500*/  ISETP.NE.AND P0, PT, R3, 0x1, PT ;  /* 0x000000010300780c */ /* 0x000fda0003f05270 */
[----:B------:R-:W-:-:S05]  /*3510*/  @P0 IMAD.HI.U32 R3, R61, c[0x0][0x330], RZ ;  /* 0x0000cc003d030a27 */ /* 0x000fca00078e00ff */
[----:B------:R-:W-:Y:S02]  /*3520*/  @P0 SHF.R.U32.HI R61, RZ, c[0x0][0x334], R3 ;  /* 0x0000cd00ff3d0a19 */ /* 0x000fe40000011603 */
.L_x_277:
[----:B------:R-:W-:Y:S05]  /*3530*/  BSYNC B0 ;  /* 0x0000000000007941 */ /* 0x000fea0003800000 */
.L_x_275:
[----:B------:R-:W-:-:S05]  /*3540*/  IMAD R26, R61, c[0x0][0x32c], R40 ;  /* 0x0000cb003d1a7a24 */ /* 0x000fca00078e0228 */
[----:B------:R-:W-:Y:S02]  /*3550*/  IADD3 R24, R26, c[0x0][0x32c], RZ ;  /* 0x0000cb001a187a10 */ /* 0x000fe40007ffe0ff */
[----:B------:R-:W-:Y:S02]  /*3560*/  IMNMX R45, R45, R26, !PT ;  /* 0x0000001a2d2d7217 */ /* 0x000fe40007800200 */
[----:B------:R-:W-:Y:S02]  /*3570*/  IMNMX R53, R53, R24, PT ;  /* 0x0000001835357217 */ /* 0x000fe40003800200 */
.L_x_274:
[----:B------:R-:W-:Y:S02]  /*3580*/  ISETP.NE.AND P0, PT, R48, RZ, PT ;  /* 0x000000ff3000720c */ /* 0x000fe40003f05270 */
[----:B------:R-:W-:Y:S02]  /*3590*/  P2R R60, PR, RZ, 0x40 ;  /* 0x00000040ff3c7803 */ /* 0x000fe40000000000 */
        /* <DEDUP_REMOVED lines=72> */
[----:B------:R-:W-:Y:S01]  /*3a20*/  ISETP.GT.AND P0, PT, R45, 0x21, !P1 ;  /* 0x000000212d00780c */ /* 0x000fe20004f04270 */
[----:B------:R-:W1:Y:S03]  /*3a30*/  SHFL.IDX PT, R4, R42, 0x3, 0x1c1f ;  /* 0x007c1f002a047f89 */ /* 0x000e6600000e0000 */
[----:B------:R-:W-:-:S04]  /*3a40*/  ISETP.LT.OR P0, PT, R53, 0x22, P0 ;  /* 0x000000223500780c */ /* 0x000fc80000701670 */
[----:B------:R-:W-:Y:S02]  /*3a50*/  FSEL R183, R5, -INF , !P0 ;  /* 0xff80000005b77808 */ /* 0x000fe40004000000 */
[----:B------:R-:W-:-:S04]  /*3a60*/  ISETP.NE.AND P0, PT, R51, RZ, PT ;  /* 0x000000ff3300720c */ /* 0x000fc80003f05270 */
[----:B------:R-:W-:-:S04]  /*3a70*/  ISETP.GT.AND P0, PT, R45, 0x28, !P0 ;  /* 0x000000282d00780c */ /* 0x000fc80004704270 */
[----:B------:R-:W-:-:S04]  /*3a80*/  ISETP.LT.OR P0, PT, R53, 0x29, P0 ;  /* 0x000000293500780c */ /* 0x000fc80000701670 */
[----:B------:R-:W-:Y:S02]  /*3a90*/  FSEL R181, R12, -INF , !P0 ;  /* 0xff8000000cb57808 */ /* 0x000fe40004000000 */
[----:B------:R-:W-:Y:S01]  /*3aa0*/  ISETP.NE.AND P0, PT, R44, RZ, PT ;  /* 0x000000ff2c00720c */ /* 0x000fe20003f05270 */
[--C-:B-1----:R-:W-:Y:S02]  /*3ab0*/  IMAD.IADD R12, R50, 0x1, R4.reuse ;  /* 0x00000001320c7824 */ /* 0x102fe400078e0204 */
[----:B------:R-:W-:Y:S01]  /*3ac0*/  IMAD.IADD R16, R41, 0x1, R4 ;  /* 0x0000000129107824 */ /* 0x000fe200078e0204 */
[----:B------:R-:W-:Y:S02]  /*3ad0*/  ISETP.GT.AND P0, PT, R45, 0x29, !P0 ;  /* 0x000000292d00780c */ /* 0x000fe40004704270 */
[----:B------:R-:W-:Y:S02]  /*3ae0*/  IMNMX R12, R12, R49, PT ;  /* 0x000000310c0c7217 */ /* 0x000fe40003800200 */
[----:B------:R-:W-:-:S04]  /*3af0*/  ISETP.LT.OR P0, PT, R53, 0x2a, P0 ;  /* 0x0000002a3500780c */ /* 0x000fc80000701670 */
[----:B------:R-:W-:Y:S02]  /*3b00*/  FSEL R179, R13, -INF , !P0 ;  /* 0xff8000000db37808 */ /* 0x000fe40004000000 */
        /* <DEDUP_REMOVED lines=13> */
.L_x_280:
[----:B------:R-:W-:-:S04]  /*3be0*/  MOV R4, c[0x0][0x32c] ;  /* 0x0000cb0000047a02 */ /* 0x000fc80000000f00 */
[----:B------:R-:W-:-:S13]  /*3bf0*/  ISETP.NE.AND P0, PT, R4, 0x1, PT ;  /* 0x000000010400780c */ /* 0x000fda0003f05270 */
[----:B------:R-:W-:-:S05]  /*3c00*/  @P0 IMAD.HI.U32 R4, R5, c[0x0][0x330], RZ ;  /* 0x0000cc0005040a27 */ /* 0x000fca00078e00ff */
[----:B------:R-:W-:Y:S02]  /*3c10*/  @P0 SHF.R.U32.HI R5, RZ, c[0x0][0x334], R4 ;  /* 0x0000cd00ff050a19 */ /* 0x000fe40000011604 */
.L_x_281:
[----:B------:R-:W-:Y:S05]  /*3c20*/  BSYNC B0 ;  /* 0x0000000000007941 */ /* 0x000fea0003800000 */
.L_x_279:
[----:B------:R-:W-:-:S05]  /*3c30*/  IMAD R9, R5, c[0x0][0x32c], R40 ;  /* 0x0000cb0005097a24 */ /* 0x000fca00078e0228 */
[----:B------:R-:W-:Y:S02]  /*3c40*/  IADD3 R5, R9, c[0x0][0x32c], RZ ;  /* 0x0000cb0009057a10 */ /* 0x000fe40007ffe0ff */
[----:B------:R-:W-:Y:S02]  /*3c50*/  IMNMX R16, R16, R9, !PT ;  /* 0x0000000910107217 */ /* 0x000fe40007800200 */
[----:B------:R-:W-:Y:S02]  /*3c60*/  IMNMX R12, R12, R5, PT ;  /* 0x000000050c0c7217 */ /* 0x000fe40003800200 */
.L_x_278:
[----:B------:R-:W-:Y:S01]  /*3c70*/  ISETP.NE.AND P0, PT, R48, RZ, PT ;  /* 0x000000ff3000720c */ /* 0x000fe20003f05270 */
[----:B------:R-:W-:Y:S01]  /*3c80*/  IMAD.SHL.U32 R214, R2, 0x2, RZ ;  /* 0x0000000202d67824 */ /* 0x000fe200078e00ff */
[----:B------:R-:W-:Y:S02]  /*3c90*/  FMNMX.FTZ R4, R68, R69, !PT ;  /* 0x0000004544047209 */ /* 0x000fe40007810000 */
[----:B------:R-:W-:Y:S01]  /*3ca0*/  ISETP.GT.AND P0, PT, R16, 0x8, !P0 ;  /* 0x000000081000780c */ /* 0x000fe20004704270 */
[----:B------:R-:W-:Y:S01]  /*3cb0*/  IMAD R212, R0, 0x2, R214 ;  /* 0x0000000200d47824 */ /* 0x000fe200078e02d6 */
[----:B------:R-:W-:Y:S01]  /*3cc0*/  FMNMX.FTZ R4, R37, R4, !PT ;  /* 0x0000000425047209 */ /* 0x000fe20007810000 */
[----:B------:R-:W-:Y:S01]  /*3cd0*/  LDSM.16.MT88.4 R136, [R214+0x1880] ;  /* 0x00188000d688783b */ /* 0x000fe20000004200 */
[----:B------:R-:W-:-:S02]  /*3ce0*/  ISETP.LT.OR P0, PT, R12, 0x9, P0 ;  /* 0x000000090c00780c */ /* 0x000fc40000701670 */
[----:B------:R-:W-:Y:S01]  /*3cf0*/  FMNMX.FTZ R4, R65, R4, !PT ;  /* 0x0000000441047209 */ /* 0x000fe20007810000 */
[----:B------:R-:W-:Y:S01]  /*3d00*/  LDSM.16.MT88.4 R112, [R212+0x1880] ;  /* 0x00188000d470783b */ /* 0x000fe20000004200 */
[----:B------:R-:W-:Y:S02]  /*3d10*/  FSEL R92, R18, -INF , !P0 ;  /* 0xff800000125c7808 */ /* 0x000fe40004000000 */
[----:B------:R-:W-:Y:S01]  /*3d20*/  ISETP.NE.AND P0, PT, R43, RZ, PT ;  /* 0x000000ff2b00720c */ /* 0x000fe20003f05270 */
[----:B------:R-:W-:Y:S01]  /*3d30*/  LDSM.16.MT88.4 R132, [R214+0x2480] ;  /* 0x00248000d684783b */ /* 0x000fe20000004200 */
[----:B------:R-:W-:Y:S02]  /*3d40*/  FMNMX.FTZ R4, R35, R4, !PT ;  /* 0x0000000423047209 */ /* 0x000fe40007810000 */
[----:B------:R-:W-:Y:S01]  /*3d50*/  ISETP.GT.AND P0, PT, R16, 0x9, !P0 ;  /* 0x000000091000780c */ /* 0x000fe20004704270 */
[----:B------:R-:W-:Y:S01]  /*3d60*/  LDSM.16.MT88.4 R60, [R212+0x2480] ;  /* 0x00248000d43c783b */ /* 0x000fe20000004200 */
[----:B------:R-:W-:-:S02]  /*3d70*/  FMNMX.FTZ R4, R33, R4, !PT ;  /* 0x0000000421047209 */ /* 0x000fc40007810000 */
[----:B------:R-:W-:Y:S01]  /*3d80*/  ISETP.LT.OR P0, PT, R12, 0xa, P0 ;  /* 0x0000000a0c00780c */ /* 0x000fe20000701670 */
[----:B------:R-:W-:Y:S01]  /*3d90*/  LDSM.16.MT88.4 R76, [R214+0x3080] ;  /* 0x00308000d64c783b */ /* 0x000fe20000004200 */
[----:B------:R-:W-:Y:S02]  /*3da0*/  FMNMX.FTZ R4, R31, R4, !PT ;  /* 0x000000041f047209 */ /* 0x000fe40007810000 */
[----:B------:R-:W-:Y:S01]  /*3db0*/  FSEL R90, R19, -INF , !P0 ;  /* 0xff800000135a7808 */ /* 0x000fe20004000000 */
[----:B------:R-:W-:Y:S01]  /*3dc0*/  LDSM.16.MT88.4 R156, [R214+0x1c80] ;  /* 0x001c8000d69c783b */ /* 0x000fe20000004200 */
[----:B------:R-:W-:Y:S02]  /*3dd0*/  ISETP.GT.AND P0, PT, R16, 0x10, !P6 ;  /* 0x000000101000780c */ /* 0x000fe40007704270 */
[----:B------:R-:W-:Y:S01]  /*3de0*/  FMNMX.FTZ R4, R57, R4, !PT ;  /* 0x0000000439047209 */ /* 0x000fe20007810000 */
[----:B------:R-:W-:Y:S01]  /*3df0*/  LDSM.16.MT88.4 R40, [R212+0x2880] ;  /* 0x00288000d428783b */ /* 0x000fe20000004200 */
[----:B------:R-:W-:-:S02]  /*3e00*/  ISETP.LT.OR P0, PT, R12, 0x11, P0 ;  /* 0x000000110c00780c */ /* 0x000fc40000701670 */
[----:B------:R-:W-:Y:S02]  /*3e10*/  FMNMX.FTZ R5, R29, R4, !PT ;  /* 0x000000041d057209 */ /* 0x000fe40007810000 */
[----:B------:R-:W-:Y:S02]  /*3e20*/  FSEL R74, R74, -INF , !P0 ;  /* 0xff8000004a4a7808 */ /* 0x000fe40004000000 */
[----:B------:R-:W-:Y:S02]  /*3e30*/  ISETP.GT.AND P0, PT, R16, 0x11, !P5 ;  /* 0x000000111000780c */ /* 0x000fe40006f04270 */
[----:B------:R-:W-:Y:S02]  /*3e40*/  FMNMX.FTZ R4, R28, R5, !PT ;  /* 0x000000051c047209 */ /* 0x000fe40007810000 */
[----:B------:R-:W-:Y:S02]  /*3e50*/  ISETP.LT.OR P0, PT, R12, 0x12, P0 ;  /* 0x000000120c00780c */ /* 0x000fe40000701670 */
[----:B------:R-:W-:-:S02]  /*3e60*/  FMNMX.FTZ R4, R27, R4, !PT ;  /* 0x000000041b047209 */ /* 0x000fc40007810000 */
[----:B------:R-:W-:Y:S02]  /*3e70*/  FSEL R75, R75, -INF , !P0 ;  /* 0xff8000004b4b7808 */ /* 0x000fe40004000000 */
[----:B------:R-:W-:Y:S02]  /*3e80*/  ISETP.GT.AND P0, PT, R16, 0x18, !P4 ;  /* 0x000000181000780c */ /* 0x000fe40006704270 */
[----:B------:R-:W-:Y:S02]  /*3e90*/  FMNMX.FTZ R5, R70, R38, !PT ;  /* 0x0000002646057209 */ /* 0x000fe40007810000 */
[----:B------:R-:W-:Y:S02]  /*3ea0*/  ISETP.LT.OR P0, PT, R12, 0x19, P0 ;  /* 0x000000190c00780c */ /* 0x000fe40000701670 */
[----:B------:R-:W-:Y:S02]  /*3eb0*/  FMNMX.FTZ R5, R66, R5, !PT ;  /* 0x0000000542057209 */ /* 0x000fe40007810000 */
[----:B------:R-:W-:-:S02]  /*3ec0*/  FSEL R73, R10, -INF , !P0 ;  /* 0xff8000000a497808 */ /* 0x000fc40004000000 */
[----:B------:R-:W-:Y:S02]  /*3ed0*/  ISETP.GT.AND P0, PT, R16, 0x19, !P3 ;  /* 0x000000191000780c */ /* 0x000fe40005f04270 */
[----:B------:R-:W-:Y:S02]  /*3ee0*/  FMNMX.FTZ R5, R36, R5, !PT ;  /* 0x0000000524057209 */ /* 0x000fe40007810000 */
[----:B------:R-:W-:Y:S02]  /*3ef0*/  ISETP.LT.OR P0, PT, R12, 0x1a, P0 ;  /* 0x0000001a0c00780c */ /* 0x000fe40000701670 */
[----:B------:R-:W-:Y:S02]  /*3f00*/  FMNMX.FTZ R5, R34, R5, !PT ;  /* 0x0000000522057209 */ /* 0x000fe40007810000 */
[----:B------:R-:W-:Y:S02]  /*3f10*/  FSEL R72, R11, -INF , !P0 ;  /* 0xff8000000b487808 */ /* 0x000fe40004000000 */
[----:B------:R-:W-:-:S02]  /*3f20*/  ISETP.GT.AND P0, PT, R16, 0x20, !P2 ;  /* 0x000000201000780c */ /* 0x000fc40005704270 */
[----:B------:R-:W-:Y:S02]  /*3f30*/  FMNMX.FTZ R5, R32, R5, !PT ;  /* 0x0000000520057209 */ /* 0x000fe40007810000 */
[----:B------:R-:W-:Y:S02]  /*3f40*/  ISETP.LT.OR P0, PT, R12, 0x21, P0 ;  /* 0x000000210c00780c */ /* 0x000fe40000701670 */
[----:B------:R-:W-:Y:S02]  /*3f50*/  FMNMX.FTZ R5, R58, R5, !PT ;  /* 0x000000053a057209 */ /* 0x000fe40007810000 */
[----:B------:R-:W-:Y:S02]  /*3f60*/  FSEL R182, R6, -INF , !P0 ;  /* 0xff80000006b67808 */ /* 0x000fe40004000000 */
[----:B------:R-:W-:Y:S02]  /*3f70*/  ISETP.GT.AND P0, PT, R16, 0x21, !P1 ;  /* 0x000000211000780c */ /* 0x000fe40004f04270 */
[----:B------:R-:W-:-:S02]  /*3f80*/  FMNMX.FTZ R5, R30, R5, !PT ;  /* 0x000000051e057209 */ /* 0x000fc40007810000 */
[----:B------:R-:W-:Y:S02]  /*3f90*/  ISETP.LT.OR P0, PT, R12, 0x22, P0 ;  /* 0x000000220c00780c */ /* 0x000fe40000701670 */
[----:B------:R-:W-:Y:S02]  /*3fa0*/  FMNMX.FTZ R5, R26, R5, !PT ;  /* 0x000000051a057209 */ /* 0x000fe40007810000 */
[----:B------:R-:W-:Y:S02]  /*3fb0*/  FSEL R180, R7, -INF , !P0 ;  /* 0xff80000007b47808 */ /* 0x000fe40004000000 */
[----:B------:R-:W-:Y:S02]  /*3fc0*/  FMNMX.FTZ R7, R25, R4, !PT ;  /* 0x0000000419077209 */ /* 0x000fe40007810000 */
[----:B------:R-:W-:Y:S02]  /*3fd0*/  FMNMX.FTZ R5, R24, R5, !PT ;  /* 0x0000000518057209 */ /* 0x000fe40007810000 */
[----:B------:R-:W-:Y:S01]  /*3fe0*/  FMNMX.FTZ R18, R110, R111, !PT ;  /* 0x0000006f6e127209 */ /* 0x000fe20007810000 */
[----:B------:R-:W1:Y:S01]  /*3ff0*/  SHFL.BFLY PT, R4, R7, 0x2, 0x1f ;  /* 0x0c401f0007047f89 */ /* 0x000e6200000e0000 */
[----:B------:R-:W-:-:S02]  /*4000*/  ISETP.NE.AND P4, PT, R39, RZ, PT ;  /* 0x000000ff2700720c */ /* 0x000fc40003f85270 */
[----:B------:R-:W-:Y:S02]  /*4010*/  FMNMX.FTZ R18, R109, R18, !PT ;  /* 0x000000126d127209 */ /* 0x000fe40007810000 */
[----:B------:R-:W-:Y:S02]  /*4020*/  ISETP.GT.AND P0, PT, R16, 0x1, !P4 ;  /* 0x000000011000780c */ /* 0x000fe40006704270 */
[----:B------:R-:W-:Y:S02]  /*4030*/  FMNMX.FTZ R18, R95, R18, !PT ;  /* 0x000000125f127209 */ /* 0x000fe40007810000 */
[----:B------:R-:W-:Y:S02]  /*4040*/  ISETP.LT.OR P0, PT, R12, 0x2, P0 ;  /* 0x000000020c00780c */ /* 0x000fe40000701670 */
[----:B------:R-:W-:Y:S02]  /*4050*/  FMNMX.FTZ R18, R93, R18, !PT ;  /* 0x000000125d127209 */ /* 0x000fe40007810000 */
[----:B------:R-:W-:-:S02]  /*4060*/  ISETP.NE.AND P5, PT, R52, RZ, PT ;  /* 0x000000ff3400720c */ /* 0x000fc40003fa5270 */
[----:B------:R-:W-:Y:S02]  /*4070*/  FSEL R94, R23, -INF , !P0 ;  /* 0xff800000175e7808 */ /* 0x000fe40004000000 */
[----:B------:R-:W-:Y:S02]  /*4080*/  FMNMX.FTZ R18, R91, R18, !PT ;  /* 0x000000125b127209 */ /* 0x000fe40007810000 */
[----:B------:R-:W-:Y:S02]  /*4090*/  ISETP.GT.AND P0, PT, R16, RZ, !P5 ;  /* 0x000000ff1000720c */ /* 0x000fe40006f04270 */
[----:B------:R-:W-:Y:S02]  /*40a0*/  FMNMX.FTZ R17, R89, R18, !PT ;  /* 0x0000001259117209 */ /* 0x000fe40007810000 */
[----:B------:R-:W-:Y:S02]  /*40b0*/  ISETP.LT.OR P0, PT, R12, 0x1, P0 ;  /* 0x000000010c00780c */ /* 0x000fe40000701670 */
[----:B-1----:R-:W-:-:S02]  /*40c0*/  FMNMX.FTZ R4, R7, R4, !PT ;  /* 0x0000000407047209 */ /* 0x002fc40007810000 */
[----:B------:R-:W-:Y:S02]  /*40d0*/  FMNMX.FTZ R17, R88, R17, !PT ;  /* 0x0000001158117209 */ /* 0x000fe40007810000 */
[----:B------:R-:W-:Y:S01]  /*40e0*/  FSEL R108, R22, -INF , !P0 ;  /* 0xff800000166c7808 */ /* 0x000fe20004000000 */
[----:B------:R-:W1:Y:S01]  /*40f0*/  SHFL.BFLY PT, R151, R4, 0x1, 0x1f ;  /* 0x0c201f0004977f89 */ /* 0x000e6200000e0000 */
[----:B------:R-:W-:Y:S02]  /*4100*/  FMNMX.FTZ R18, R184, R17, !PT ;  /* 0x00000011b8127209 */ /* 0x000fe40007810000 */
[----:B------:R-:W-:Y:S02]  /*4110*/  FMNMX.FTZ R17, R108, R94, !PT ;  /* 0x0000005e6c117209 */ /* 0x000fe40007810000 */
[----:B------:R-:W-:Y:S02]  /*4120*/  ISETP.NE.AND P6, PT, R51, RZ, PT ;  /* 0x000000ff3300720c */ /* 0x000fe40003fc5270 */
[----:B------:R-:W-:Y:S01]  /*4130*/  FMNMX.FTZ R17, R92, R17, !PT ;  /* 0x000000115c117209 */ /* 0x000fe20007810000 */
[----:B------:R-:W-:Y:S01]  /*4140*/  LDSM.16.MT88.4 R48, [R212+0x1c80] ;  /* 0x001c8000d430783b */ /* 0x000fe20000004200 */
[----:B------:R-:W-:-:S02]  /*4150*/  ISETP.GT.AND P0, PT, R16, 0x28, !P6 ;  /* 0x000000281000780c */ /* 0x000fc40007704270 */
[----:B------:R-:W-:Y:S02]  /*4160*/  FMNMX.FTZ R17, R90, R17, !PT ;  /* 0x000000115a117209 */ /* 0x000fe40007810000 */
[----:B------:R-:W-:Y:S02]  /*4170*/  ISETP.LT.OR P0, PT, R12, 0x29, P0 ;  /* 0x000000290c00780c */ /* 0x000fe40000701670 */
[----:B------:R-:W-:Y:S02]  /*4180*/  FMNMX.FTZ R20, R74, R17, !PT ;  /* 0x000000114a147209 */ /* 0x000fe40007810000 */
[----:B------:R-:W-:Y:S02]  /*4190*/  FSEL R178, R14, -INF , !P0 ;  /* 0xff8000000eb27808 */ /* 0x000fe40004000000 */
[----:B------:R-:W-:Y:S02]  /*41a0*/  FMNMX.FTZ R20, R75, R20, !PT ;  /* 0x000000144b147209 */ /* 0x000fe40007810000 */
[----:B------:R-:W-:-:S02]  /*41b0*/  ISETP.NE.AND P6, PT, R44, RZ, PT ;  /* 0x000000ff2c00720c */ /* 0x000fc40003fc5270 */
[----:B------:R-:W-:Y:S01]  /*41c0*/  FMNMX.FTZ R17, R73, R20, !PT ;  /* 0x0000001449117209 */ /* 0x000fe20007810000 */
[----:B------:R-:W-:Y:S01]  /*41d0*/  LDSM.16.MT88.4 R44, [R214+0x2880] ;  /* 0x00288000d62c783b */ /* 0x000fe20000004200 */
[----:B-1----:R-:W-:Y:S02]  /*41e0*/  FMNMX.FTZ R151, R4, R151, !PT ;  /* 0x0000009704977209 */ /* 0x002fe40007810000 */
[----:B------:R-:W-:Y:S01]  /*41f0*/  FMNMX.FTZ R4, R56, R5, !PT ;  /* 0x0000000538047209 */ /* 0x000fe20007810000 */
[----:B------:R-:W-:Y:S01]  /*4200*/  LDSM.16.MT88.4 R20, [R214+0x2c80] ;  /* 0x002c8000d614783b */ /* 0x000fe20000004200 */
[C---:B------:R-:W-:Y:S01]  /*4210*/  FSETP.NEU.FTZ.AND P0, PT, R151.reuse, -INF , PT ;  /* 0xff8000009700780b */ /* 0x040fe20003f1d000 */
[----:B------:R-:W-:Y:S01]  /*4220*/  FMUL.FTZ R14, R151, c[0x0][0x2d0] ;  /* 0x0000b400970e7a20 */ /* 0x000fe20000410000 */
[----:B------:R-:W-:Y:S02]  /*4230*/  FMNMX.FTZ R5, R3, R4, !PT ;  /* 0x0000000403057209 */ /* 0x000fe40007810000 */
[----:B------:R-:W-:-:S02]  /*4240*/  FMNMX.FTZ R17, R72, R17, !PT ;  /* 0x0000001148117209 */ /* 0x000fc40007810000 */
[----:B------:R-:W-:Y:S01]  /*4250*/  FSEL R14, R14, RZ, P0 ;  /* 0x000000ff0e0e7208 */ /* 0x000fe20000000000 */
[----:B------:R-:W1:Y:S01]  /*4260*/  SHFL.BFLY PT, R4, R5, 0x2, 0x1f ;  /* 0x0c401f0005047f89 */ /* 0x000e6200000e0000 */
[----:B------:R-:W-:Y:S02]  /*4270*/  FMNMX.FTZ R18, R183, R18, !PT ;  /* 0x00000012b7127209 */ /* 0x000fe40007810000 */
[----:B------:R-:W-:Y:S01]  /*4280*/  FMNMX.FTZ R17, R182, R17, !PT ;  /* 0x00000011b6117209 */ /* 0x000fe20007810000 */
[--C-:B------:R-:W-:Y:S01]  /*4290*/  FFMA.FTZ R2, R57, c[0x0][0x2d0], -R14.reuse ;  /* 0x0000b40039027a23 */ /* 0x100fe2000001080e */
        /* <DEDUP_REMOVED lines=8> */
[----:B------:R-:W-:Y:S01]  /*4320*/  MUFU.EX2 R171, R171 ;  /* 0x000000ab00ab7308 */ /* 0x000fe20000000800 */
[----:B------:R-:W2:Y:S01]  /*4330*/  SHFL.BFLY PT, R18, R57, 0x2, 0x1f ;  /* 0x0c401f0039127f89 */ /* 0x000ea200000e0000 */
[--C-:B------:R-:W-:Y:S01]  /*4340*/  FFMA.FTZ R165, R35, c[0x0][0x2d0], -R14.reuse ;  /* 0x0000b40023a57a23 */ /* 0x100fe2000001080e */
[----:B------:R-:W-:Y:S01]  /*4350*/  IADD3 R232, R148, -0x2, RZ ;  /* 0xfffffffe94e87810 */ /* 0x000fe20007ffe0ff */
[----:B------:R-:W-:-:S02]  /*4360*/  FFMA.FTZ R160, R33, c[0x0][0x2d0], -R14 ;  /* 0x0000b40021a07a23 */ /* 0x000fc4000001080e */
[--C-:B------:R-:W-:Y:S02]  /*4370*/  FFMA.FTZ R161, R31, c[0x0][0x2d0], -R14.reuse ;  /* 0x0000b4001fa17a23 */ /* 0x100fe4000001080e */
[----:B------:R-:W3:Y:S01]  /*4380*/  MUFU.EX2 R166, R166 ;  /* 0x000000a600a67308 */ /* 0x000ee20000000800 */
[--C-:B------:R-:W-:Y:S01]  /*4390*/  FFMA.FTZ R170, R29, c[0x0][0x2d0], -R14.reuse ;  /* 0x0000b4001daa7a23 */ /* 0x100fe2000001080e */
[----:B-1----:R-:W-:Y:S01]  /*43a0*/  FMNMX.FTZ R4, R5, R4, !PT ;  /* 0x0000000405047209 */ /* 0x002fe20007810000 */
[--C-:B------:R-:W-:Y:S02]  /*43b0*/  FFMA.FTZ R175, R28, c[0x0][0x2d0], -R14.reuse ;  /* 0x0000b4001caf7a23 */ /* 0x100fe4000001080e */
[--C-:B------:R-:W-:Y:S02]  /*43c0*/  FFMA.FTZ R172, R27, c[0x0][0x2d0], -R14.reuse ;  /* 0x0000b4001bac7a23 */ /* 0x100fe4000001080e */
[----:B------:R-:W1:Y:S01]  /*43d0*/  SHFL.BFLY PT, R149, R4, 0x1, 0x1f ;  /* 0x0c201f0004957f89 */ /* 0x000e6200000e0000 */
[----:B------:R-:W-:Y:S01]  /*43e0*/  MUFU.EX2 R167, R167 ;  /* 0x000000a700a77308 */ /* 0x000fe20000000800 */
[----:B------:R-:W-:Y:S01]  /*43f0*/  FFMA.FTZ R245, R25, c[0x0][0x2d0], -R14 ;  /* 0x0000b40019f57a23 */ /* 0x000fe2000001080e */
[----:B---3--:R-:W-:-:S06]  /*4400*/  F2FP.BF16.PACK_AB R96, R166, R171 ;  /* 0x000000aba660723e */ /* 0x008fcc00000010ff */
[----:B------:R-:W3:Y:S01]  /*4410*/  MUFU.EX2 R162, R162 ;  /* 0x000000a200a27308 */ /* 0x000ee20000000800 */
[----:B--2---:R-:W-:Y:S01]  /*4420*/  FMNMX.FTZ R57, R57, R18, !PT ;  /* 0x0000001239397209 */ /* 0x004fe20007810000 */
[----:B------:R-:W-:-:S06]  /*4430*/  FADD.FTZ R166, R171, R166 ;  /* 0x000000a6aba67221 */ /* 0x000fcc0000010000 */
[----:B------:R-:W-:Y:S01]  /*4440*/  MUFU.EX2 R165, R165 ;  /* 0x000000a500a57308 */ /* 0x000fe20000000800 */
[----:B-1----:R-:W-:-:S07]  /*4450*/  FMNMX.FTZ R149, R4, R149, !PT ;  /* 0x0000009504957209 */ /* 0x002fce0007810000 */
[----:B------:R-:W1:Y:S01]  /*4460*/  MUFU.EX2 R160, R160 ;  /* 0x000000a000a07308 */ /* 0x000e620000000800 */
[----:B------:R-:W-:Y:S01]  /*4470*/  LDSM.16.MT88.4 R4, [R212+0x3080] ;  /* 0x00308000d404783b */ /* 0x000fe20000004200 */
[C---:B---3--:R-:W-:Y:S01]  /*4480*/  F2FP.BF16.PACK_AB R98, R162.reuse, R167 ;  /* 0x000000a7a262723e */ /* 0x048fe200000010ff */
[----:B------:R-:W-:Y:S01]  /*4490*/  FADD.FTZ R167, R167, R166 ;  /* 0x000000a6a7a77221 */ /* 0x000fe20000010000 */
[C---:B------:R-:W-:Y:S01]  /*44a0*/  FSETP.NEU.FTZ.AND P0, PT, R149.reuse, -INF , PT ;  /* 0xff8000009500780b */ /* 0x040fe20003f1d000 */
[----:B------:R-:W-:Y:S02]  /*44b0*/  FMUL.FTZ R13, R149, c[0x0][0x2d0] ;  /* 0x0000b400950d7a20 */ /* 0x000fe40000410000 */
[----:B------:R-:W-:Y:S01]  /*44c0*/  FADD.FTZ R162, R162, R167 ;  /* 0x000000a7a2a27221 */ /* 0x000fe20000010000 */
[----:B------:R-:W-:Y:S02]  /*44d0*/  MUFU.EX2 R161, R161 ;  /* 0x000000a100a17308 */ /* 0x000fe40000000800 */
[----:B------:R-:W-:-:S02]  /*44e0*/  FSEL R13, R13, RZ, P0 ;  /* 0x000000ff0d0d7208 */ /* 0x000fc40000000000 */
[----:B------:R-:W-:Y:S02]  /*44f0*/  ISETP.GT.AND P0, PT, R16, 0x29, !P6 ;  /* 0x000000291000780c */ /* 0x000fe40007704270 */
[----:B------:R-:W-:Y:S01]  /*4500*/  LDSM.16.MT88.4 R16, [R212+0x2c80] ;  /* 0x002c8000d410783b */ /* 0x000fe20000004200 */
[--C-:B------:R-:W-:Y:S01]  /*4510*/  FFMA.FTZ R173, R70, c[0x0][0x2d0], -R13.reuse ;  /* 0x0000b40046ad7a23 */ /* 0x100fe2000001080d */
[----:B------:R-:W-:Y:S01]  /*4520*/  ISETP.LT.OR P0, PT, R12, 0x2a, P0 ;  /* 0x0000002a0c00780c */ /* 0x000fe20000701670 */
[--C-:B------:R-:W-:Y:S01]  /*4530*/  FFMA.FTZ R168, R38, c[0x0][0x2d0], -R13.reuse ;  /* 0x0000b40026a87a23 */ /* 0x100fe2000001080d */
[----:B------:R-:W2:Y:S01]  /*4540*/  MUFU.EX2 R2, R2 ;  /* 0x0000000200027308 */ /* 0x000ea20000000800 */
[--C-:B------:R-:W-:Y:S01]  /*4550*/  FFMA.FTZ R169, R66, c[0x0][0x2d0], -R13.reuse ;  /* 0x0000b40042a97a23 */ /* 0x100fe2000001080d */
[----:B------:R-:W-:Y:S01]  /*4560*/  FSEL R191, R15, -INF , !P0 ;  /* 0xff8000000fbf7808 */ /* 0x000fe20004000000 */
[--C-:B------:R-:W-:Y:S01]  /*4570*/  FFMA.FTZ R164, R36, c[0x0][0x2d0], -R13.reuse ;  /* 0x0000b40024a47a23 */ /* 0x100fe2000001080d */
[----:B-1----:R-:W-:Y:S01]  /*4580*/  F2FP.BF16.PACK_AB R8, R160, R165 ;  /* 0x000000a5a008723e */ /* 0x002fe200000010ff */
[--C-:B------:R-:W-:Y:S01]  /*4590*/  FFMA.FTZ R163, R34, c[0x0][0x2d0], -R13.reuse ;  /* 0x0000b40022a37a23 */ /* 0x100fe2000001080d */
[----:B------:R-:W-:Y:S01]  /*45a0*/  FMNMX.FTZ R152, R191, R152, !PT ;  /* 0x00000098bf987209 */ /* 0x000fe20007810000 */
[--C-:B------:R-:W-:Y:S01]  /*45b0*/  FFMA.FTZ R154, R32, c[0x0][0x2d0], -R13.reuse ;  /* 0x0000b400209a7a23 */ /* 0x100fe2000001080d */
[----:B------:R-:W-:Y:S01]  /*45c0*/  MUFU.EX2 R173, R173 ;  /* 0x000000ad00ad7308 */ /* 0x000fe20000000800 */
[----:B------:R-:W-:Y:S01]  /*45d0*/  LDSM.16.MT88.4 R36, [R214+0x3480] ;  /* 0x00348000d624783b */ /* 0x000fe20000004200 */
[--C-:B------:R-:W-:Y:S01]  /*45e0*/  FFMA.FTZ R155, R58, c[0x0][0x2d0], -R13.reuse ;  /* 0x0000b4003a9b7a23 */ /* 0x100fe2000001080d */
[----:B------:R-:W-:Y:S01]  /*45f0*/  ISETP.NE.AND P6, PT, R222, 0x1, PT ;  /* 0x00000001de00780c */ /* 0x000fe20003fc5270 */
[--C-:B------:R-:W-:Y:S01]  /*4600*/  FFMA.FTZ R0, R30, c[0x0][0x2d0], -R13.reuse ;  /* 0x0000b4001e007a23 */ /* 0x100fe2000001080d */
[----:B------:R-:W1:Y:S01]  /*4610*/  SHFL.BFLY PT, R59, R152, 0x2, 0x1f ;  /* 0x0c401f00983b7f89 */ /* 0x000e6200000e0000 */
[----:B------:R-:W-:-:S02]  /*4620*/  FFMA.FTZ R243, R3, c[0x0][0x2d0], -R13 ;  /* 0x0000b40003f37a23 */ /* 0x000fc4000001080d */
[----:B------:R-:W3:Y:S01]  /*4630*/  MUFU.EX2 R168, R168 ;  /* 0x000000a800a87308 */ /* 0x000ee20000000800 */
[----:B------:R-:W-:Y:S01]  /*4640*/  LDSM.16.MT88.4 R32, [R212+0x3480] ;  /* 0x00348000d420783b */ /* 0x000fe20000004200 */
[----:B--2---:R-:W-:Y:S01]  /*4650*/  F2FP.BF16.PACK_AB R10, R2, R161 ;  /* 0x000000a1020a723e */ /* 0x004fe200000010ff */
[--C-:B------:R-:W-:Y:S02]  /*4660*/  FFMA.FTZ R174, R26, c[0x0][0x2d0], -R13.reuse ;  /* 0x0000b4001aae7a23 */ /* 0x100fe4000001080d */
[----:B------:R-:W2:Y:S01]  /*4670*/  SHFL.BFLY PT, R58, R57, 0x1, 0x1f ;  /* 0x0c201f00393a7f89 */ /* 0x000ea200000e0000 */
[--C-:B------:R-:W-:Y:S02]  /*4680*/  FFMA.FTZ R177, R24, c[0x0][0x2d0], -R13.reuse ;  /* 0x0000b40018b17a23 */ /* 0x100fe4000001080d */
[----:B------:R-:W-:Y:S01]  /*4690*/  MUFU.EX2 R169, R169 ;  /* 0x000000a900a97308 */ /* 0x000fe20000000800 */
[----:B------:R-:W-:Y:S01]  /*46a0*/  FFMA.FTZ R176, R56, c[0x0][0x2d0], -R13 ;  /* 0x0000b40038b07a23 */ /* 0x000fe2000001080d */
[----:B------:R-:W-:Y:S01]  /*46b0*/  LDSM.16.MT88.4 R28, [R214+0x2080] ;  /* 0x00208000d61c783b */ /* 0x000fe20000004200 */
[----:B------:R-:W-:-:S03]  /*46c0*/  FADD.FTZ R165, R165, R162 ;  /* 0x000000a2a5a57221 */ /* 0x000fc60000010000 */
[----:B------:R-:W-:Y:S01]  /*46d0*/  LDSM.16.MT88.4 R24, [R212+0x2080] ;  /* 0x00208000d418783b */ /* 0x000fe20000004200 */
[----:B------:R-:W-:Y:S01]  /*46e0*/  FADD.FTZ R160, R160, R165 ;  /* 0x000000a5a0a07221 */ /* 0x000fe20000010000 */
[----:B------:R-:W4:Y:S01]  /*46f0*/  MUFU.EX2 R164, R164 ;  /* 0x000000a400a47308 */ /* 0x000f220000000800 */
[----:B---3--:R-:W-:Y:S01]  /*4700*/  F2FP.BF16.PACK_AB R97, R168, R173 ;  /* 0x000000ada861723e */ /* 0x008fe200000010ff */
[----:B------:R-:W-:Y:S01]  /*4710*/  LDSM.16.MT88.4 R12, [R214+0x3880] ;  /* 0x00388000d60c783b */ /* 0x000fe20000004200 */
[----:B------:R-:W-:Y:S01]  /*4720*/  FADD.FTZ R168, R173, R168 ;  /* 0x000000a8ada87221 */ /* 0x000fe20000010000 */
[----:B-1----:R-:W-:Y:S01]  /*4730*/  FMNMX.FTZ R152, R152, R59, !PT ;  /* 0x0000003b98987209 */ /* 0x002fe20007810000 */
[----:B------:R-:W-:-:S03]  /*4740*/  FADD.FTZ R161, R161, R160 ;  /* 0x000000a0a1a17221 */ /* 0x000fc60000010000 */
[----:B------:R-:W-:Y:S01]  /*4750*/  MUFU.EX2 R163, R163 ;  /* 0x000000a300a37308 */ /* 0x000fe20000000800 */
[----:B------:R-:W1:Y:S01]  /*4760*/  SHFL.BFLY PT, R125, R152, 0x1, 0x1f ;  /* 0x0c201f00987d7f89 */ /* 0x000e6200000e0000 */
[----:B------:R-:W-:Y:S01]  /*4770*/  FADD.FTZ R161, R2, R161 ;  /* 0x000000a102a17221 */ /* 0x000fe20000010000 */
[----:B--2---:R-:W-:Y:S02]  /*4780*/  FMNMX.FTZ R3, R57, R58, !PT ;  /* 0x0000003a39037209 */ /* 0x004fe40007810000 */
[----:B----4-:R-:W-:-:S03]  /*4790*/  F2FP.BF16.PACK_AB R99, R164, R169 ;  /* 0x000000a9a463723e */ /* 0x010fc600000010ff */
[----:B------:R-:W2:Y:S01]  /*47a0*/  MUFU.EX2 R154, R154 ;  /* 0x0000009a009a7308 */ /* 0x000ea20000000800 */
[C---:B------:R-:W-:Y:S01]  /*47b0*/  FMUL.FTZ R202, R3.reuse, c[0x0][0x2d0] ;  /* 0x0000b40003ca7a20 */ /* 0x040fe20000410000 */
[----:B------:R-:W-:Y:S01]  /*47c0*/  FSETP.NEU.FTZ.AND P0, PT, R3, -INF , PT ;  /* 0xff8000000300780b */ /* 0x000fe20003f1d000 */
[----:B------:R-:W-:Y:S01]  /*47d0*/  FADD.FTZ R169, R169, R168 ;  /* 0x000000a8a9a97221 */ /* 0x000fe20000010000 */
[C---:B------:R-:W-:Y:S02]  /*47e0*/  HMMA.16816.F32.BF16 R144, R96.reuse, R136, RZ ;  /* 0x000000886090723c */ /* 0x040fe400000418ff */
[----:B------:R-:W-:Y:S02]  /*47f0*/  FSEL R202, R202, RZ, P0 ;  /* 0x000000ffcaca7208 */ /* 0x000fe40000000000 */
[----:B------:R-:W-:Y:S01]  /*4800*/  MUFU.EX2 R155, R155 ;  /* 0x0000009b009b7308 */ /* 0x000fe20000000800 */
[----:B------:R-:W-:Y:S02]  /*4810*/  FADD.FTZ R164, R164, R169 ;  /* 0x000000a9a4a47221 */ /* 0x000fe40000010000 */
[--C-:B------:R-:W-:Y:S01]  /*4820*/  FFMA.FTZ R185, R110, c[0x0][0x2d0], -R202.reuse ;  /* 0x0000b4006eb97a23 */ /* 0x100fe200000108ca */
[----:B------:R-:W-:Y:S01]  /*4830*/  HMMA.16816.F32.BF16 R104, R96, R112, RZ ;  /* 0x000000706068723c */ /* 0x000fe200000418ff */
[----:B------:R-:W-:-:S03]  /*4840*/  FFMA.FTZ R188, R111, c[0x0][0x2d0], -R202 ;  /* 0x0000b4006fbc7a23 */ /* 0x000fc600000108ca */
[----:B------:R-:W3:Y:S01]  /*4850*/  MUFU.EX2 R0, R0 ;  /* 0x0000000000007308 */ /* 0x000ee20000000800 */
[----:B-1----:R-:W-:Y:S01]  /*4860*/  FMNMX.FTZ R152, R152, R125, !PT ;  /* 0x0000007d98987209 */ /* 0x002fe20007810000 */
[--C-:B------:R-:W-:Y:S01]  /*4870*/  FFMA.FTZ R186, R109, c[0x0][0x2d0], -R202.reuse ;  /* 0x0000b4006dba7a23 */ /* 0x100fe200000108ca */
[----:B--2---:R-:W-:Y:S01]  /*4880*/  F2FP.BF16.PACK_AB R9, R154, R163 ;  /* 0x000000a39a09723e */ /* 0x004fe200000010ff */
[--C-:B------:R-:W-:Y:S01]  /*4890*/  FFMA.FTZ R187, R95, c[0x0][0x2d0], -R202.reuse ;  /* 0x0000b4005fbb7a23 */ /* 0x100fe200000108ca */
[C---:B------:R-:W-:Y:S01]  /*48a0*/  FSETP.NEU.FTZ.AND P0, PT, R152.reuse, -INF , PT ;  /* 0xff8000009800780b */ /* 0x040fe20003f1d000 */
[C---:B------:R-:W-:Y:S01]  /*48b0*/  HMMA.16816.F32.BF16 R120, R96.reuse, R132, RZ ;  /* 0x000000846078723c */ /* 0x040fe200000418ff */
[----:B------:R-:W-:Y:S01]  /*48c0*/  FMUL.FTZ R203, R152, c[0x0][0x2d0] ;  /* 0x0000b40098cb7a20 */ /* 0x000fe20000410000 */
[----:B------:R-:W-:Y:S01]  /*48d0*/  MUFU.EX2 R185, R185 ;  /* 0x000000b900b97308 */ /* 0x000fe20000000800 */
[--C-:B------:R-:W-:Y:S02]  /*48e0*/  FFMA.FTZ R194, R93, c[0x0][0x2d0], -R202.reuse ;  /* 0x0000b4005dc27a23 */ /* 0x100fe400000108ca */
[--C-:B------:R-:W-:Y:S01]  /*48f0*/  FFMA.FTZ R197, R91, c[0x0][0x2d0], -R202.reuse ;  /* 0x0000b4005bc57a23 */ /* 0x100fe200000108ca */
[----:B------:R-:W-:Y:S01]  /*4900*/  FSEL R203, R203, RZ, P0 ;  /* 0x000000ffcbcb7208 */ /* 0x000fe20000000000 */
[--C-:B------:R-:W-:Y:S01]  /*4910*/  FFMA.FTZ R196, R89, c[0x0][0x2d0], -R202.reuse ;  /* 0x0000b40059c47a23 */ /* 0x100fe200000108ca */
[----:B------:R-:W-:Y:S01]  /*4920*/  HMMA.16816.F32.BF16 R52, R96, R60, RZ ;  /* 0x0000003c6034723c */ /* 0x000fe200000418ff */
[----:B------:R-:W-:Y:S01]  /*4930*/  FFMA.FTZ R195, R88, c[0x0][0x2d0], -R202 ;  /* 0x0000b40058c37a23 */ /* 0x000fe200000108ca */
[----:B---3--:R-:W-:Y:S01]  /*4940*/  F2FP.BF16.PACK_AB R11, R0, R155 ;  /* 0x0000009b000b723e */ /* 0x008fe200000010ff */
[--C-:B------:R-:W-:Y:S01]  /*4950*/  FFMA.FTZ R189, R108, c[0x0][0x2d0], -R203.reuse ;  /* 0x0000b4006cbd7a23 */ /* 0x100fe200000108cb */
[----:B------:R-:W1:Y:S01]  /*4960*/  MUFU.EX2 R188, R188 ;  /* 0x000000bc00bc7308 */ /* 0x000e620000000800 */
[----:B------:R-:W-:-:S02]  /*4970*/  FFMA.FTZ R192, R94, c[0x0][0x2d0], -R203 ;  /* 0x0000b4005ec07a23 */ /* 0x000fc400000108cb */
[--C-:B------:R-:W-:Y:S01]  /*4980*/  FFMA.FTZ R190, R92, c[0x0][0x2d0], -R203.reuse ;  /* 0x0000b4005cbe7a23 */ /* 0x100fe200000108cb */
[C---:B------:R-:W-:Y:S01]  /*4990*/  HMMA.16816.F32.BF16 R68, R96.reuse, R76, RZ ;  /* 0x0000004c6044723c */ /* 0x040fe200000418ff */
[--C-:B------:R-:W-:Y:S02]  /*49a0*/  FFMA.FTZ R193, R90, c[0x0][0x2d0], -R203.reuse ;  /* 0x0000b4005ac17a23 */ /* 0x100fe400000108cb */
[--C-:B------:R-:W-:Y:S01]  /*49b0*/  FFMA.FTZ R199, R74, c[0x0][0x2d0], -R203.reuse ;  /* 0x0000b4004ac77a23 */ /* 0x100fe200000108cb */
[----:B------:R-:W-:Y:S01]  /*49c0*/  MUFU.EX2 R186, R186 ;  /* 0x000000ba00ba7308 */ /* 0x000fe20000000800 */
[--C-:B------:R-:W-:Y:S02]  /*49d0*/  FFMA.FTZ R200, R75, c[0x0][0x2d0], -R203.reuse ;  /* 0x0000b4004bc87a23 */ /* 0x100fe400000108cb */
[--C-:B------:R-:W-:Y:S01]  /*49e0*/  FFMA.FTZ R198, R73, c[0x0][0x2d0], -R203.reuse ;  /* 0x0000b40049c67a23 */ /* 0x100fe200000108cb */
[----:B------:R-:W-:Y:S01]  /*49f0*/  HMMA.16816.F32.BF16 R84, R96, R4, RZ ;  /* 0x000000046054723c */ /* 0x000fe200000418ff */
[----:B------:R-:W-:-:S02]  /*4a00*/  FFMA.FTZ R201, R72, c[0x0][0x2d0], -R203 ;  /* 0x0000b40048c97a23 */ /* 0x000fc400000108cb */
[----:B------:R-:W-:Y:S01]  /*4a10*/  FFMA.FTZ R241, R179, c[0x0][0x2d0], -R202 ;  /* 0x0000b400b3f17a23 */ /* 0x000fe200000108ca */
[----:B------:R-:W2:Y:S01]  /*4a20*/  MUFU.EX2 R187, R187 ;  /* 0x000000bb00bb7308 */ /* 0x000ea20000000800 */
[----:B-1----:R-:W-:Y:S01]  /*4a30*/  F2FP.BF16.PACK_AB R92, R188, R185 ;  /* 0x000000b9bc5c723e */ /* 0x002fe200000010ff */
[----:B------:R-:W-:Y:S02]  /*4a40*/  FFMA.FTZ R239, R191, c[0x0][0x2d0], -R203 ;  /* 0x0000b400bfef7a23 */ /* 0x000fe400000108cb */
[C---:B------:R-:W-:Y:S01]  /*4a50*/  HMMA.16816.F32.BF16 R100, R96.reuse, R138, RZ ;  /* 0x0000008a6064723c */ /* 0x040fe200000418ff */
[----:B------:R-:W-:Y:S02]  /*4a60*/  FADD.FTZ R185, R185, R188 ;  /* 0x000000bcb9b97221 */ /* 0x000fe40000010000 */
[----:B------:R-:W-:Y:S01]  /*4a70*/  FADD.FTZ R163, R163, R164 ;  /* 0x000000a4a3a37221 */ /* 0x000fe20000010000 */
[----:B------:R-:W-:Y:S03]  /*4a80*/  MUFU.EX2 R189, R189 ;  /* 0x000000bd00bd7308 */ /* 0x000fe60000000800 */
[----:B------:R-:W-:Y:S01]  /*4a90*/  FADD.FTZ R154, R154, R163 ;  /* 0x000000a39a9a7221 */ /* 0x000fe20000010000 */
[----:B------:R-:W-:Y:S03]  /*4aa0*/  HMMA.16816.F32.BF16 R116, R96, R114, RZ ;  /* 0x000000726074723c */ /* 0x000fe600000418ff */
[----:B------:R-:W-:Y:S01]  /*4ab0*/  FADD.FTZ R155, R155, R154 ;  /* 0x0000009a9b9b7221 */ /* 0x000fe20000010000 */
[----:B------:R-:W1:Y:S01]  /*4ac0*/  MUFU.EX2 R192, R192 ;  /* 0x000000c000c07308 */ /* 0x000e620000000800 */
[----:B--2---:R-:W-:Y:S01]  /*4ad0*/  F2FP.BF16.PACK_AB R94, R187, R186 ;  /* 0x000000babb5e723e */ /* 0x004fe200000010ff */
[----:B------:R-:W-:-:S02]  /*4ae0*/  FADD.FTZ R186, R186, R185 ;  /* 0x000000b9baba7221 */ /* 0x000fc40000010000 */
[C---:B------:R-:W-:Y:S01]  /*4af0*/  HMMA.16816.F32.BF16 R128, R96.reuse, R134, RZ ;  /* 0x000000866080723c */ /* 0x040fe200000418ff */
[----:B------:R-:W-:Y:S02]  /*4b00*/  FADD.FTZ R155, R0, R155 ;  /* 0x0000009b009b7221 */ /* 0x000fe40000010000 */
[----:B------:R-:W-:Y:S01]  /*4b10*/  FADD.FTZ R187, R187, R186 ;  /* 0x000000babbbb7221 */ /* 0x000fe20000010000 */
[----:B------:R-:W-:Y:S04]  /*4b20*/  MUFU.EX2 R190, R190 ;  /* 0x000000be00be7308 */ /* 0x000fe80000000800 */
[----:B------:R-:W-:Y:S04]  /*4b30*/  HMMA.16816.F32.BF16 R64, R96, R62, RZ ;  /* 0x0000003e6040723c */ /* 0x000fe800000418ff */
[----:B------:R-:W2:Y:S01]  /*4b40*/  MUFU.EX2 R193, R193 ;  /* 0x000000c100c17308 */ /* 0x000ea20000000800 */
[----:B-1----:R-:W-:Y:S01]  /*4b50*/  F2FP.BF16.PACK_AB R93, R192, R189 ;  /* 0x000000bdc05d723e */ /* 0x002fe200000010ff */
[----:B------:R-:W-:-:S02]  /*4b60*/  FADD.FTZ R189, R189, R192 ;  /* 0x000000c0bdbd7221 */ /* 0x000fc40000010000 */
[C---:B------:R-:W-:Y:S04]  /*4b70*/  HMMA.16816.F32.BF16 R80, R96.reuse, R78, RZ ;  /* 0x0000004e6050723c */ /* 0x040fe800000418ff */
[----:B------:R-:W-:Y:S04]  /*4b80*/  MUFU.EX2 R170, R170 ;  /* 0x000000aa00aa7308 */ /* 0x000fe80000000800 */
[----:B------:R-:W-:Y:S04]  /*4b90*/  HMMA.16816.F32.BF16 R96, R96, R6, RZ ;  /* 0x000000066060723c */ /* 0x000fe800000418ff */
[----:B------:R-:W1:Y:S01]  /*4ba0*/  MUFU.EX2 R175, R175 ;  /* 0x000000af00af7308 */ /* 0x000e620000000800 */
[----:B--2---:R-:W-:Y:S01]  /*4bb0*/  F2FP.BF16.PACK_AB R95, R193, R190 ;  /* 0x000000bec15f723e */ /* 0x004fe200000010ff */
[----:B------:R-:W-:-:S02]  /*4bc0*/  FADD.FTZ R190, R190, R189 ;  /* 0x000000bdbebe7221 */ /* 0x000fc40000010000 */
[C---:B------:R-:W-:Y:S02]  /*4bd0*/  HMMA.16816.F32.BF16 R144, R8.reuse, R156, R144 ;  /* 0x0000009c0890723c */ /* 0x040fe40000041890 */
[----:B------:R-:W-:Y:S02]  /*4be0*/  FADD.FTZ R190, R193, R190 ;  /* 0x000000bec1be7221 */ /* 0x000fe40000010000 */
[----:B------:R-:W-:Y:S04]  /*4bf0*/  MUFU.EX2 R172, R172 ;  /* 0x000000ac00ac7308 */ /* 0x000fe80000000800 */
[----:B------:R-:W-:Y:S04]  /*4c00*/  HMMA.16816.F32.BF16 R104, R8, R48, R104 ;  /* 0x000000300868723c */ /* 0x000fe80000041868 */
[----:B------:R-:W2:Y:S01]  /*4c10*/  MUFU.EX2 R245, R245 ;  /* 0x000000f500f57308 */ /* 0x000ea20000000800 */
[----:B-1----:R-:W-:Y:S01]  /*4c20*/  F2FP.BF16.PACK_AB R56, R175, R170 ;  /* 0x000000aaaf38723e */ /* 0x002fe200000010ff */
[----:B------:R-:W-:-:S02]  /*4c30*/  FADD.FTZ R170, R170, R161 ;  /* 0x000000a1aaaa7221 */ /* 0x000fc40000010000 */
[C---:B------:R-:W-:Y:S02]  /*4c40*/  HMMA.16816.F32.BF16 R120, R8.reuse, R44, R120 ;  /* 0x0000002c0878723c */ /* 0x040fe40000041878 */
[----:B------:R-:W-:Y:S02]  /*4c50*/  FADD.FTZ R175, R175, R170 ;  /* 0x000000aaafaf7221 */ /* 0x000fe40000010000 */
[----:B------:R-:W-:Y:S04]  /*4c60*/  MUFU.EX2 R174, R174 ;  /* 0x000000ae00ae7308 */ /* 0x000fe80000000800 */
[----:B------:R-:W-:Y:S04]  /*4c70*/  HMMA.16816.F32.BF16 R52, R8, R40, R52 ;  /* 0x000000280834723c */ /* 0x000fe80000041834 */
        /* <DEDUP_REMOVED lines=13> */
[----:B------:R-:W-:Y:S01]  /*4d50*/  HMMA.16816.F32.BF16 R116, R8, R50, R116 ;  /* 0x000000320874723c */ /* 0x000fe20000041874 */
[----:B--2---:R-:W-:-:S03]  /*4d60*/  F2FP.BF16.PACK_AB R59, R243, R176 ;  /* 0x000000b0f33b723e */ /* 0x004fc600000010ff */
[----:B------:R-:W1:Y:S01]  /*4d70*/  MUFU.EX2 R197, R197 ;  /* 0x000000c500c57308 */ /* 0x000e620000000800 */
[----:B------:R-:W-:-:S03]  /*4d80*/  FADD.FTZ R176, R176, R177 ;  /* 0x000000b1b0b07221 */ /* 0x000fc60000010000 */
[----:B------:R-:W-:Y:S01]  /*4d90*/  HMMA.16816.F32.BF16 R128, R8, R46, R128 ;  /* 0x0000002e0880723c */ /* 0x000fe20000041880 */
[----:B------:R-:W-:-:S03]  /*4da0*/  FADD.FTZ R243, R243, R176 ;  /* 0x000000b0f3f37221 */ /* 0x000fc60000010000 */
[----:B------:R-:W-:Y:S04]  /*4db0*/  MUFU.EX2 R196, R196 ;  /* 0x000000c400c47308 */ /* 0x000fe80000000800 */
[C---:B------:R-:W-:Y:S04]  /*4dc0*/  HMMA.16816.F32.BF16 R64, R8.reuse, R42, R64 ;  /* 0x0000002a0840723c */ /* 0x040fe80000041840 */
[----:B------:R-:W-:Y:S04]  /*4dd0*/  MUFU.EX2 R195, R195 ;  /* 0x000000c300c37308 */ /* 0x000fe80000000800 */
[C---:B------:R-:W-:Y:S04]  /*4de0*/  HMMA.16816.F32.BF16 R80, R8.reuse, R38, R80 ;  /* 0x000000260850723c */ /* 0x040fe80000041850 */
[----:B------:R-:W-:Y:S04]  /*4df0*/  MUFU.EX2 R199, R199 ;  /* 0x000000c700c77308 */ /* 0x000fe80000000800 */
[----:B------:R-:W-:Y:S01]  /*4e00*/  HMMA.16816.F32.BF16 R96, R8, R34, R96 ;  /* 0x000000220860723c */ /* 0x000fe20000041860 */
[----:B------:R-:W2:Y:S03]  /*4e10*/  LDSM.16.MT88.4 R8, [R212+0x3880] ;  /* 0x00388000d408783b */ /* 0x000ea60000004200 */
[----:B------:R-:W3:Y:S04]  /*4e20*/  MUFU.EX2 R200, R200 ;  /* 0x000000c800c87308 */ /* 0x000ee80000000800 */
[C---:B------:R-:W-:Y:S04]  /*4e30*/  HMMA.16816.F32.BF16 R140, R92.reuse, R136, RZ ;  /* 0x000000885c8c723c */ /* 0x040fe800000418ff */
[----:B------:R-:W-:Y:S04]  /*4e40*/  MUFU.EX2 R198, R198 ;  /* 0x000000c600c67308 */ /* 0x000fe80000000800 */
[C---:B------:R-:W-:Y:S04]  /*4e50*/  HMMA.16816.F32.BF16 R108, R92.reuse, R112, RZ ;  /* 0x000000705c6c723c */ /* 0x040fe800000418ff */
[----:B------:R-:W4:Y:S04]  /*4e60*/  MUFU.EX2 R201, R201 ;  /* 0x000000c900c97308 */ /* 0x000f280000000800 */
[C---:B------:R-:W-:Y:S04]  /*4e70*/  HMMA.16816.F32.BF16 R124, R92.reuse, R132, RZ ;  /* 0x000000845c7c723c */ /* 0x040fe800000418ff */
[----:B------:R-:W-:Y:S04]  /*4e80*/  MUFU.EX2 R241, R241 ;  /* 0x000000f100f17308 */ /* 0x000fe80000000800 */
[C---:B------:R-:W-:Y:S04]  /*4e90*/  HMMA.16816.F32.BF16 R72, R92.reuse, R76, RZ ;  /* 0x0000004c5c48723c */ /* 0x040fe800000418ff */
[----:B------:R-:W-:Y:S04]  /*4ea0*/  MUFU.EX2 R239, R239 ;  /* 0x000000ef00ef7308 */ /* 0x000fe80000000800 */
[----:B------:R-:W-:Y:S07]  /*4eb0*/  HMMA.16816.F32.BF16 R88, R92, R4, RZ ;  /* 0x000000045c58723c */ /* 0x000fee00000418ff */
[----:B-1----:R-:W-:Y:S01]  /*4ec0*/  F2FP.BF16.PACK_AB R4, R197, R194 ;  /* 0x000000c2c504723e */ /* 0x002fe200000010ff */
[----:B------:R-:W-:Y:S01]  /*4ed0*/  HMMA.16816.F32.BF16 R144, R56, R28, R144 ;  /* 0x0000001c3890723c */ /* 0x000fe20000041890 */
[----:B---3--:R-:W-:Y:S01]  /*4ee0*/  F2FP.BF16.PACK_AB R5, R200, R199 ;  /* 0x000000c7c805723e */ /* 0x008fe200000010ff */
[----:B------:R-:W-:-:S02]  /*4ef0*/  FADD.FTZ R194, R194, R187 ;  /* 0x000000bbc2c27221 */ /* 0x000fc40000010000 */
[----:B------:R-:W-:Y:S02]  /*4f00*/  FADD.FTZ R199, R199, R190 ;  /* 0x000000bec7c77221 */ /* 0x000fe40000010000 */
[----:B------:R-:W-:Y:S02]  /*4f10*/  FADD.FTZ R197, R197, R194 ;  /* 0x000000c2c5c57221 */ /* 0x000fe40000010000 */
[----:B------:R-:W-:Y:S01]  /*4f20*/  HMMA.16816.F32.BF16 R104, R56, R24, R104 ;  /* 0x000000183868723c */ /* 0x000fe20000041868 */
[----:B------:R-:W-:-:S07]  /*4f30*/  FADD.FTZ R199, R200, R199 ;  /* 0x000000c7c8c77221 */ /* 0x000fce0000010000 */
        /* <DEDUP_REMOVED lines=27> */
[--C-:B------:R-:W-:Y:S01]  /*50f0*/  FFMA.FTZ R49, R183, c[0x0][0x2d0], -R202.reuse ;  /* 0x0000b400b7317a23 */ /* 0x100fe200000108ca */
[C---:B------:R-:W-:Y:S05]  /*5100*/  HMMA.16816.F32.BF16 R124, R4.reuse, R44, R124 ;  /* 0x0000002c047c723c */ /* 0x040fea000004187c */
[----:B------:R-:W1:Y:S02]  /*5110*/  MUFU.EX2 R49, R49 ;  /* 0x0000003100317308 */ /* 0x000e640000000800 */
[----:B------:R-:W-:Y:S01]  /*5120*/  FFMA.FTZ R44, R181, c[0x0][0x2d0], -R202 ;  /* 0x0000b400b52c7a23 */ /* 0x000fe200000108ca */
[C---:B------:R-:W-:Y:S05]  /*5130*/  HMMA.16816.F32.BF16 R72, R4.reuse, R36, R72 ;  /* 0x000000240448723c */ /* 0x040fea0000041848 */
[----:B------:R-:W2:Y:S02]  /*5140*/  MUFU.EX2 R44, R44 ;  /* 0x0000002c002c7308 */ /* 0x000ea40000000800 */
[--C-:B------:R-:W-:Y:S01]  /*5150*/  FFMA.FTZ R36, R182, c[0x0][0x2d0], -R203.reuse ;  /* 0x0000b400b6247a23 */ /* 0x100fe200000108cb */
[C---:B------:R-:W-:Y:S05]  /*5160*/  HMMA.16816.F32.BF16 R88, R4.reuse, R32, R88 ;  /* 0x000000200458723c */ /* 0x040fea0000041858 */
[----:B------:R-:W-:Y:S02]  /*5170*/  MUFU.EX2 R36, R36 ;  /* 0x0000002400247308 */ /* 0x000fe40000000800 */
[--C-:B------:R-:W-:Y:S01]  /*5180*/  FFMA.FTZ R33, R180, c[0x0][0x2d0], -R203.reuse ;  /* 0x0000b400b4217a23 */ /* 0x100fe200000108cb */
[----:B------:R-:W-:Y:S01]  /*5190*/  HMMA.16816.F32.BF16 R56, R4, R40, R56 ;  /* 0x000000280438723c */ /* 0x000fe20000041838 */
[----:B------:R-:W-:-:S04]  /*51a0*/  FFMA.FTZ R32, R178, c[0x0][0x2d0], -R203 ;  /* 0x0000b400b2207a23 */ /* 0x000fc800000108cb */
        /* <DEDUP_REMOVED lines=10> */
[----:B--2---:R-:W-:-:S02]  /*5250*/  F2FP.BF16.PACK_AB R6, R241, R44 ;  /* 0x0000002cf106723e */ /* 0x004fc400000010ff */
[----:B---3--:R-:W-:Y:S01]  /*5260*/  F2FP.BF16.PACK_AB R5, R33, R36 ;  /* 0x000000242105723e */ /* 0x008fe200000010ff */
[----:B------:R-:W-:Y:S01]  /*5270*/  FADD.FTZ R36, R36, R201 ;  /* 0x000000c924247221 */ /* 0x000fe20000010000 */
[----:B----4-:R-:W-:Y:S01]  /*5280*/  F2FP.BF16.PACK_AB R7, R239, R32 ;  /* 0x00000020ef07723e */ /* 0x010fe200000010ff */
[----:B------:R-:W-:Y:S02]  /*5290*/  FADD.FTZ R49, R49, R156 ;  /* 0x0000009c31317221 */ /* 0x000fe40000010000 */
[----:B------:R-:W-:Y:S02]  /*52a0*/  FADD.FTZ R33, R33, R36 ;  /* 0x0000002421217221 */ /* 0x000fe40000010000 */
[----:B------:R-:W-:Y:S02]  /*52b0*/  FADD.FTZ R44, R44, R49 ;  /* 0x000000312c2c7221 */ /* 0x000fe40000010000 */
[----:B------:R-:W-:Y:S01]  /*52c0*/  HMMA.16816.F32.BF16 R56, R4, R16, R56 ;  /* 0x000000100438723c */ /* 0x000fe20000041838 */
[----:B------:R-:W-:-:S02]  /*52d0*/  FADD.FTZ R32, R32, R33 ;  /* 0x0000002120207221 */ /* 0x000fc40000010000 */
[----:B------:R-:W-:Y:S02]  /*52e0*/  FADD.FTZ R241, R241, R44 ;  /* 0x0000002cf1f17221 */ /* 0x000fe40000010000 */
[----:B------:R-:W-:Y:S02]  /*52f0*/  FADD.FTZ R239, R239, R32 ;  /* 0x00000020efef7221 */ /* 0x000fe40000010000 */
[----:B------:R-:W-:Y:S01]  /*5300*/  @P6 IMAD.HI.U32 R16, R153, c[0x0][0x2c8], RZ ;  /* 0x0000b20099106a27 */ /* 0x000fe200078e00ff */
[----:B------:R-:W-:Y:S04]  /*5310*/  HMMA.16816.F32.BF16 R140, R4, R28, R140 ;  /* 0x0000001c048c723c */ /* 0x000fe8000004188c */
[----:B------:R-:W-:Y:S02]  /*5320*/  @P6 SHF.R.U32.HI R153, RZ, c[0x0][0x2cc], R16 ;  /* 0x0000b300ff996a19 */ /* 0x000fe40000011610 */
[----:B------:R-:W-:-:S02]  /*5330*/  ISETP.GE.AND P6, PT, R221, 0x1, PT ;  /* 0x00000001dd00780c */ /* 0x000fc40003fc6270 */
[----:B------:R-:W-:Y:S01]  /*5340*/  HMMA.16816.F32.BF16 R136, R4, R30, R136 ;  /* 0x0000001e0488723c */ /* 0x000fe20000041888 */
[----:B------:R-:W-:-:S05]  /*5350*/  IMAD.IADD R150, R150, 0x1, R153 ;  /* 0x0000000196967824 */ /* 0x000fca00078e0299 */
[----:B------:R-:W-:Y:S02]  /*5360*/  IADD3 R2, R150, c[0x0][0x328], RZ ;  /* 0x0000ca0096027a10 */ /* 0x000fe40007ffe0ff */
        /* <DEDUP_REMOVED lines=9> */
[----:B------:R-:W-:Y:S07]  /*5400*/  @!P6 BRA `(.L_x_282) ;  /* 0x000000f00000e947 */ /* 0x000fee0003800000 */
[C---:B------:R-:W-:Y:S01]  /*5410*/  ISETP.GT.AND P0, PT, R150.reuse, RZ, PT ;  /* 0x000000ff9600720c */ /* 0x040fe20003f04270 */
[----:B------:R-:W-:Y:S01]  /*5420*/  IMAD.MOV.U32 R0, RZ, RZ, c[0x0][0x32c] ;  /* 0x0000cb00ff007624 */ /* 0x000fe200078e00ff */
        /* <DEDUP_REMOVED lines=8> */
.L_x_283:
[----:B------:R-:W-:-:S13]  /*54b0*/  ISETP.NE.AND P0, PT, R0, 0x1, PT ;  /* 0x000000010000780c */ /* 0x000fda0003f05270 */
[----:B------:R-:W-:-:S05]  /*54c0*/  @P0 IMAD.HI.U32 R4, R5, c[0x0][0x330], RZ ;  /* 0x0000cc0005040a27 */ /* 0x000fca00078e00ff */
[----:B------:R-:W-:-:S05]  /*54d0*/  @P0 SHF.R.U32.HI R5, RZ, c[0x0][0x334], R4 ;  /* 0x0000cd00ff050a19 */ /* 0x000fca0000011604 */
.L_x_284:
[----:B------:R-:W-:-:S05]  /*54e0*/  IMAD R5, R5, R0, c[0x0][0x32c] ;  /* 0x0000cb0005057624 */ /* 0x000fca00078e0200 */
[----:B------:R-:W-:-:S05]  /*54f0*/  IMNMX R2, R2, R5, PT ;  /* 0x0000000502027217 */ /* 0x000fca0003800200 */
.L_x_282:
[----:B------:R-:W-:-:S05]  /*5500*/  IMAD.HI R5, R2, 0x2aaaaaab, RZ ;  /* 0x2aaaaaab02057827 */ /* 0x000fca00078e02ff */
[----:B------:R-:W-:-:S04]  /*5510*/  SHF.R.U32.HI R0, RZ, 0x1f, R5 ;  /* 0x0000001fff007819 */ /* 0x000fc80000011605 */
[----:B------:R-:W-:-:S04]  /*5520*/  LEA.HI.SX32 R0, R5, R0, 0x1d ;  /* 0x0000000005007211 */ /* 0x000fc800078feaff */
[----:B------:R-:W-:-:S04]  /*5530*/  IMNMX R249, R219, R0, !PT ;  /* 0x00000000dbf97217 */ /* 0x000fc80007800200 */
[----:B------:R-:W-:-:S13]  /*5540*/  ISETP.GE.AND P0, PT, R232, R249, PT ;  /* 0x000000f9e800720c */ /* 0x000fda0003f06270 */
[----:B------:R-:W-:Y:S05]  /*5550*/  @!P0 BRA `(.L_x_285) ;  /* 0x00003db000008947 */ /* 0x000fea0003800000 */
[C---:B------:R-:W-:Y:S01]  /*5560*/  IADD3 R244, P0, R228.reuse, 0x20, RZ ;  /* 0x00000020e4f47810 */ /* 0x040fe20007f1e0ff */
[----:B------:R-:W-:Y:S01]  /*5570*/  IMAD.MOV.U32 R148, RZ, RZ, R149 ;  /* 0x000000ffff947224 */ /* 0x000fe200078e0095 */
[----:B------:R-:W-:Y:S01]  /*5580*/  MOV R0, R152 ;  /* 0x0000009800007202 */ /* 0x000fe20000000f00 */
[----:B------:R-:W-:Y:S02]  /*5590*/  IMAD.MOV.U32 R150, RZ, RZ, R151 ;  /* 0x000000ffff967224 */ /* 0x000fe400078e0097 */
[----:B------:R-:W-:Y:S01]  /*55a0*/  IMAD.X R242, RZ, RZ, R235, P0 ;  /* 0x000000fffff27224 */ /* 0x000fe200000e06eb */
[----:B------:R-:W-:Y:S01]  /*55b0*/  IADD3 R240, P0, R228, 0x40, RZ ;  /* 0x00000040e4f07810 */ /* 0x000fe20007f1e0ff */
[----:B------:R-:W-:-:S04]  /*55c0*/  IMAD.MOV.U32 R2, RZ, RZ, R3 ;  /* 0x000000ffff027224 */ /* 0x000fc800078e0003 */
[----:B------:R-:W-:Y:S01]  /*55d0*/  IMAD.X R238, RZ, RZ, R235, P0 ;  /* 0x000000ffffee7224 */ /* 0x000fe200000e06eb */
[----:B------:R-:W-:-:S04]  /*55e0*/  IADD3 R203, P0, R230, 0x20, RZ ;  /* 0x00000020e6cb7810 */ /* 0x000fc80007f1e0ff */
[----:B------:R-:W-:Y:S02]  /*55f0*/  IADD3.X R202, RZ, R237, RZ, P0, !PT ;  /* 0x000000edffca7210 */ /* 0x000fe400007fe4ff */
[----:B------:R-:W-:-:S04]  /*5600*/  IADD3 R201, P0, R230, 0x40, RZ ;  /* 0x00000040e6c97810 */ /* 0x000fc80007f1e0ff */
[----:B------:R-:W-:Y:S02]  /*5610*/  IADD3.X R200, RZ, R237, RZ, P0, !PT ;  /* 0x000000edffc87210 */ /* 0x000fe400007fe4ff */
.L_x_304:
[----:B------:R-:W-:Y:S04]  /*5620*/  DEPBAR.LE SB0, 0x0 ;  /* 0x000080000000791a */ /* 0x000fe80000000000 */
[----:B------:R-:W-:Y:S01]  /*5630*/  BAR.SYNC.DEFER_BLOCKING 0x0 ;  /* 0x0000000000007b1d */ /* 0x000fe20000010000 */
[----:B------:R-:W-:Y:S02]  /*5640*/  ISETP.GT.AND P0, PT, R219, R232, PT ;  /* 0x000000e8db00720c */ /* 0x000fe40003f04270 */
[C---:B------:R-:W-:Y:S02]  /*5650*/  LOP3.LUT P5, RZ, R226.reuse, 0x200, RZ, 0xc0, !PT ;  /* 0x00000200e2ff7812 */ /* 0x040fe400078ac0ff */
[C---:B------:R-:W-:Y:S02]  /*5660*/  LOP3.LUT P4, RZ, R226.reuse, 0x80, RZ, 0xc0, !PT ;  /* 0x00000080e2ff7812 */ /* 0x040fe4000788c0ff */
[----:B------:R-:W-:Y:S01]  /*5670*/  LOP3.LUT P3, RZ, R226, 0x100, RZ, 0xc0, !PT ;  /* 0x00000100e2ff7812 */ /* 0x000fe2000786c0ff */
        /* <DEDUP_REMOVED lines=12> */
[C---:B------:R-:W-:Y:S01]  /*5740*/  IMAD.WIDE.U32 R8, R232.reuse, c[0x0][0x208], RZ ;  /* 0x00008200e8087a25 */ /* 0x040fe200078e00ff */
[----:B------:R-:W-:Y:S03]  /*5750*/  ISETP.GT.AND P1, PT, R223, 0x3f, PT ;  /* 0x0000003fdf00780c */ /* 0x000fe60003f24270 */
[----:B------:R-:W-:Y:S04]  /*5760*/  IMAD R3, R3, c[0x0][0x208], RZ ;  /* 0x0000820003037a24 */ /* 0x000fe800078e02ff */
[----:B------:R-:W-:Y:S04]  /*5770*/  IMAD R3, R232, c[0x0][0x20c], R3 ;  /* 0x00008300e8037a24 */ /* 0x000fe800078e0203 */
[----:B------:R-:W-:Y:S02]  /*5780*/  IMAD.IADD R3, R9, 0x1, R3 ;  /* 0x0000000109037824 */ /* 0x000fe400078e0203 */
[----:B------:R-:W-:Y:S04]  /*5790*/  IMAD.WIDE.U32 R8, R8, 0x30, RZ ;  /* 0x0000003008087825 */ /* 0x000fe800078e00ff */
[----:B------:R-:W-:Y:S02]  /*57a0*/  @!P1 IMAD.MOV.U32 R5, RZ, RZ, c[0x0][0x208] ;  /* 0x00008200ff059624 */ /* 0x000fe400078e00ff */
[----:B------:R-:W-:Y:S02]  /*57b0*/  IMAD R3, R3, 0x30, RZ ;  /* 0x0000003003037824 */ /* 0x000fe400078e02ff */
[----:B------:R-:W-:Y:S01]  /*57c0*/  @!P1 IMAD.MOV.U32 R4, RZ, RZ, c[0x0][0x20c] ;  /* 0x00008300ff049624 */ /* 0x000fe200078e00ff */
[-C--:B------:R-:W-:Y:S01]  /*57d0*/  @!P1 LEA R11, P0, R5, R8.reuse, 0x5 ;  /* 0x00000008050b9211 */ /* 0x080fe200078028ff */
[----:B------:R-:W-:Y:S05]  /*57e0*/  IMAD.IADD R3, R9, 0x1, R3 ;  /* 0x0000000109037824 */ /* 0x000fea00078e0203 */
[----:B------:R-:W-:Y:S02]  /*57f0*/  @!P1 LEA.HI.X R9, R5, R3, R4, 0x5, P0 ;  /* 0x0000000305099211 */ /* 0x000fe400000f2c04 */
[-C--:B------:R-:W-:Y:S05]  /*5800*/  IADD3 R5, P0, R228, R8.reuse, RZ ;  /* 0x00000008e4057210 */ /* 0x080fea0007f1e0ff */
[C---:B------:R-:W-:Y:S01]  /*5810*/  IMAD.X R4, R3.reuse, 0x1, R235, P0 ;  /* 0x0000000103047824 */ /* 0x040fe200000e06eb */
[-C--:B------:R-:W-:Y:S05]  /*5820*/  IADD3 R7, P0, R244, R8.reuse, RZ ;  /* 0x00000008f4077210 */ /* 0x080fea0007f1e0ff */
[----:B------:R-:W-:Y:S01]  /*5830*/  IMAD.X R6, R3, 0x1, R242, P0 ;  /* 0x0000000103067824 */ /* 0x000fe200000e06f2 */
[C---:B------:R-:W-:Y:S04]  /*5840*/  LEA R12, P0, R5.reuse, c[0x0][0x1f8], 0x1 ;  /* 0x00007e00050c7a11 */ /* 0x040fe800078008ff */
[----:B------:R-:W-:Y:S02]  /*5850*/  LEA.HI.X R13, R5, c[0x0][0x1fc], R4, 0x1, P0 ;  /* 0x00007f00050d7a11 */ /* 0x000fe400000f0c04 */
[C---:B------:R-:W-:Y:S03]  /*5860*/  LEA R14, P0, R7.reuse, c[0x0][0x1f8], 0x1 ;  /* 0x00007e00070e7a11 */ /* 0x040fe600078008ff */
[----:B------:R-:W-:Y:S01]  /*5870*/  @!PT LDS RZ, [RZ] ;  /* 0x00000000fffff984 */ /* 0x000fe20000000800 */
[----:B------:R-:W-:Y:S01]  /*5880*/  @!PT LDS RZ, [RZ] ;  /* 0x00000000fffff984 */ /* 0x000fe20000000800 */
[----:B------:R-:W-:Y:S01]  /*5890*/  @!PT LDS RZ, [RZ] ;  /* 0x00000000fffff984 */ /* 0x000fe20000000800 */
[----:B------:R4:W-:Y:S01]  /*58a0*/  LDGSTS.E.BYPASS.LTC128B.128 [R218+0x1880], [R12.64], !P5 ;  /* 0x018800000cda7fae */ /* 0x0009e2000e901d48 */
[----:B------:R-:W-:Y:S02]  /*58b0*/  LEA.HI.X R15, R7, c[0x0][0x1fc], R6, 0x1, P0 ;  /* 0x00007f00070f7a11 */ /* 0x000fe400000f0c06 */
[----:B------:R-:W-:Y:S03]  /*58c0*/  IADD3 R4, P0, R240, R8, RZ ;  /* 0x00000008f0047210 */ /* 0x000fe60007f1e0ff */
[----:B------:R4:W-:Y:S02]  /*58d0*/  LDGSTS.E.BYPASS.LTC128B.128 [R218+0x2480], [R14.64], !P4 ;  /* 0x024800000eda7fae */ /* 0x0009e4000e101d48 */
[----:B------:R-:W-:Y:S01]  /*58e0*/  IMAD.X R3, R3, 0x1, R238, P0 ;  /* 0x0000000103037824 */ /* 0x000fe200000e06ee */
[C---:B------:R-:W-:Y:S04]  /*58f0*/  LEA R6, P0, R4.reuse, c[0x0][0x1f8], 0x1 ;  /* 0x00007e0004067a11 */ /* 0x040fe800078008ff */
[----:B------:R-:W-:Y:S02]  /*5900*/  LEA.HI.X R7, R4, c[0x0][0x1fc], R3, 0x1, P0 ;  /* 0x00007f0004077a11 */ /* 0x000fe400000f0c03 */
[----:B------:R-:W-:Y:S03]  /*5910*/  @!P1 IADD3 R4, P0, R11, R228, RZ ;  /* 0x000000e40b049210 */ /* 0x000fe60007f1e0ff */
[----:B------:R4:W-:Y:S02]  /*5920*/  LDGSTS.E.BYPASS.LTC128B.128 [R218+0x3080], [R6.64], !P3 ;  /* 0x0308000006da7fae */ /* 0x0009e4000d901d48 */
[----:B------:R-:W-:Y:S01]  /*5930*/  @!P1 IMAD.X R3, R9, 0x1, R235, P0 ;  /* 0x0000000109039824 */ /* 0x000fe200000e06eb */
[C---:B------:R-:W-:Y:S04]  /*5940*/  @!P1 LEA R16, P0, R4.reuse, c[0x0][0x1f8], 0x1 ;  /* 0x00007e0004109a11 */ /* 0x040fe800078008ff */
[----:B------:R-:W-:Y:S02]  /*5950*/  @!P1 LEA.HI.X R17, R4, c[0x0][0x1fc], R3, 0x1, P0 ;  /* 0x00007f0004119a11 */ /* 0x000fe400000f0c03 */
[----:B------:R-:W-:Y:S03]  /*5960*/  @!P1 IADD3 R4, P0, R11, R244, RZ ;  /* 0x000000f40b049210 */ /* 0x000fe60007f1e0ff */
[----:B------:R4:W-:Y:S02]  /*5970*/  @!P1 LDGSTS.E.BYPASS.LTC128B.128 [R218+0x2080], [R16.64], !P5 ;  /* 0x0208000010da9fae */ /* 0x0009e4000e901d48 */
[----:B------:R-:W-:Y:S01]  /*5980*/  @!P1 IMAD.X R3, R9, 0x1, R242, P0 ;  /* 0x0000000109039824 */ /* 0x000fe200000e06f2 */
[C---:B------:R-:W-:Y:S04]  /*5990*/  @!P1 LEA R18, P0, R4.reuse, c[0x0][0x1f8], 0x1 ;  /* 0x00007e0004129a11 */ /* 0x040fe800078008ff */
[----:B------:R-:W-:Y:S02]  /*59a0*/  @!P1 LEA.HI.X R19, R4, c[0x0][0x1fc], R3, 0x1, P0 ;  /* 0x00007f0004139a11 */ /* 0x000fe400000f0c03 */
[----:B------:R-:W-:Y:S03]  /*59b0*/  @!P1 IADD3 R11, P0, R11, R240, RZ ;  /* 0x000000f00b0b9210 */ /* 0x000fe60007f1e0ff */
[----:B------:R4:W-:Y:S02]  /*59c0*/  @!P1 LDGSTS.E.BYPASS.LTC128B.128 [R218+0x2c80], [R18.64], !P4 ;  /* 0x02c8000012da9fae */ /* 0x0009e4000e101d48 */
[----:B------:R-:W-:Y:S01]  /*59d0*/  @!P1 IMAD.X R4, R9, 0x1, R238, P0 ;  /* 0x0000000109049824 */ /* 0x000fe200000e06ee */
[C---:B------:R-:W-:Y:S04]  /*59e0*/  @!P1 LEA R8, P0, R11.reuse, c[0x0][0x1f8], 0x1 ;  /* 0x00007e000b089a11 */ /* 0x040fe800078008ff */
[----:B------:R-:W-:Y:S05]  /*59f0*/  @!P1 LEA.HI.X R9, R11, c[0x0][0x1fc], R4, 0x1, P0 ;  /* 0x00007f000b099a11 */ /* 0x000fea00000f0c04 */
[----:B------:R4:W-:Y:S04]  /*5a00*/  @!P1 LDGSTS.E.BYPASS.LTC128B.128 [R218+0x3880], [R8.64], !P3 ;  /* 0x0388000008da9fae */ /* 0x0009e8000d901d48 */
.L_x_286:
[-C--:B--2-4-:R-:W-:Y:S01]  /*5a10*/  HMMA.16816.F32.BF16 R4, R152, R156.reuse, RZ ;  /* 0x0000009c9804723c */ /* 0x094fe200000418ff */
[----:B------:R-:W-:Y:S02]  /*5a20*/  LDSM.16.M88.4 R192, [R216+0x4880] ;  /* 0x00488000d8c0783b */ /* 0x000fe40000000200 */
[----:B------:R-:W-:Y:S05]  /*5a30*/  ISETP.GT.AND P0, PT, R232, R219, PT ;  /* 0x000000dbe800720c */ /* 0x000fea0003f04270 */
        /* <DEDUP_REMOVED lines=104> */
[-C--:B------:R-:W-:Y:S03]  /*60c0*/  @P1 IADD3 R152, P0, R230, R164.reuse, RZ ;  /* 0x000000a4e6981210 */ /* 0x080fe60007f1e0ff */
[----:B------:R-:W-:Y:S04]  /*60d0*/  IMAD.IADD R149, R165, 0x1, R149 ;  /* 0x00000001a5957824 */ /* 0x000fe800078e0295 */
[----:B------:R-:W-:Y:S01]  /*60e0*/  @P1 IMAD.X R151, R149, 0x1, R237, P0 ;  /* 0x0000000195971824 */ /* 0x000fe200000e06ed */
[-C--:B------:R-:W-:Y:S05]  /*60f0*/  @P1 IADD3 R154, P0, R203, R164.reuse, RZ ;  /* 0x000000a4cb9a1210 */ /* 0x080fea0007f1e0ff */
[----:B------:R-:W-:Y:S01]  /*6100*/  @P1 IMAD.X R153, R149, 0x1, R202, P0 ;  /* 0x0000000195991824 */ /* 0x000fe200000e06ca */
[----:B------:R-:W-:Y:S05]  /*6110*/  @P1 IADD3 R156, P0, R201, R164, RZ ;  /* 0x000000a4c99c1210 */ /* 0x000fea0007f1e0ff */
[----:B------:R-:W-:Y:S01]  /*6120*/  @P1 IMAD.X R155, R149, 0x1, R200, P0 ;  /* 0x00000001959b1824 */ /* 0x000fe200000e06c8 */
[C---:B------:R-:W-:Y:S04]  /*6130*/  @P1 LEA R158, P0, R152.reuse, c[0x0][0x1c8], 0x1 ;  /* 0x00007200989e1a11 */ /* 0x040fe800078008ff */
[----:B------:R-:W-:Y:S02]  /*6140*/  @P1 LEA.HI.X R159, R152, c[0x0][0x1cc], R151, 0x1, P0 ;  /* 0x00007300989f1a11 */ /* 0x000fe400000f0c97 */
[C---:B------:R-:W-:Y:S03]  /*6150*/  @P1 LEA R160, P0, R154.reuse, c[0x0][0x1c8], 0x1 ;  /* 0x000072009aa01a11 */ /* 0x040fe600078008ff */
[----:B------:R-:W-:Y:S01]  /*6160*/  @!PT LDS RZ, [RZ] ;  /* 0x00000000fffff984 */ /* 0x000fe20000000800 */
[----:B------:R-:W-:Y:S01]  /*6170*/  @!PT LDS RZ, [RZ] ;  /* 0x00000000fffff984 */ /* 0x000fe20000000800 */
[----:B------:R-:W-:Y:S01]  /*6180*/  @!PT LDS RZ, [RZ] ;  /* 0x00000000fffff984 */ /* 0x000fe20000000800 */
[----:B------:R1:W-:Y:S01]  /*6190*/  @P1 LDGSTS.E.BYPASS.LTC128B.128 [R218+0x3c80], [R158.64], !P5 ;  /* 0x03c800009eda1fae */ /* 0x0003e2000e901d48 */
[----:B------:R-:W-:Y:S02]  /*61a0*/  @P1 LEA.HI.X R161, R154, c[0x0][0x1cc], R153, 0x1, P0 ;  /* 0x000073009aa11a11 */ /* 0x000fe400000f0c99 */
[C---:B------:R-:W-:Y:S03]  /*61b0*/  @P1 LEA R162, P0, R156.reuse, c[0x0][0x1c8], 0x1 ;  /* 0x000072009ca21a11 */ /* 0x040fe600078008ff */
[----:B------:R1:W-:Y:S01]  /*61c0*/  @P1 LDGSTS.E.BYPASS.LTC128B.128 [R218+0x4880], [R160.64], !P4 ;  /* 0x04880000a0da1fae */ /* 0x0003e2000e101d48 */
[----:B------:R-:W-:Y:S02]  /*61d0*/  @P1 LEA.HI.X R163, R156, c[0x0][0x1cc], R155, 0x1, P0 ;  /* 0x000073009ca31a11 */ /* 0x000fe400000f0c9b */
[----:B------:R-:W-:Y:S03]  /*61e0*/  ISETP.GE.AND P0, PT, R3, 0x21, PT ;  /* 0x000000210300780c */ /* 0x000fe60003f06270 */
[----:B------:R1:W-:Y:S10]  /*61f0*/  @P1 LDGSTS.E.BYPASS.LTC128B.128 [R218+0x5480], [R162.64], !P3 ;  /* 0x05480000a2da1fae */ /* 0x0003f4000d901d48 */
[----:B------:R-:W-:Y:S04]  /*6200*/  @P0 IADD3 R152, P2, R164, UR7, RZ ;  /* 0x00000007a4980c10 */ /* 0x000fe8000ff5e0ff */
        /* <DEDUP_REMOVED lines=16> */
.L_x_287:
[----:B------:R-:W-:Y:S01]  /*6310*/  ISETP.NE.AND P0, PT, R222, 0x1, PT ;  /* 0x00000001de00780c */ /* 0x000fe20003f05270 */
[----:B------:R-:W0:Y:S01]  /*6320*/  LDGDEPBAR ;  /* 0x00000000000079af */ /* 0x000e220000000000 */
[----:B------:R-:W-:Y:S01]  /*6330*/  ISETP.GE.AND P1, PT, R221, 0x1, PT ;  /* 0x00000001dd00780c */ /* 0x000fe20003f26270 */
[----:B-1----:R-:W-:Y:S02]  /*6340*/  IMAD.MOV.U32 R158, RZ, RZ, R227 ;  /* 0x000000ffff9e7224 */ /* 0x002fe400078e00e3 */
[----:B------:R-:W-:Y:S05]  /*6350*/  IMAD R156, R232, -0x30, RZ ;  /* 0xffffffd0e89c7824 */ /* 0x000fea00078e02ff */
[----:B------:R-:W-:Y:S03]  /*6360*/  IADD3 R153, -R233, 0x1, R156 ;  /* 0x00000001e9997810 */ /* 0x000fe60007ffe19c */
[----:B------:R-:W-:Y:S01]  /*6370*/  @P0 IMAD.HI.U32 R3, R227, c[0x0][0x2c8], RZ ;  /* 0x0000b200e3030a27 */ /* 0x000fe200078e00ff */
[----:B------:R-:W-:Y:S04]  /*6380*/  IADD3 R153, -R225, R153, R220 ;  /* 0x00000099e1997210 */ /* 0x000fe80007ffe1dc */
[----:B------:R-:W-:Y:S02]  /*6390*/  @P0 SHF.R.U32.HI R158, RZ, c[0x0][0x2cc], R3 ;  /* 0x0000b300ff9e0a19 */ /* 0x000fe40000011603 */
[C---:B------:R-:W-:Y:S02]  /*63a0*/  IADD3 R154, R153.reuse, c[0x0][0x328], RZ ;  /* 0x0000ca00999a7a10 */ /* 0x040fe40007ffe0ff */
[----:B------:R-:W-:Y:S01]  /*63b0*/  IADD3 R153, R153, UR10, RZ ;  /* 0x0000000a99997c10 */ /* 0x000fe2000fffe0ff */
[----:B------:R-:W1:Y:S02]  /*63c0*/  SHFL.IDX PT, R149, R158, RZ, 0x1c1f ;  /* 0x001c1fff9e957589 */ /* 0x000e6400000e0000 */
[----:B-1----:R-:W-:Y:S02]  /*63d0*/  IMAD.IADD R168, R154, 0x1, R149 ;  /* 0x000000019aa87824 */ /* 0x002fe400078e0295 */
[----:B------:R-:W-:Y:S01]  /*63e0*/  IMAD.IADD R166, R149, 0x1, R153 ;  /* 0x0000000195a67824 */ /* 0x000fe200078e0299 */
[----:B------:R-:W-:-:S05]  /*63f0*/  @!P1 BRA `(.L_x_288) ;  /* 0x0000018000009947 */ /* 0x000fca0003800000 */
[----:B------:R-:W-:Y:S01]  /*6400*/  IADD3 R149, -R225, R220, R149 ;  /* 0x000000dce1957210 */ /* 0x000fe20007ffe195 */
[----:B------:R-:W-:Y:S03]  /*6410*/  BSSY B0, `(.L_x_289) ;  /* 0x0000011000007945 */ /* 0x000fe60003800000 */
        /* <DEDUP_REMOVED lines=11> */
.L_x_290:
[----:B------:R-:W-:Y:S04]  /*64d0*/  MOV R3, c[0x0][0x32c] ;  /* 0x0000cb0000037a02 */ /* 0x000fe80000000f00 */
[----:B------:R-:W-:Y:S11]  /*64e0*/  ISETP.NE.AND P0, PT, R3, 0x1, PT ;  /* 0x000000010300780c */ /* 0x000ff60003f05270 */
[----:B------:R-:W-:Y:S02]  /*64f0*/  @!UPT UIADD3 URZ, URZ, URZ, URZ ;  /* 0x0000003f3f3ff290 */ /* 0x000fe4000fffe03f */
[----:B------:R-:W-:Y:S05]  /*6500*/  @P0 IMAD.HI.U32 R3, R149, c[0x0][0x330], RZ ;  /* 0x0000cc0095030a27 */ /* 0x000fea00078e00ff */
[----:B------:R-:W-:Y:S02]  /*6510*/  @P0 SHF.R.U32.HI R149, RZ, c[0x0][0x334], R3 ;  /* 0x0000cd00ff950a19 */ /* 0x000fe40000011603 */
.L_x_291:
[----:B------:R-:W-:Y:S05]  /*6520*/  BSYNC B0 ;  /* 0x0000000000007941 */ /* 0x000fea0003800000 */
.L_x_289:
[----:B------:R-:W-:Y:S04]  /*6530*/  IMAD.IADD R152, R156, 0x1, -R233 ;  /* 0x000000019c987824 */ /* 0x000fe800078e0ae9 */
[----:B------:R-:W-:Y:S05]  /*6540*/  IMAD R149, R149, c[0x0][0x32c], R152 ;  /* 0x0000cb0095957a24 */ /* 0x000fea00078e0298 */
[----:B------:R-:W-:Y:S02]  /*6550*/  IADD3 R3, R149, c[0x0][0x32c], RZ ;  /* 0x0000cb0095037a10 */ /* 0x000fe40007ffe0ff */
[----:B------:R-:W-:Y:S02]  /*6560*/  IMNMX R166, R166, R149, !PT ;  /* 0x00000095a6a67217 */ /* 0x000fe40007800200 */
[----:B------:R-:W-:Y:S02]  /*6570*/  IMNMX R168, R168, R3, PT ;  /* 0x00000003a8a87217 */ /* 0x000fe40003800200 */
.L_x_288:
[----:B------:R-:W1:Y:S02]  /*6580*/  SHFL.IDX PT, R152, R158, 0x1, 0x1c1f ;  /* 0x003c1f009e987f89 */ /* 0x000e6400000e0000 */
[-C--:B-1----:R-:W-:Y:S02]  /*6590*/  IADD3 R164, R154, R152.reuse, RZ ;  /* 0x000000989aa47210 */ /* 0x082fe40007ffe0ff */
[----:B------:R-:W-:Y:S01]  /*65a0*/  IADD3 R163, R153, R152, RZ ;  /* 0x0000009899a37210 */ /* 0x000fe20007ffe0ff */
        /* <DEDUP_REMOVED lines=14> */
.L_x_294:
[----:B------:R-:W-:Y:S04]  /*6690*/  MOV R3, c[0x0][0x32c] ;  /* 0x0000cb0000037a02 */ /* 0x000fe80000000f00 */
[----:B------:R-:W-:Y:S11]  /*66a0*/  ISETP.NE.AND P0, PT, R3, 0x1, PT ;  /* 0x000000010300780c */ /* 0x000ff60003f05270 */
[----:B------:R-:W-:Y:S02]  /*66b0*/  @!UPT UIADD3 URZ, URZ, URZ, URZ ;  /* 0x0000003f3f3ff290 */ /* 0x000fe4000fffe03f */
[----:B------:R-:W-:Y:S05]  /*66c0*/  @P0 IMAD.HI.U32 R3, R152, c[0x0][0x330], RZ ;  /* 0x0000cc0098030a27 */ /* 0x000fea00078e00ff */
[----:B------:R-:W-:Y:S02]  /*66d0*/  @P0 SHF.R.U32.HI R152, RZ, c[0x0][0x334], R3 ;  /* 0x0000cd00ff980a19 */ /* 0x000fe40000011603 */
.L_x_295:
[----:B------:R-:W-:Y:S05]  /*66e0*/  BSYNC B0 ;  /* 0x0000000000007941 */ /* 0x000fea0003800000 */
.L_x_293:
[----:B------:R-:W-:Y:S04]  /*66f0*/  IMAD.IADD R3, R156, 0x1, -R233 ;  /* 0x000000019c037824 */ /* 0x000fe800078e0ae9 */
[----:B------:R-:W-:Y:S05]  /*6700*/  IMAD R3, R152, c[0x0][0x32c], R3 ;  /* 0x0000cb0098037a24 */ /* 0x000fea00078e0203 */
[----:B------:R-:W-:Y:S02]  /*6710*/  IADD3 R149, R3, c[0x0][0x32c], RZ ;  /* 0x0000cb0003957a10 */ /* 0x000fe40007ffe0ff */
[----:B------:R-:W-:Y:S02]  /*6720*/  IMNMX R163, R163, R3, !PT ;  /* 0x00000003a3a37217 */ /* 0x000fe40007800200 */
[----:B------:R-:W-:Y:S02]  /*6730*/  IMNMX R164, R164, R149, PT ;  /* 0x00000095a4a47217 */ /* 0x000fe40003800200 */
.L_x_292:
        /* <DEDUP_REMOVED lines=17> */
.L_x_298:
[----:B------:R-:W-:Y:S04]  /*6850*/  MOV R3, c[0x0][0x32c] ;  /* 0x0000cb0000037a02 */ /* 0x000fe80000000f00 */
[----:B------:R-:W-:Y:S11]  /*6860*/  ISETP.NE.AND P0, PT, R3, 0x1, PT ;  /* 0x000000010300780c */ /* 0x000ff60003f05270 */
[----:B------:R-:W-:Y:S02]  /*6870*/  @!UPT UIADD3 URZ, URZ, URZ, URZ ;  /* 0x0000003f3f3ff290 */ /* 0x000fe4000fffe03f */
[----:B------:R-:W-:Y:S05]  /*6880*/  @P0 IMAD.HI.U32 R3, R152, c[0x0][0x330], RZ ;  /* 0x0000cc0098030a27 */ /* 0x000fea00078e00ff */
[----:B------:R-:W-:Y:S02]  /*6890*/  @P0 SHF.R.U32.HI R152, RZ, c[0x0][0x334], R3 ;  /* 0x0000cd00ff980a19 */ /* 0x000fe40000011603 */
.L_x_299:
[----:B------:R-:W-:Y:S05]  /*68a0*/  BSYNC B0 ;  /* 0x0000000000007941 */ /* 0x000fea0003800000 */
.L_x_297:
[----:B------:R-:W-:Y:S04]  /*68b0*/  IMAD.IADD R3, R156, 0x1, -R233 ;  /* 0x000000019c037824 */ /* 0x000fe800078e0ae9 */
[----:B------:R-:W-:Y:S05]  /*68c0*/  IMAD R3, R152, c[0x0][0x32c], R3 ;  /* 0x0000cb0098037a24 */ /* 0x000fea00078e0203 */
[----:B------:R-:W-:Y:S02]  /*68d0*/  IADD3 R149, R3, c[0x0][0x32c], RZ ;  /* 0x0000cb0003957a10 */ /* 0x000fe40007ffe0ff */
[----:B------:R-:W-:Y:S02]  /*68e0*/  IMNMX R161, R161, R3, !PT ;  /* 0x00000003a1a17217 */ /* 0x000fe40007800200 */
[----:B------:R-:W-:Y:S02]  /*68f0*/  IMNMX R162, R162, R149, PT ;  /* 0x00000095a2a27217 */ /* 0x000fe40003800200 */
.L_x_296:
[C---:B------:R-:W-:Y:S02]  /*6900*/  ISETP.GE.AND P2, PT, R156.reuse, 0x9, PT ;  /* 0x000000099c00780c */ /* 0x040fe40003f46270 */
[----:B------:R-:W-:Y:S02]  /*6910*/  ISETP.GE.AND P1, PT, R156, 0xa, PT ;  /* 0x0000000a9c00780c */ /* 0x000fe40003f26270 */
[----:B------:R-:W-:Y:S02]  /*6920*/  ISETP.GT.AND P0, PT, R166, 0x8, !P2 ;  /* 0x00000008a600780c */ /* 0x000fe40005704270 */
[----:B------:R-:W-:Y:S02]  /*6930*/  P2R R152, PR, RZ, 0x4 ;  /* 0x00000004ff987803 */ /* 0x000fe40000000000 */
[----:B------:R-:W-:Y:S02]  /*6940*/  ISETP.LT.OR P0, PT, R168, 0x9, P0 ;  /* 0x00000009a800780c */ /* 0x000fe40000701670 */
[----:B------:R-:W-:Y:S02]  /*6950*/  P2R R151, PR, RZ, 0x2 ;  /* 0x00000002ff977803 */ /* 0x000fe40000000000 */
[----:B------:R-:W-:Y:S02]  /*6960*/  FSEL R149, R16, -INF , !P0 ;  /* 0xff80000010957808 */ /* 0x000fe40004000000 */
[----:B------:R-:W-:Y:S02]  /*6970*/  ISETP.GT.AND P0, PT, R166, 0x9, !P1 ;  /* 0x00000009a600780c */ /* 0x000fe40004f04270 */
[----:B------:R-:W-:Y:S02]  /*6980*/  ISETP.GE.AND P5, PT, R156, 0x21, PT ;  /* 0x000000219c00780c */ /* 0x000fe40003fa6270 */
[----:B------:R-:W-:Y:S02]  /*6990*/  ISETP.LT.OR P0, PT, R168, 0xa, P0 ;  /* 0x0000000aa800780c */ /* 0x000fe40000701670 */
[C---:B------:R-:W-:Y:S02]  /*69a0*/  ISETP.GE.AND P4, PT, R156.reuse, 0x22, PT ;  /* 0x000000229c00780c */ /* 0x040fe40003f86270 */
[----:B------:R-:W-:Y:S02]  /*69b0*/  FSEL R155, R17, -INF , !P0 ;  /* 0xff800000119b7808 */ /* 0x000fe40004000000 */
[C---:B------:R-:W-:Y:S02]  /*69c0*/  ISETP.GT.AND P0, PT, R163.reuse, 0x8, !P2 ;  /* 0x00000008a300780c */ /* 0x040fe40005704270 */
        /* <DEDUP_REMOVED lines=12> */
[----:B------:R-:W-:Y:S02]  /*6a90*/  ISETP.GE.AND P6, PT, R156, 0x2a, PT ;  /* 0x0000002a9c00780c */ /* 0x000fe40003fc6270 */
[----:B------:R-:W-:Y:S02]  /*6aa0*/  FSEL R186, R20, -INF , !P0 ;  /* 0xff80000014ba7808 */ /* 0x000fe40004000000 */
[----:B------:R-:W-:Y:S04]  /*6ab0*/  ISETP.GT.AND P0, PT, R166, 0x11, !P1 ;  /* 0x00000011a600780c */ /* 0x000fe80004f04270 */
[----:B------:R-:W-:Y:S04]  /*6ac0*/  ISETP.LT.OR P0, PT, R168, 0x12, P0 ;  /* 0x00000012a800780c */ /* 0x000fe80000701670 */
        /* <DEDUP_REMOVED lines=12> */
[----:B------:R-:W-:Y:S04]  /*6b90*/  ISETP.LT.OR P0, PT, R168, 0x19, P0 ;  /* 0x00000019a800780c */ /* 0x000fe80000701670 */
[----:B------:R-:W-:Y:S02]  /*6ba0*/  FSEL R190, R32, -INF , !P0 ;  /* 0xff80000020be7808 */ /* 0x000fe40004000000 */
[----:B------:R-:W-:Y:S04]  /*6bb0*/  ISETP.GT.AND P0, PT, R166, 0x19, !P1 ;  /* 0x00000019a600780c */ /* 0x000fe80004f04270 */
[----:B------:R-:W-:Y:S04]  /*6bc0*/  ISETP.LT.OR P0, PT, R168, 0x1a, P0 ;  /* 0x0000001aa800780c */ /* 0x000fe80000701670 */
[----:B------:R-:W-:Y:S02]  /*6bd0*/  FSEL R195, R33, -INF , !P0 ;  /* 0xff80000021c37808 */ /* 0x000fe40004000000 */
[C---:B------:R-:W-:Y:S02]  /*6be0*/  ISETP.GT.AND P0, PT, R163.reuse, 0x18, !P2 ;  /* 0x00000018a300780c */ /* 0x040fe40005704270 */
[----:B------:R-:W-:Y:S02]  /*6bf0*/  ISETP.GE.AND P2, PT, R156, 0x1, PT ;  /* 0x000000019c00780c */ /* 0x000fe40003f46270 */
[----:B------:R-:W-:Y:S04]  /*6c00*/  ISETP.LT.OR P0, PT, R164, 0x19, P0 ;  /* 0x00000019a400780c */ /* 0x000fe80000701670 */
[----:B------:R-:W-:Y:S02]  /*6c10*/  FSEL R196, R34, -INF , !P0 ;  /* 0xff80000022c47808 */ /* 0x000fe40004000000 */
[----:B------:R-:W-:Y:S02]  /*6c20*/  ISETP.GT.AND P0, PT, R163, 0x19, !P1 ;  /* 0x00000019a300780c */ /* 0x000fe40004f04270 */
[----:B------:R-:W-:Y:S02]  /*6c30*/  ISETP.GE.AND P1, PT, R156, 0x2, PT ;  /* 0x000000029c00780c */ /* 0x000fe40003f26270 */
        /* <DEDUP_REMOVED lines=17> */
[----:B------:R-:W-:Y:S01]  /*6d50*/  ISETP.GT.AND P0, PT, R166, 0x1, !P1 ;  /* 0x00000001a600780c */ /* 0x000fe20004f04270 */
[----:B------:R-:W1:Y:S03]  /*6d60*/  SHFL.IDX PT, R4, R158, 0x3, 0x1c1f ;  /* 0x007c1f009e047f89 */ /* 0x000e6600000e0000 */
[----:B------:R-:W-:Y:S04]  /*6d70*/  ISETP.LT.OR P0, PT, R168, 0x2, P0 ;  /* 0x00000002a800780c */ /* 0x000fe80000701670 */
[----:B------:R-:W-:Y:S02]  /*6d80*/  FSEL R173, R5, -INF , !P0 ;  /* 0xff80000005ad7808 */ /* 0x000fe40004000000 */
[----:B------:R-:W-:Y:S04]  /*6d90*/  ISETP.GT.AND P0, PT, R163, 0x1, !P1 ;  /* 0x00000001a300780c */ /* 0x000fe80004f04270 */
[C---:B------:R-:W-:Y:S04]  /*6da0*/  ISETP.LT.OR P0, PT, R164.reuse, 0x2, P0 ;  /* 0x00000002a400780c */ /* 0x040fe80000701670 */
[----:B------:R-:W-:Y:S02]  /*6db0*/  FSEL R7, R7, -INF , !P0 ;  /* 0xff80000007077808 */ /* 0x000fe40004000000 */
[----:B------:R-:W-:Y:S04]  /*6dc0*/  ISETP.GT.AND P0, PT, R163, RZ, !P2 ;  /* 0x000000ffa300720c */ /* 0x000fe80005704270 */
[----:B------:R-:W-:Y:S01]  /*6dd0*/  ISETP.LT.OR P0, PT, R164, 0x1, P0 ;  /* 0x00000001a400780c */ /* 0x000fe20000701670 */
[--C-:B-1----:R-:W-:Y:S02]  /*6de0*/  IMAD.IADD R154, R154, 0x1, R4.reuse ;  /* 0x000000019a9a7824 */ /* 0x102fe400078e0204 */
[----:B------:R-:W-:Y:S01]  /*6df0*/  IMAD.IADD R153, R153, 0x1, R4 ;  /* 0x0000000199997824 */ /* 0x000fe200078e0204 */
        /* <DEDUP_REMOVED lines=16> */
[----:B------:R-:W-:Y:S04]  /*6f00*/  ISETP.NE.AND P0, PT, R152, RZ, PT ;  /* 0x000000ff9800720c */ /* 0x000fe80003f05270 */
        /* <DEDUP_REMOVED lines=13> */
[C---:B------:R-:W-:Y:S04]  /*6fe0*/  ISETP.LT.OR P0, PT, R162.reuse, 0x12, P0 ;  /* 0x00000012a200780c */ /* 0x040fe80000701670 */
        /* <DEDUP_REMOVED lines=18> */
[C---:B------:R-:W-:Y:S04]  /*7110*/  ISETP.GT.AND P0, PT, R161.reuse, RZ, !P2 ;  /* 0x000000ffa100720c */ /* 0x040fe80005704270 */
[----:B------:R-:W-:Y:S04]  /*7120*/  ISETP.LT.OR P0, PT, R162, 0x1, P0 ;  /* 0x00000001a200780c */ /* 0x000fe80000701670 */
[----:B------:R-:W-:Y:S02]  /*7130*/  FSEL R25, R8, -INF , !P0 ;  /* 0xff80000008197808 */ /* 0x000fe40004000000 */
[----:B------:R-:W-:Y:S04]  /*7140*/  ISETP.GT.AND P0, PT, R161, 0x29, !P6 ;  /* 0x00000029a100780c */ /* 0x000fe80007704270 */
[----:B------:R-:W-:Y:S04]  /*7150*/  ISETP.LT.OR P0, PT, R162, 0x2a, P0 ;  /* 0x0000002aa200780c */ /* 0x000fe80000701670 */
[----:B------:R-:W-:Y:S02]  /*7160*/  FSEL R161, R45, -INF , !P0 ;  /* 0xff8000002da17808 */ /* 0x000fe40004000000 */
[----:B------:R-:W-:Y:S11]  /*7170*/  ISETP.GE.AND P0, PT, R221, 0x1, PT ;  /* 0x00000001dd00780c */ /* 0x000ff60003f06270 */
[----:B------:R-:W-:Y:S02]  /*7180*/  @!UPT UIADD3 URZ, URZ, URZ, URZ ;  /* 0x0000003f3f3ff290 */ /* 0x000fe4000fffe03f */
        /* <DEDUP_REMOVED lines=14> */
.L_x_302:
[----:B------:R-:W-:Y:S04]  /*7270*/  MOV R4, c[0x0][0x32c] ;  /* 0x0000cb0000047a02 */ /* 0x000fe80000000f00 */
[----:B------:R-:W-:Y:S11]  /*7280*/  ISETP.NE.AND P0, PT, R4, 0x1, PT ;  /* 0x000000010400780c */ /* 0x000ff60003f05270 */
[----:B------:R-:W-:Y:S02]  /*7290*/  @!UPT UIADD3 URZ, URZ, URZ, URZ ;  /* 0x0000003f3f3ff290 */ /* 0x000fe4000fffe03f */
[----:B------:R-:W-:Y:S05]  /*72a0*/  @P0 IMAD.HI.U32 R4, R6, c[0x0][0x330], RZ ;  /* 0x0000cc0006040a27 */ /* 0x000fea00078e00ff */
[----:B------:R-:W-:Y:S02]  /*72b0*/  @P0 SHF.R.U32.HI R6, RZ, c[0x0][0x334], R4 ;  /* 0x0000cd00ff060a19 */ /* 0x000fe40000011604 */
.L_x_303:
[----:B------:R-:W-:Y:S05]  /*72c0*/  BSYNC B0 ;  /* 0x0000000000007941 */ /* 0x000fea0003800000 */
.L_x_301:
[----:B------:R-:W-:Y:S04]  /*72d0*/  IMAD.IADD R9, R156, 0x1, -R233 ;  /* 0x000000019c097824 */ /* 0x000fe800078e0ae9 */
[----:B------:R-:W-:Y:S05]  /*72e0*/  IMAD R9, R6, c[0x0][0x32c], R9 ;  /* 0x0000cb0006097a24 */ /* 0x000fea00078e0209 */
[----:B------:R-:W-:Y:S02]  /*72f0*/  IADD3 R13, R9, c[0x0][0x32c], RZ ;  /* 0x0000cb00090d7a10 */ /* 0x000fe40007ffe0ff */
[----:B------:R-:W-:Y:S02]  /*7300*/  IMNMX R153, R153, R9, !PT ;  /* 0x0000000999997217 */ /* 0x000fe40007800200 */
[----:B------:R-:W-:Y:S02]  /*7310*/  IMNMX R154, R154, R13, PT ;  /* 0x0000000d9a9a7217 */ /* 0x000fe40003800200 */
.L_x_300:
[----:B------:R-:W-:Y:S02]  /*7320*/  FMNMX.FTZ R4, R175, R150, !PT ;  /* 0x00000096af047209 */ /* 0x000fe40007810000 */
[----:B------:R-:W-:Y:S02]  /*7330*/  ISETP.GT.AND P0, PT, R153, RZ, !P2 ;  /* 0x000000ff9900720c */ /* 0x000fe40005704270 */
[----:B------:R-:W-:Y:S02]  /*7340*/  FMNMX.FTZ R4, R173, R4, !PT ;  /* 0x00000004ad047209 */ /* 0x000fe40007810000 */
[----:B------:R-:W-:Y:S02]  /*7350*/  ISETP.LT.OR P0, PT, R154, 0x1, P0 ;  /* 0x000000019a00780c */ /* 0x000fe40000701670 */
[----:B------:R-:W-:Y:S02]  /*7360*/  FMNMX.FTZ R4, R149, R4, !PT ;  /* 0x0000000495047209 */ /* 0x000fe40007810000 */
[----:B------:R-:W-:Y:S02]  /*7370*/  FSEL R17, R10, -INF , !P0 ;  /* 0xff8000000a117808 */ /* 0x000fe40004000000 */
[----:B------:R-:W-:Y:S02]  /*7380*/  FMNMX.FTZ R9, R155, R4, !PT ;  /* 0x000000049b097209 */ /* 0x000fe40007810000 */
[----:B------:R-:W-:Y:S02]  /*7390*/  ISETP.GT.AND P0, PT, R153, 0x1, !P1 ;  /* 0x000000019900780c */ /* 0x000fe40004f04270 */
[----:B------:R-:W-:Y:S02]  /*73a0*/  FMNMX.FTZ R4, R186, R9, !PT ;  /* 0x00000009ba047209 */ /* 0x000fe40007810000 */
[----:B------:R-:W-:Y:S02]  /*73b0*/  ISETP.LT.OR P0, PT, R154, 0x2, P0 ;  /* 0x000000029a00780c */ /* 0x000fe40000701670 */
[----:B------:R-:W-:Y:S02]  /*73c0*/  FMNMX.FTZ R9, R187, R4, !PT ;  /* 0x00000004bb097209 */ /* 0x000fe40007810000 */
[----:B------:R-:W-:Y:S02]  /*73d0*/  FSEL R13, R11, -INF , !P0 ;  /* 0xff8000000b0d7808 */ /* 0x000fe40004000000 */
[----:B------:R-:W-:Y:S02]  /*73e0*/  FMNMX.FTZ R4, R190, R9, !PT ;  /* 0x00000009be047209 */ /* 0x000fe40007810000 */
[----:B------:R-:W-:Y:S02]  /*73f0*/  ISETP.NE.AND P0, PT, R152, RZ, PT ;  /* 0x000000ff9800720c */ /* 0x000fe40003f05270 */
[----:B------:R-:W-:Y:S02]  /*7400*/  FMNMX.FTZ R19, R195, R4, !PT ;  /* 0x00000004c3137209 */ /* 0x000fe40007810000 */
[----:B------:R-:W-:Y:S02]  /*7410*/  FMNMX.FTZ R6, R5, R148, !PT ;  /* 0x0000009405067209 */ /* 0x000fe40007810000 */
[----:B------:R-:W-:Y:S02]  /*7420*/  ISETP.GT.AND P0, PT, R153, 0x8, !P0 ;  /* 0x000000089900780c */ /* 0x000fe40004704270 */
[----:B------:R-:W-:Y:S02]  /*7430*/  FMNMX.FTZ R4, R198, R19, !PT ;  /* 0x00000013c6047209 */ /* 0x000fe40007810000 */
        /* <DEDUP_REMOVED lines=28> */
[----:B------:R-:W-:Y:S02]  /*7600*/  ISETP.NE.AND P1, PT, R165, RZ, PT ;  /* 0x000000ffa500720c */ /* 0x000fe40003f25270 */
[----:B------:R-:W-:Y:S02]  /*7610*/  ISETP.LT.OR P0, PT, R154, 0x12, P0 ;  /* 0x000000129a00780c */ /* 0x000fe40000701670 */
[----:B------:R-:W-:Y:S02]  /*7620*/  FMNMX.FTZ R4, R39, R4, !PT ;  /* 0x0000000427047209 */ /* 0x000fe40007810000 */
[----:B-1----:R-:W-:Y:S02]  /*7630*/  FMNMX.FTZ R6, R9, R6, !PT ;  /* 0x0000000609067209 */ /* 0x002fe40007810000 */
[----:B------:R-:W-:Y:S02]  /*7640*/  FMNMX.FTZ R9, R166, R21, !PT ;  /* 0x00000015a6097209 */ /* 0x000fe40007810000 */
[----:B------:R-:W-:Y:S01]  /*7650*/  FSEL R16, R27, -INF , !P0 ;  /* 0xff8000001b107808 */ /* 0x000fe20004000000 */
[----:B------:R-:W-:Y:S01]  /*7660*/  SHFL.BFLY PT, R151, R6, 0x1, 0x1f ;  /* 0x0c201f0006977f89 */ /* 0x000fe200000e0000 */
[----:B------:R-:W-:Y:S02]  /*7670*/  ISETP.GT.AND P0, PT, R153, 0x18, !P1 ;  /* 0x000000189900780c */ /* 0x000fe40004f04270 */
[----:B------:R-:W-:Y:S02]  /*7680*/  FMNMX.FTZ R19, R37, R4, !PT ;  /* 0x0000000425137209 */ /* 0x000fe40007810000 */
[----:B------:R-:W-:Y:S02]  /*7690*/  ISETP.NE.AND P2, PT, R167, RZ, PT ;  /* 0x000000ffa700720c */ /* 0x000fe40003f45270 */
[----:B------:R-:W-:Y:S01]  /*76a0*/  ISETP.LT.OR P0, PT, R154, 0x19, P0 ;  /* 0x000000199a00780c */ /* 0x000fe20000701670 */
[----:B------:R-:W1:Y:S01]  /*76b0*/  SHFL.BFLY PT, R4, R9, 0x2, 0x1f ;  /* 0x0c401f0009047f89 */ /* 0x000e6200000e0000 */
[----:B------:R-:W-:Y:S02]  /*76c0*/  FMNMX.FTZ R8, R246, R19, !PT ;  /* 0x00000013f6087209 */ /* 0x000fe40007810000 */
[----:B------:R-:W-:Y:S02]  /*76d0*/  FSEL R18, R30, -INF , !P0 ;  /* 0xff8000001e127808 */ /* 0x000fe40004000000 */
[----:B------:R-:W-:Y:S02]  /*76e0*/  ISETP.GT.AND P0, PT, R153, 0x19, !P2 ;  /* 0x000000199900780c */ /* 0x000fe40005704270 */
[----:B------:R-:W-:Y:S01]  /*76f0*/  FMNMX.FTZ R19, R251, R8, !PT ;  /* 0x00000008fb137209 */ /* 0x000fe20007810000 */
[----:B------:R-:W-:Y:S01]  /*7700*/  LDSM.16.MT88.4 R20, [R214+0x1880] ;  /* 0x00188000d614783b */ /* 0x000fe20000004200 */
[----:B------:R-:W-:Y:S02]  /*7710*/  ISETP.LT.OR P0, PT, R154, 0x1a, P0 ;  /* 0x0000001a9a00780c */ /* 0x000fe40000701670 */
[----:B------:R-:W-:Y:S02]  /*7720*/  FMNMX.FTZ R19, R250, R19, !PT ;  /* 0x00000013fa137209 */ /* 0x000fe40007810000 */
[----:B------:R-:W-:Y:S02]  /*7730*/  FSEL R24, R31, -INF , !P0 ;  /* 0xff8000001f187808 */ /* 0x000fe40004000000 */
[----:B------:R-:W-:Y:S02]  /*7740*/  ISETP.GT.AND P0, PT, R153, 0x20, !P5 ;  /* 0x000000209900780c */ /* 0x000fe40006f04270 */
[----:B------:R-:W-:Y:S02]  /*7750*/  FMNMX.FTZ R8, R252, R19, !PT ;  /* 0x00000013fc087209 */ /* 0x000fe40007810000 */
[----:B------:R-:W-:Y:S02]  /*7760*/  ISETP.LT.OR P0, PT, R154, 0x21, P0 ;  /* 0x000000219a00780c */ /* 0x000fe40000701670 */
[----:B------:R-:W-:Y:S02]  /*7770*/  FMNMX.FTZ R19, R169, R8, !PT ;  /* 0x00000008a9137209 */ /* 0x000fe40007810000 */
[----:B------:R-:W-:Y:S02]  /*7780*/  FSEL R167, R42, -INF , !P0 ;  /* 0xff8000002aa77808 */ /* 0x000fe40004000000 */
[----:B------:R-:W-:Y:S02]  /*7790*/  ISETP.GT.AND P0, PT, R153, 0x21, !P4 ;  /* 0x000000219900780c */ /* 0x000fe40006704270 */
[----:B------:R-:W-:Y:S02]  /*77a0*/  FMNMX.FTZ R8, R164, R19, !PT ;  /* 0x00000013a4087209 */ /* 0x000fe40007810000 */
[C---:B------:R-:W-:Y:S02]  /*77b0*/  ISETP.LT.OR P0, PT, R154.reuse, 0x22, P0 ;  /* 0x000000229a00780c */ /* 0x040fe40000701670 */
[----:B-1----:R-:W-:Y:S02]  /*77c0*/  FMNMX.FTZ R4, R9, R4, !PT ;  /* 0x0000000409047209 */ /* 0x002fe40007810000 */
[----:B------:R-:W-:Y:S02]  /*77d0*/  FMNMX.FTZ R8, R163, R8, !PT ;  /* 0x00000008a3087209 */ /* 0x000fe40007810000 */
[----:B------:R-:W-:Y:S01]  /*77e0*/  FSEL R165, R43, -INF , !P0 ;  /* 0xff8000002ba57808 */ /* 0x000fe20004000000 */
[----:B------:R-:W1:Y:S01]  /*77f0*/  SHFL.BFLY PT, R19, R4, 0x1, 0x1f ;  /* 0x0c201f0004137f89 */ /* 0x000e6200000e0000 */
[----:B------:R-:W-:Y:S02]  /*7800*/  ISETP.GT.AND P0, PT, R153, 0x28, !P3 ;  /* 0x000000289900780c */ /* 0x000fe40005f04270 */
[----:B------:R-:W-:Y:S02]  /*7810*/  FMNMX.FTZ R9, R161, R8, !PT ;  /* 0x00000008a1097209 */ /* 0x000fe40007810000 */
[----:B------:R-:W-:Y:S02]  /*7820*/  ISETP.LT.OR P0, PT, R154, 0x29, P0 ;  /* 0x000000299a00780c */ /* 0x000fe40000701670 */
[----:B------:R-:W-:Y:S01]  /*7830*/  FMNMX.FTZ R151, R6, R151, !PT ;  /* 0x0000009706977209 */ /* 0x000fe20007810000 */
[----:B------:R-:W2:Y:S01]  /*7840*/  SHFL.BFLY PT, R8, R9, 0x2, 0x1f ;  /* 0x0c401f0009087f89 */ /* 0x000ea200000e0000 */
[----:B------:R-:W-:Y:S02]  /*7850*/  FMNMX.FTZ R6, R17, R0, !PT ;  /* 0x0000000011067209 */ /* 0x000fe40007810000 */
[----:B------:R-:W-:Y:S01]  /*7860*/  FSEL R160, R46, -INF , !P0 ;  /* 0xff8000002ea07808 */ /* 0x000fe20004000000 */
[----:B------:R-:W-:Y:S01]  /*7870*/  FMUL.FTZ R248, R151, c[0x0][0x2d0] ;  /* 0x0000b40097f87a20 */ /* 0x000fe20000410000 */
        /* <DEDUP_REMOVED lines=8> */
[----:B------:R-:W-:Y:S03]  /*7900*/  FMNMX.FTZ R6, R12, R6, !PT ;  /* 0x000000060c067209 */ /* 0x000fe60007810000 */
[--C-:B------:R-:W-:Y:S01]  /*7910*/  FFMA.FTZ R174, R173, c[0x0][0x2d0], -R248.reuse ;  /* 0x0000b400adae7a23 */ /* 0x100fe200000108f8 */
[----:B------:R-:W-:Y:S01]  /*7920*/  FMNMX.FTZ R6, R16, R6, !PT ;  /* 0x0000000610067209 */ /* 0x000fe20007810000 */
[--C-:B------:R-:W-:Y:S01]  /*7930*/  FFMA.FTZ R173, R149, c[0x0][0x2d0], -R248.reuse ;  /* 0x0000b40095ad7a23 */ /* 0x100fe200000108f8 */
[----:B-1----:R-:W-:Y:S01]  /*7940*/  FMNMX.FTZ R149, R4, R19, !PT ;  /* 0x0000001304957209 */ /* 0x002fe20007810000 */
[--C-:B------:R-:W-:Y:S01]  /*7950*/  FFMA.FTZ R172, R155, c[0x0][0x2d0], -R248.reuse ;  /* 0x0000b4009bac7a23 */ /* 0x100fe200000108f8 */
[----:B------:R-:W-:Y:S01]  /*7960*/  FMNMX.FTZ R6, R18, R6, !PT ;  /* 0x0000000612067209 */ /* 0x000fe20007810000 */
[----:B------:R-:W-:Y:S01]  /*7970*/  FFMA.FTZ R175, R175, c[0x0][0x2d0], -R248 ;  /* 0x0000b400afaf7a23 */ /* 0x000fe200000108f8 */
[----:B--2---:R-:W-:Y:S01]  /*7980*/  FMNMX.FTZ R8, R9, R8, !PT ;  /* 0x0000000809087209 */ /* 0x004fe20007810000 */
[----:B------:R-:W-:Y:S01]  /*7990*/  FMUL.FTZ R194, R149, c[0x0][0x2d0] ;  /* 0x0000b40095c27a20 */ /* 0x000fe20000410000 */
[----:B------:R-:W-:Y:S01]  /*79a0*/  FSEL R9, R151, RZ, P0 ;  /* 0x000000ff97097208 */ /* 0x000fe20000000000 */
[----:B------:R-:W-:Y:S01]  /*79b0*/  MUFU.EX2 R174, R174 ;  /* 0x000000ae00ae7308 */ /* 0x000fe20000000800 */
[----:B------:R-:W-:Y:S01]  /*79c0*/  FSETP.NEU.FTZ.AND P0, PT, R149, -INF , PT ;  /* 0xff8000009500780b */ /* 0x000fe20003f1d000 */
[----:B------:R-:W1:Y:S01]  /*79d0*/  SHFL.BFLY PT, R19, R8, 0x1, 0x1f ;  /* 0x0c201f0008137f89 */ /* 0x000e6200000e0000 */
[----:B------:R-:W-:Y:S01]  /*79e0*/  FMNMX.FTZ R6, R24, R6, !PT ;  /* 0x0000000618067209 */ /* 0x000fe20007810000 */
[----:B------:R-:W-:Y:S01]  /*79f0*/  FADD.FTZ R9, -R9, R150 ;  /* 0x0000009609097221 */ /* 0x000fe20000010100 */
[----:B------:R-:W-:Y:S01]  /*7a00*/  FSEL R194, R194, RZ, P0 ;  /* 0x000000ffc2c27208 */ /* 0x000fe20000000000 */
[----:B------:R-:W-:Y:S01]  /*7a10*/  FFMA.FTZ R186, R186, c[0x0][0x2d0], -R248 ;  /* 0x0000b400baba7a23 */ /* 0x000fe200000108f8 */
[----:B------:R-:W-:Y:S01]  /*7a20*/  FMNMX.FTZ R6, R167, R6, !PT ;  /* 0x00000006a7067209 */ /* 0x000fe20007810000 */
[----:B------:R-:W-:Y:S02]  /*7a30*/  FMUL.FTZ R150, R9, c[0x0][0x2d0] ;  /* 0x0000b40009967a20 */ /* 0x000fe40000410000 */
[--C-:B------:R-:W-:Y:S01]  /*7a40*/  FFMA.FTZ R155, R5, c[0x0][0x2d0], -R194.reuse ;  /* 0x0000b400059b7a23 */ /* 0x100fe200000108c2 */
[----:B------:R-:W-:Y:S01]  /*7a50*/  FMNMX.FTZ R5, R165, R6, !PT ;  /* 0x00000006a5057209 */ /* 0x000fe20007810000 */
[--C-:B------:R-:W-:Y:S01]  /*7a60*/  FFMA.FTZ R179, R3, c[0x0][0x2d0], -R194.reuse ;  /* 0x0000b40003b37a23 */ /* 0x100fe200000108c2 */
[----:B------:R-:W2:Y:S01]  /*7a70*/  MUFU.EX2 R175, R175 ;  /* 0x000000af00af7308 */ /* 0x000ea20000000800 */
[--C-:B------:R-:W-:Y:S01]  /*7a80*/  FFMA.FTZ R154, R7, c[0x0][0x2d0], -R194.reuse ;  /* 0x0000b400079a7a23 */ /* 0x100fe200000108c2 */
[----:B------:R-:W-:Y:S01]  /*7a90*/  FMNMX.FTZ R6, R160, R5, !PT ;  /* 0x00000005a0067209 */ /* 0x000fe20007810000 */
[--C-:B------:R-:W-:Y:S01]  /*7aa0*/  FFMA.FTZ R178, R157, c[0x0][0x2d0], -R194.reuse ;  /* 0x0000b4009db27a23 */ /* 0x100fe200000108c2 */
[----:B------:R-:W-:Y:S01]  /*7ab0*/  FSEL R7, R149, RZ, P0 ;  /* 0x000000ff95077208 */ /* 0x000fe20000000000 */
[----:B------:R-:W-:Y:S01]  /*7ac0*/  FFMA.FTZ R168, R168, c[0x0][0x2d0], -R194 ;  /* 0x0000b400a8a87a23 */ /* 0x000fe200000108c2 */
[----:B------:R-:W-:Y:S01]  /*7ad0*/  FMNMX.FTZ R4, R153, R6, !PT ;  /* 0x0000000699047209 */ /* 0x000fe20007810000 */
[----:B------:R-:W-:Y:S02]  /*7ae0*/  FFMA.FTZ R187, R187, c[0x0][0x2d0], -R248 ;  /* 0x0000b400bbbb7a23 */ /* 0x000fe400000108f8 */
[--C-:B------:R-:W-:Y:S01]  /*7af0*/  FFMA.FTZ R188, R188, c[0x0][0x2d0], -R194.reuse ;  /* 0x0000b400bcbc7a23 */ /* 0x100fe200000108c2 */
[----:B------:R-:W3:Y:S01]  /*7b00*/  MUFU.EX2 R150, R150 ;  /* 0x0000009600967308 */ /* 0x000ee20000000800 */
[----:B------:R-:W4:Y:S01]  /*7b10*/  SHFL.BFLY PT, R5, R4, 0x2, 0x1f ;  /* 0x0c401f0004057f89 */ /* 0x000f2200000e0000 */
[----:B------:R-:W-:Y:S01]  /*7b20*/  FFMA.FTZ R189, R189, c[0x0][0x2d0], -R194 ;  /* 0x0000b400bdbd7a23 */ /* 0x000fe200000108c2 */
[----:B-1----:R-:W-:Y:S01]  /*7b30*/  FMNMX.FTZ R3, R8, R19, !PT ;  /* 0x0000001308037209 */ /* 0x002fe20007810000 */
[--C-:B------:R-:W-:Y:S02]  /*7b40*/  FFMA.FTZ R190, R190, c[0x0][0x2d0], -R248.reuse ;  /* 0x0000b400bebe7a23 */ /* 0x100fe400000108f8 */
[----:B------:R-:W-:Y:S01]  /*7b50*/  FFMA.FTZ R195, R195, c[0x0][0x2d0], -R248 ;  /* 0x0000b400c3c37a23 */ /* 0x000fe200000108f8 */
[C---:B------:R-:W-:Y:S01]  /*7b60*/  FSETP.NEU.FTZ.AND P0, PT, R3.reuse, -INF , PT ;  /* 0xff8000000300780b */ /* 0x040fe20003f1d000 */
[----:B------:R-:W-:Y:S02]  /*7b70*/  FMUL.FTZ R170, R3, c[0x0][0x2d0] ;  /* 0x0000b40003aa7a20 */ /* 0x000fe40000410000 */
[----:B------:R-:W-:Y:S01]  /*7b80*/  MUFU.EX2 R173, R173 ;  /* 0x000000ad00ad7308 */ /* 0x000fe20000000800 */
[--C-:B------:R-:W-:Y:S02]  /*7b90*/  FFMA.FTZ R196, R196, c[0x0][0x2d0], -R194.reuse ;  /* 0x0000b400c4c47a23 */ /* 0x100fe400000108c2 */
[----:B------:R-:W-:Y:S01]  /*7ba0*/  FSEL R170, R170, RZ, P0 ;  /* 0x000000ffaaaa7208 */ /* 0x000fe20000000000 */
[----:B------:R-:W-:Y:S01]  /*7bb0*/  FFMA.FTZ R199, R199, c[0x0][0x2d0], -R194 ;  /* 0x0000b400c7c77a23 */ /* 0x000fe200000108c2 */
[----:B--2---:R-:W-:Y:S01]  /*7bc0*/  F2FP.BF16.PACK_AB R156, R174, R175 ;  /* 0x000000afae9c723e */ /* 0x004fe200000010ff */
[----:B------:R-:W-:Y:S02]  /*7bd0*/  FFMA.FTZ R198, R198, c[0x0][0x2d0], -R248 ;  /* 0x0000b400c6c67a23 */ /* 0x000fe400000108f8 */
[--C-:B------:R-:W-:Y:S02]  /*7be0*/  FFMA.FTZ R181, R39, c[0x0][0x2d0], -R170.reuse ;  /* 0x0000b40027b57a23 */ /* 0x100fe400000108aa */
[----:B------:R-:W1:Y:S01]  /*7bf0*/  MUFU.EX2 R172, R172 ;  /* 0x000000ac00ac7308 */ /* 0x000e620000000800 */
[--C-:B------:R-:W-:Y:S02]  /*7c00*/  FFMA.FTZ R180, R37, c[0x0][0x2d0], -R170.reuse ;  /* 0x0000b40025b47a23 */ /* 0x100fe400000108aa */
[----:B------:R-:W-:Y:S01]  /*7c10*/  FFMA.FTZ R177, R25, c[0x0][0x2d0], -R170 ;  /* 0x0000b40019b17a23 */ /* 0x000fe200000108aa */
[----:B------:R-:W-:Y:S01]  /*7c20*/  LDSM.16.MT88.4 R36, [R212+0x1880] ;  /* 0x00188000d424783b */ /* 0x000fe20000004200 */
[----:B----4-:R-:W-:Y:S01]  /*7c30*/  FMNMX.FTZ R5, R4, R5, !PT ;  /* 0x0000000504057209 */ /* 0x010fe20007810000 */
[----:B------:R-:W-:Y:S01]  /*7c40*/  FADD.FTZ R4, -R7, R148 ;  /* 0x0000009407047221 */ /* 0x000fe20000010100 */
[----:B------:R-:W-:Y:S01]  /*7c50*/  FSEL R7, R3, RZ, P0 ;  /* 0x000000ff03077208 */ /* 0x000fe20000000000 */
[----:B------:R-:W-:Y:S02]  /*7c60*/  FFMA.FTZ R176, R49, c[0x0][0x2d0], -R170 ;  /* 0x0000b40031b07a23 */ /* 0x000fe400000108aa */
[----:B------:R-:W-:Y:S01]  /*7c70*/  FMUL.FTZ R148, R4, c[0x0][0x2d0] ;  /* 0x0000b40004947a20 */ /* 0x000fe20000410000 */
[----:B------:R-:W-:Y:S01]  /*7c80*/  MUFU.EX2 R155, R155 ;  /* 0x0000009b009b7308 */ /* 0x000fe20000000800 */
[----:B------:R-:W2:Y:S01]  /*7c90*/  SHFL.BFLY PT, R152, R5, 0x1, 0x1f ;  /* 0x0c201f0005987f89 */ /* 0x000ea200000e0000 */
[----:B------:R-:W-:Y:S02]  /*7ca0*/  FADD.FTZ R2, -R7, R2 ;  /* 0x0000000207027221 */ /* 0x000fe40000010100 */
[----:B---3--:R-:W-:Y:S02]  /*7cb0*/  FMUL.FTZ R4, R150, R144 ;  /* 0x0000009096047220 */ /* 0x008fe40000410000 */
[----:B------:R-:W-:Y:S02]  /*7cc0*/  FMUL.FTZ R6, R2, c[0x0][0x2d0] ;  /* 0x0000b40002067a20 */ /* 0x000fe40000410000 */
[C---:B------:R-:W-:Y:S02]  /*7cd0*/  FMUL.FTZ R32, R150.reuse, R116 ;  /* 0x0000007496207220 */ /* 0x040fe40000410000 */
[----:B------:R-:W3:Y:S01]  /*7ce0*/  MUFU.EX2 R148, R148 ;  /* 0x0000009400947308 */ /* 0x000ee20000000800 */
[----:B------:R-:W-:Y:S01]  /*7cf0*/  FMUL.FTZ R33, R150, R117 ;  /* 0x0000007596217220 */ /* 0x000fe20000410000 */
[----:B-1----:R-:W-:Y:S01]  /*7d00*/  F2FP.BF16.PACK_AB R158, R172, R173 ;  /* 0x000000adac9e723e */ /* 0x002fe200000010ff */
[C---:B------:R-:W-:Y:S02]  /*7d10*/  FMUL.FTZ R48, R150.reuse, R128 ;  /* 0x0000008096307220 */ /* 0x040fe40000410000 */
[----:B------:R-:W-:Y:S02]  /*7d20*/  FMUL.FTZ R49, R150, R129 ;  /* 0x0000008196317220 */ /* 0x000fe40000410000 */
[--C-:B------:R-:W-:Y:S03]  /*7d30*/  FFMA.FTZ R169, R169, c[0x0][0x2d0], -R170.reuse ;  /* 0x0000b400a9a97a23 */ /* 0x100fe600000108aa */
[----:B------:R1:W4:Y:S01]  /*7d40*/  MUFU.EX2 R2, R6 ;  /* 0x0000000600027308 */ /* 0x0003220000000800 */
[----:B------:R-:W-:Y:S02]  /*7d50*/  FFMA.FTZ R164, R164, c[0x0][0x2d0], -R170 ;  /* 0x0000b400a4a47a23 */ /* 0x000fe400000108aa */
[C---:B------:R-:W-:Y:S01]  /*7d60*/  FMUL.FTZ R52, R150.reuse, R52 ;  /* 0x0000003496347220 */ /* 0x040fe20000410000 */
[----:B--2---:R-:W-:Y:S01]  /*7d70*/  FMNMX.FTZ R152, R5, R152, !PT ;  /* 0x0000009805987209 */ /* 0x004fe20007810000 */
[C---:B------:R-:W-:Y:S02]  /*7d80*/  FMUL.FTZ R53, R150.reuse, R53 ;  /* 0x0000003596357220 */ /* 0x040fe40000410000 */
[----:B------:R-:W-:Y:S01]  /*7d90*/  FMUL.FTZ R64, R150, R64 ;  /* 0x0000004096407220 */ /* 0x000fe20000410000 */
[C---:B------:R-:W-:Y:S01]  /*7da0*/  FSETP.NEU.FTZ.AND P0, PT, R152.reuse, -INF , PT ;  /* 0xff8000009800780b */ /* 0x040fe20003f1d000 */
[----:B------:R-:W-:Y:S01]  /*7db0*/  FMUL.FTZ R162, R152, c[0x0][0x2d0] ;  /* 0x0000b40098a27a20 */ /* 0x000fe20000410000 */
[----:B------:R-:W2:Y:S01]  /*7dc0*/  MUFU.EX2 R154, R154 ;  /* 0x0000009a009a7308 */ /* 0x000ea20000000800 */
[----:B------:R-:W-:Y:S01]  /*7dd0*/  FMUL.FTZ R65, R150, R65 ;  /* 0x0000004196417220 */ /* 0x000fe20000410000 */
[----:B------:R-:W-:Y:S01]  /*7de0*/  FSEL R5, R152, RZ, P0 ;  /* 0x000000ff98057208 */ /* 0x000fe20000000000 */
[----:B---3--:R-:W-:Y:S01]  /*7df0*/  FMUL.FTZ R7, R148, R147 ;  /* 0x0000009394077220 */ /* 0x008fe20000410000 */
[----:B------:R-:W-:Y:S01]  /*7e00*/  FSEL R162, R162, RZ, P0 ;  /* 0x000000ffa2a27208 */ /* 0x000fe20000000000 */
[----:B------:R-:W-:Y:S01]  /*7e10*/  FMUL.FTZ R19, R148, R103 ;  /* 0x0000006794137220 */ /* 0x000fe20000410000 */
[C---:B------:R-:W-:Y:S01]  /*7e20*/  ISETP.GT.AND P0, PT, R232.reuse, R249, PT ;  /* 0x000000f9e800720c */ /* 0x040fe20003f04270 */
[----:B------:R-:W-:Y:S01]  /*7e30*/  FADD.FTZ R5, -R5, R0 ;  /* 0x0000000005057221 */ /* 0x000fe20000010100 */
[----:B------:R-:W-:Y:S01]  /*7e40*/  IADD3 R232, R232, -0x1, RZ ;  /* 0xffffffffe8e87810 */ /* 0x000fe20007ffe0ff */
[--C-:B------:R-:W-:Y:S01]  /*7e50*/  FFMA.FTZ R185, R17, c[0x0][0x2d0], -R162.reuse ;  /* 0x0000b40011b97a23 */ /* 0x100fe200000108a2 */
[----:B------:R-:W-:Y:S01]  /*7e60*/  MUFU.EX2 R179, R179 ;  /* 0x000000b300b37308 */ /* 0x000fe20000000800 */
[--C-:B------:R-:W-:Y:S02]  /*7e70*/  FFMA.FTZ R182, R15, c[0x0][0x2d0], -R162.reuse ;  /* 0x0000b4000fb67a23 */ /* 0x100fe400000108a2 */
[----:B------:R-:W-:Y:S02]  /*7e80*/  FMUL.FTZ R0, R5, c[0x0][0x2d0] ;  /* 0x0000b40005007a20 */ /* 0x000fe40000410000 */
[--C-:B------:R-:W-:Y:S02]  /*7e90*/  FFMA.FTZ R184, R13, c[0x0][0x2d0], -R162.reuse ;  /* 0x0000b4000db87a23 */ /* 0x100fe400000108a2 */
[--C-:B------:R-:W-:Y:S02]  /*7ea0*/  FFMA.FTZ R183, R11, c[0x0][0x2d0], -R162.reuse ;  /* 0x0000b4000bb77a23 */ /* 0x100fe400000108a2 */
[----:B------:R-:W-:Y:S01]  /*7eb0*/  FMUL.FTZ R5, R150, R145 ;  /* 0x0000009196057220 */ /* 0x000fe20000410000 */
[----:B------:R-:W3:Y:S01]  /*7ec0*/  MUFU.EX2 R178, R178 ;  /* 0x000000b200b27308 */ /* 0x000ee20000000800 */
[----:B-1----:R-:W-:Y:S02]  /*7ed0*/  FMUL.FTZ R6, R148, R146 ;  /* 0x0000009294067220 */ /* 0x002fe40000410000 */
[----:B----4-:R-:W-:Y:S01]  /*7ee0*/  FMUL.FTZ R8, R2, R140 ;  /* 0x0000008c02087220 */ /* 0x010fe20000410000 */
[----:B--2---:R-:W-:Y:S01]  /*7ef0*/  F2FP.BF16.PACK_AB R157, R154, R155 ;  /* 0x0000009b9a9d723e */ /* 0x004fe200000010ff */
[C---:B------:R-:W-:Y:S01]  /*7f00*/  FMUL.FTZ R9, R2.reuse, R141 ;  /* 0x0000008d02097220 */ /* 0x040fe20000410000 */
[----:B------:R-:W-:Y:S01]  /*7f10*/  MOV R141, R18 ;  /* 0x00000012008d7202 */ /* 0x000fe20000000f00 */
[----:B------:R-:W-:Y:S01]  /*7f20*/  FMUL.FTZ R13, R2, R137 ;  /* 0x00000089020d7220 */ /* 0x000fe20000410000 */
[----:B------:R-:W-:Y:S01]  /*7f30*/  MOV R140, R24 ;  /* 0x00000018008c7202 */ /* 0x000fe20000000f00 */
[----:B------:R-:W-:Y:S01]  /*7f40*/  FMUL.FTZ R17, R150, R101 ;  /* 0x0000006596117220 */ /* 0x000fe20000410000 */
[----:B------:R-:W1:Y:S01]  /*7f50*/  MUFU.EX2 R0, R0 ;  /* 0x0000000000007308 */ /* 0x000e620000000800 */
[----:B------:R-:W-:Y:S02]  /*7f60*/  FMUL.FTZ R18, R148, R102 ;  /* 0x0000006694127220 */ /* 0x000fe40000410000 */
[C---:B------:R-:W-:Y:S02]  /*7f70*/  FMUL.FTZ R24, R2.reuse, R108 ;  /* 0x0000006c02187220 */ /* 0x040fe40000410000 */
[C---:B------:R-:W-:Y:S02]  /*7f80*/  FMUL.FTZ R25, R2.reuse, R109 ;  /* 0x0000006d02197220 */ /* 0x040fe40000410000 */
[C---:B------:R-:W-:Y:S02]  /*7f90*/  FMUL.FTZ R28, R2.reuse, R112 ;  /* 0x00000070021c7220 */ /* 0x040fe40000410000 */
[----:B------:R-:W-:Y:S01]  /*7fa0*/  FMUL.FTZ R29, R2, R113 ;  /* 0x00000071021d7220 */ /* 0x000fe20000410000 */
[----:B------:R-:W-:Y:S01]  /*7fb0*/  MUFU.EX2 R177, R177 ;  /* 0x000000b100b17308 */ /* 0x000fe20000000800 */
[C---:B------:R-:W-:Y:S02]  /*7fc0*/  FMUL.FTZ R34, R148.reuse, R118 ;  /* 0x0000007694227220 */ /* 0x040fe40000410000 */
[----:B------:R-:W-:Y:S01]  /*7fd0*/  FMUL.FTZ R35, R148, R119 ;  /* 0x0000007794237220 */ /* 0x000fe20000410000 */
[----:B---3--:R-:W-:Y:S01]  /*7fe0*/  F2FP.BF16.PACK_AB R159, R178, R179 ;  /* 0x000000b3b29f723e */ /* 0x008fe200000010ff */
[----:B------:R-:W-:Y:S01]  /*7ff0*/  LDSM.16.MT88.4 R116, [R214+0x2880] ;  /* 0x00288000d674783b */ /* 0x000fe20000004200 */
[C---:B------:R-:W-:Y:S02]  /*8000*/  FMUL.FTZ R50, R148.reuse, R130 ;  /* 0x0000008294327220 */ /* 0x040fe40000410000 */
[----:B------:R-:W-:Y:S02]  /*8010*/  FMUL.FTZ R51, R148, R131 ;  /* 0x0000008394337220 */ /* 0x000fe40000410000 */
[----:B------:R-:W2:Y:S01]  /*8020*/  MUFU.EX2 R176, R176 ;  /* 0x000000b000b07308 */ /* 0x000ea20000000800 */
[-C--:B------:R-:W-:Y:S01]  /*8030*/  HMMA.16816.F32.BF16 R4, R156, R20.reuse, R4 ;  /* 0x000000149c04723c */ /* 0x080fe20000041804 */
[--C-:B------:R-:W-:Y:S01]  /*8040*/  FFMA.FTZ R167, R167, c[0x0][0x2d0], -R162.reuse ;  /* 0x0000b400a7a77a23 */ /* 0x100fe200000108a2 */
[----:B------:R-:W-:Y:S01]  /*8050*/  LDSM.16.MT88.4 R128, [R214+0x2c80] ;  /* 0x002c8000d680783b */ /* 0x000fe20000004200 */
[C---:B-1----:R-:W-:Y:S01]  /*8060*/  FMUL.FTZ R10, R0.reuse, R142 ;  /* 0x0000008e000a7220 */ /* 0x042fe20000410000 */
[----:B------:R-:W-:Y:S01]  /*8070*/  MOV R142, R16 ;  /* 0x00000010008e7202 */ /* 0x000fe20000000f00 */
[----:B------:R-:W-:Y:S01]  /*8080*/  FMUL.FTZ R11, R0, R143 ;  /* 0x0000008f000b7220 */ /* 0x000fe20000410000 */
[----:B------:R-:W-:Y:S01]  /*8090*/  MOV R143, R12 ;  /* 0x0000000c008f7202 */ /* 0x000fe20000000f00 */
[----:B------:R-:W-:Y:S02]  /*80a0*/  FMUL.FTZ R12, R2, R136 ;  /* 0x00000088020c7220 */ /* 0x000fe40000410000 */
[----:B------:R-:W-:Y:S03]  /*80b0*/  MUFU.EX2 R181, R181 ;  /* 0x000000b500b57308 */ /* 0x000fe60000000800 */
[C---:B------:R-:W-:Y:S02]  /*80c0*/  FMUL.FTZ R15, R0.reuse, R139 ;  /* 0x0000008b000f7220 */ /* 0x040fe40000410000 */
[----:B------:R-:W-:Y:S02]  /*80d0*/  FMUL.FTZ R14, R0, R138 ;  /* 0x0000008a000e7220 */ /* 0x000fe40000410000 */
[----:B------:R-:W-:Y:S02]  /*80e0*/  FMUL.FTZ R16, R150, R100 ;  /* 0x0000006496107220 */ /* 0x000fe40000410000 */
[----:B------:R-:W1:Y:S01]  /*80f0*/  LDSM.16.MT88.4 R100, [R214+0x2480] ;  /* 0x00248000d664783b */ /* 0x000e620000004200 */
[----:B------:R-:W3:Y:S01]  /*8100*/  MUFU.EX2 R180, R180 ;  /* 0x000000b400b47308 */ /* 0x000ee20000000800 */
[C---:B------:R-:W-:Y:S02]  /*8110*/  FMUL.FTZ R26, R0.reuse, R110 ;  /* 0x0000006e001a7220 */ /* 0x040fe40000410000 */
[----:B------:R-:W-:Y:S01]  /*8120*/  FMUL.FTZ R27, R0, R111 ;  /* 0x0000006f001b7220 */ /* 0x000fe20000410000 */
[----:B--2---:R-:W-:Y:S01]  /*8130*/  F2FP.BF16.PACK_AB R144, R176, R177 ;  /* 0x000000b1b090723e */ /* 0x004fe200000010ff */
[C---:B------:R-:W-:Y:S02]  /*8140*/  FMUL.FTZ R30, R0.reuse, R114 ;  /* 0x00000072001e7220 */ /* 0x040fe40000410000 */
[----:B------:R-:W-:Y:S01]  /*8150*/  FMUL.FTZ R31, R0, R115 ;  /* 0x00000073001f7220 */ /* 0x000fe20000410000 */
[----:B------:R-:W-:Y:S01]  /*8160*/  LDSM.16.MT88.4 R108, [R214+0x1c80] ;  /* 0x001c8000d66c783b */ /* 0x000fe20000004200 */
[----:B------:R-:W-:Y:S01]  /*8170*/  FFMA.FTZ R165, R165, c[0x0][0x2d0], -R162 ;  /* 0x0000b400a5a57a23 */ /* 0x000fe200000108a2 */
[----:B------:R-:W-:Y:S01]  /*8180*/  MUFU.EX2 R185, R185 ;  /* 0x000000b900b97308 */ /* 0x000fe20000000800 */
[C---:B------:R-:W-:Y:S02]  /*8190*/  FMUL.FTZ R40, R2.reuse, R124 ;  /* 0x0000007c02287220 */ /* 0x040fe40000410000 */
[----:B------:R-:W-:Y:S02]  /*81a0*/  FMUL.FTZ R41, R2, R125 ;  /* 0x0000007d02297220 */ /* 0x000fe40000410000 */
[C---:B------:R-:W-:Y:S01]  /*81b0*/  FMUL.FTZ R42, R0.reuse, R126 ;  /* 0x0000007e002a7220 */ /* 0x040fe20000410000 */
[----:B------:R-:W-:Y:S01]  /*81c0*/  LDSM.16.MT88.4 R112, [R212+0x1c80] ;  /* 0x001c8000d470783b */ /* 0x000fe20000004200 */
        /* <DEDUP_REMOVED lines=23> */
[--C-:B------:R-:W-:Y:S02]  /*8340*/  FFMA.FTZ R246, R246, c[0x0][0x2d0], -R170.reuse ;  /* 0x0000b400f6f67a23 */ /* 0x100fe400000108aa */
[--C-:B------:R-:W-:Y:S02]  /*8350*/  FFMA.FTZ R251, R251, c[0x0][0x2d0], -R170.reuse ;  /* 0x0000b400fbfb7a23 */ /* 0x100fe400000108aa */
[--C-:B------:R-:W-:Y:S02]  /*8360*/  FFMA.FTZ R250, R250, c[0x0][0x2d0], -R170.reuse ;  /* 0x0000b400fafa7a23 */ /* 0x100fe400000108aa */
[----:B------:R-:W-:Y:S02]  /*8370*/  FFMA.FTZ R252, R252, c[0x0][0x2d0], -R170 ;  /* 0x0000b400fcfc7a23 */ /* 0x000fe400000108aa */
[----:B------:R-:W-:Y:S01]  /*8380*/  FFMA.FTZ R197, R197, c[0x0][0x2d0], -R248 ;  /* 0x0000b400c5c57a23 */ /* 0x000fe200000108f8 */
[----:B------:R-:W-:Y:S01]  /*8390*/  MUFU.EX2 R132, R169 ;  /* 0x000000a900847308 */ /* 0x000fe20000000800 */
[--C-:B------:R-:W-:Y:S02]  /*83a0*/  FFMA.FTZ R193, R193, c[0x0][0x2d0], -R194.reuse ;  /* 0x0000b400c1c17a23 */ /* 0x100fe400000108c2 */
        /* <DEDUP_REMOVED lines=13> */
[----:B------:R2:W-:Y:S02]  /*8480*/  MUFU.EX2 R139, R170 ;  /* 0x000000aa008b7308 */ /* 0x0005e40000000800 */
[----:B------:R-:W-:Y:S02]  /*8490*/  FMUL.FTZ R73, R2, R73 ;  /* 0x0000004902497220 */ /* 0x000fe40000410000 */
[C---:B------:R-:W-:Y:S02]  /*84a0*/  FMUL.FTZ R74, R0.reuse, R74 ;  /* 0x0000004a004a7220 */ /* 0x040fe40000410000 */
[C---:B------:R-:W-:Y:S01]  /*84b0*/  HMMA.16816.F32.BF16 R16, R156.reuse, R22, R16 ;  /* 0x000000169c10723c */ /* 0x040fe20000041810 */
[----:B------:R-:W-:Y:S03]  /*84c0*/  FMUL.FTZ R75, R0, R75 ;  /* 0x0000004b004b7220 */ /* 0x000fe60000410000 */
[----:B------:R-:W-:Y:S01]  /*84d0*/  MUFU.EX2 R133, R167 ;  /* 0x000000a700857308 */ /* 0x000fe20000000800 */
[----:B------:R-:W-:Y:S02]  /*84e0*/  FMUL.FTZ R76, R2, R76 ;  /* 0x0000004c024c7220 */ /* 0x000fe40000410000 */
[C---:B------:R-:W-:Y:S02]  /*84f0*/  FMUL.FTZ R22, R148.reuse, R106 ;  /* 0x0000006a94167220 */ /* 0x040fe40000410000 */
[----:B------:R-:W-:Y:S02]  /*8500*/  FMUL.FTZ R23, R148, R107 ;  /* 0x0000006b94177220 */ /* 0x000fe40000410000 */
[----:B------:R-:W3:Y:S01]  /*8510*/  LDSM.16.MT88.4 R104, [R212+0x2480] ;  /* 0x00248000d468783b */ /* 0x000ee20000004200 */
[----:B------:R-:W-:Y:S02]  /*8520*/  FMUL.FTZ R77, R2, R77 ;  /* 0x0000004d024d7220 */ /* 0x000fe40000410000 */
[----:B------:R4:W5:Y:S01]  /*8530*/  MUFU.EX2 R135, R165 ;  /* 0x000000a500877308 */ /* 0x0009620000000800 */
[C---:B------:R-:W-:Y:S01]  /*8540*/  FMUL.FTZ R78, R0.reuse, R78 ;  /* 0x0000004e004e7220 */ /* 0x040fe20000410000 */
[-C--:B------:R-:W-:Y:S01]  /*8550*/  HMMA.16816.F32.BF16 R20, R156, R36.reuse, R20 ;  /* 0x000000249c14723c */ /* 0x080fe20000041814 */
[----:B------:R-:W-:Y:S02]  /*8560*/  FMUL.FTZ R79, R0, R79 ;  /* 0x0000004f004f7220 */ /* 0x000fe40000410000 */
[----:B--2---:R-:W-:Y:S01]  /*8570*/  LDSM.16.MT88.4 R168, [R214+0x3880] ;  /* 0x00388000d6a8783b */ /* 0x004fe20000004200 */
[C---:B------:R-:W-:Y:S02]  /*8580*/  FMUL.FTZ R88, R2.reuse, R88 ;  /* 0x0000005802587220 */ /* 0x040fe40000410000 */
[----:B------:R-:W-:Y:S02]  /*8590*/  FMUL.FTZ R89, R2, R89 ;  /* 0x0000005902597220 */ /* 0x000fe40000410000 */
[C---:B------:R-:W-:Y:S01]  /*85a0*/  HMMA.16816.F32.BF16 R24, R144.reuse, R36, R24 ;  /* 0x000000249018723c */ /* 0x040fe20000041818 */
[----:B------:R-:W-:Y:S03]  /*85b0*/  MUFU.EX2 R186, R186 ;  /* 0x000000ba00ba7308 */ /* 0x000fe60000000800 */
[C---:B------:R-:W-:Y:S02]  /*85c0*/  FMUL.FTZ R90, R0.reuse, R90 ;  /* 0x0000005a005a7220 */ /* 0x040fe40000410000 */
[----:B------:R-:W-:Y:S02]  /*85d0*/  FMUL.FTZ R91, R0, R91 ;  /* 0x0000005b005b7220 */ /* 0x000fe40000410000 */
[-C--:B------:R-:W-:Y:S01]  /*85e0*/  HMMA.16816.F32.BF16 R28, R144, R38.reuse, R28 ;  /* 0x00000026901c723c */ /* 0x080fe2000004181c */
[C---:B------:R-:W-:Y:S02]  /*85f0*/  FMUL.FTZ R36, R150.reuse, R120 ;  /* 0x0000007896247220 */ /* 0x040fe40000410000 */
[----:B------:R-:W-:Y:S01]  /*8600*/  MUFU.EX2 R187, R187 ;  /* 0x000000bb00bb7308 */ /* 0x000fe20000000800 */
[----:B------:R-:W-:Y:S01]  /*8610*/  FMUL.FTZ R37, R150, R121 ;  /* 0x0000007996257220 */ /* 0x000fe20000410000 */
[----:B----4-:R-:W-:Y:S01]  /*8620*/  LDSM.16.MT88.4 R164, [R212+0x2c80] ;  /* 0x002c8000d4a4783b */ /* 0x010fe20000004200 */
[C---:B------:R-:W-:Y:S02]  /*8630*/  FMUL.FTZ R92, R2.reuse, R92 ;  /* 0x0000005c025c7220 */ /* 0x040fe40000410000 */
[C---:B------:R-:W-:Y:S01]  /*8640*/  HMMA.16816.F32.BF16 R32, R156.reuse, R38, R32 ;  /* 0x000000269c20723c */ /* 0x040fe20000041820 */
[----:B------:R-:W-:Y:S03]  /*8650*/  FMUL.FTZ R93, R2, R93 ;  /* 0x0000005d025d7220 */ /* 0x000fe60000410000 */
[C---:B------:R-:W-:Y:S01]  /*8660*/  FMUL.FTZ R94, R0.reuse, R94 ;  /* 0x0000005e005e7220 */ /* 0x040fe20000410000 */
[----:B------:R-:W-:Y:S01]  /*8670*/  MUFU.EX2 R188, R188 ;  /* 0x000000bc00bc7308 */ /* 0x000fe20000000800 */
[----:B------:R-:W-:Y:S01]  /*8680*/  FMUL.FTZ R95, R0, R95 ;  /* 0x0000005f005f7220 */ /* 0x000fe20000410000 */
[----:B-----5:R-:W-:Y:S01]  /*8690*/  F2FP.BF16.PACK_AB R161, R135, R133 ;  /* 0x0000008587a1723e */ /* 0x020fe200000010ff */
[C---:B------:R-:W-:Y:S04]  /*86a0*/  FMUL.FTZ R38, R148.reuse, R122 ;  /* 0x0000007a94267220 */ /* 0x040fe80000410000 */
[----:B------:R-:W-:Y:S02]  /*86b0*/  FMUL.FTZ R39, R148, R123 ;  /* 0x0000007b94277220 */ /* 0x000fe40000410000 */
[----:B------:R-:W-:Y:S01]  /*86c0*/  LDSM.16.MT88.4 R120, [R212+0x2080] ;  /* 0x00208000d478783b */ /* 0x000fe20000004200 */
[----:B------:R-:W-:Y:S01]  /*86d0*/  MUFU.EX2 R189, R189 ;  /* 0x000000bd00bd7308 */ /* 0x000fe20000000800 */
[C---:B------:R-:W-:Y:S02]  /*86e0*/  FMUL.FTZ R96, R150.reuse, R96 ;  /* 0x0000006096607220 */ /* 0x040fe40000410000 */
[----:B------:R-:W-:Y:S01]  /*86f0*/  FMUL.FTZ R97, R150, R97 ;  /* 0x0000006196617220 */ /* 0x000fe20000410000 */
[-C--:B-1----:R-:W-:Y:S01]  /*8700*/  HMMA.16816.F32.BF16 R36, R156, R100.reuse, R36 ;  /* 0x000000649c24723c */ /* 0x082fe20000041824 */
[C---:B------:R-:W-:Y:S02]  /*8710*/  FMUL.FTZ R98, R148.reuse, R98 ;  /* 0x0000006294627220 */ /* 0x040fe40000410000 */
[----:B------:R-:W-:Y:S02]  /*8720*/  FMUL.FTZ R99, R148, R99 ;  /* 0x0000006394637220 */ /* 0x000fe40000410000 */
[C---:B------:R-:W-:Y:S01]  /*8730*/  FMUL.FTZ R68, R150.reuse, R68 ;  /* 0x0000004496447220 */ /* 0x040fe20000410000 */
[----:B------:R-:W-:Y:S01]  /*8740*/  MUFU.EX2 R190, R190 ;  /* 0x000000be00be7308 */ /* 0x000fe20000000800 */
[----:B------:R-:W-:Y:S01]  /*8750*/  FMUL.FTZ R69, R150, R69 ;  /* 0x0000004596457220 */ /* 0x000fe20000410000 */
[C---:B------:R-:W-:Y:S01]  /*8760*/  HMMA.16816.F32.BF16 R40, R144.reuse, R100, R40 ;  /* 0x000000649028723c */ /* 0x040fe20000041828 */
[C---:B------:R-:W-:Y:S03]  /*8770*/  FMUL.FTZ R70, R148.reuse, R70 ;  /* 0x0000004694467220 */ /* 0x040fe60000410000 */
[----:B------:R-:W-:Y:S02]  /*8780*/  FMUL.FTZ R71, R148, R71 ;  /* 0x0000004794477220 */ /* 0x000fe40000410000 */
[C---:B------:R-:W-:Y:S02]  /*8790*/  FMUL.FTZ R80, R150.reuse, R80 ;  /* 0x0000005096507220 */ /* 0x040fe40000410000 */
[-C--:B------:R-:W-:Y:S01]  /*87a0*/  HMMA.16816.F32.BF16 R44, R144, R102.reuse, R44 ;  /* 0x00000066902c723c */ /* 0x080fe2000004182c */
[----:B------:R-:W1:Y:S03]  /*87b0*/  MUFU.EX2 R195, R195 ;  /* 0x000000c300c37308 */ /* 0x000e660000000800 */
[----:B------:R-:W-:Y:S02]  /*87c0*/  FMUL.FTZ R81, R150, R81 ;  /* 0x0000005196517220 */ /* 0x000fe40000410000 */
[C---:B------:R-:W-:Y:S02]  /*87d0*/  FMUL.FTZ R82, R148.reuse, R82 ;  /* 0x0000005294527220 */ /* 0x040fe40000410000 */
[C---:B------:R-:W-:Y:S01]  /*87e0*/  HMMA.16816.F32.BF16 R48, R156.reuse, R102, R48 ;  /* 0x000000669c30723c */ /* 0x040fe20000041830 */
[----:B------:R-:W2:Y:S02]  /*87f0*/  LDSM.16.MT88.4 R100, [R214+0x3080] ;  /* 0x00308000d664783b */ /* 0x000ea40000004200 */
[----:B------:R-:W-:Y:S01]  /*8800*/  MUFU.EX2 R196, R196 ;  /* 0x000000c400c47308 */ /* 0x000fe20000000800 */
[----:B------:R-:W-:Y:S02]  /*8810*/  FMUL.FTZ R83, R148, R83 ;  /* 0x0000005394537220 */ /* 0x000fe40000410000 */
[C---:B------:R-:W-:Y:S02]  /*8820*/  FMUL.FTZ R84, R150.reuse, R84 ;  /* 0x0000005496547220 */ /* 0x040fe40000410000 */
[-C--:B---3--:R-:W-:Y:S01]  /*8830*/  HMMA.16816.F32.BF16 R52, R156, R104.reuse, R52 ;  /* 0x000000689c34723c */ /* 0x088fe20000041834 */
[----:B------:R-:W-:Y:S03]  /*8840*/  FMUL.FTZ R85, R150, R85 ;  /* 0x0000005596557220 */ /* 0x000fe60000410000 */
[C---:B------:R-:W-:Y:S01]  /*8850*/  FMUL.FTZ R86, R148.reuse, R86 ;  /* 0x0000005694567220 */ /* 0x040fe20000410000 */
[----:B------:R-:W-:Y:S01]  /*8860*/  MUFU.EX2 R199, R199 ;  /* 0x000000c700c77308 */ /* 0x000fe20000000800 */
[----:B------:R-:W-:Y:S02]  /*8870*/  FMUL.FTZ R87, R148, R87 ;  /* 0x0000005794577220 */ /* 0x000fe40000410000 */
[C---:B------:R-:W-:Y:S01]  /*8880*/  HMMA.16816.F32.BF16 R56, R144.reuse, R104, R56 ;  /* 0x000000689038723c */ /* 0x040fe20000041838 */
[----:B------:R-:W-:Y:S03]  /*8890*/  FFMA.FTZ R160, R160, c[0x0][0x2d0], -R162 ;  /* 0x0000b400a0a07a23 */ /* 0x000fe600000108a2 */
[----:B------:R-:W-:Y:S01]  /*88a0*/  FFMA.FTZ R175, R150, R245, R175 ;  /* 0x000000f596af7223 */ /* 0x000fe200000100af */
[----:B------:R-:W-:Y:S01]  /*88b0*/  MOV R150, R151 ;  /* 0x0000009700967202 */ /* 0x000fe20000000f00 */
[----:B------:R-:W-:Y:S01]  /*88c0*/  FFMA.FTZ R155, R148, R243, R155 ;  /* 0x000000f3949b7223 */ /* 0x000fe2000001009b */
[----:B------:R-:W-:Y:S01]  /*88d0*/  MUFU.EX2 R246, R246 ;  /* 0x000000f600f67308 */ /* 0x000fe20000000800 */
[-C--:B------:R-:W-:Y:S01]  /*88e0*/  HMMA.16816.F32.BF16 R60, R144, R106.reuse, R60 ;  /* 0x0000006a903c723c */ /* 0x080fe2000004183c */
[----:B------:R-:W-:Y:S03]  /*88f0*/  FFMA.FTZ R177, R2, R241, R177 ;  /* 0x000000f102b17223 */ /* 0x000fe600000100b1 */
[----:B------:R-:W-:Y:S01]  /*8900*/  FFMA.FTZ R185, R0, R239, R185 ;  /* 0x000000ef00b97223 */ /* 0x000fe200000100b9 */
[----:B------:R-:W-:Y:S01]  /*8910*/  MOV R148, R149 ;  /* 0x0000009500947202 */ /* 0x000fe20000000f00 */
[----:B------:R-:W-:Y:S01]  /*8920*/  FADD.FTZ R174, R174, R175 ;  /* 0x000000afaeae7221 */ /* 0x000fe20000010000 */
[----:B------:R-:W-:Y:S01]  /*8930*/  MOV R2, R3 ;  /* 0x0000000300027202 */ /* 0x000fe20000000f00 */
[C---:B------:R-:W-:Y:S01]  /*8940*/  HMMA.16816.F32.BF16 R64, R156.reuse, R106, R64 ;  /* 0x0000006a9c40723c */ /* 0x040fe20000041840 */
[----:B------:R-:W3:Y:S01]  /*8950*/  LDSM.16.MT88.4 R104, [R212+0x3080] ;  /* 0x00308000d468783b */ /* 0x000ee20000004200 */
[----:B------:R-:W4:Y:S02]  /*8960*/  MUFU.EX2 R251, R251 ;  /* 0x000000fb00fb7308 */ /* 0x000f240000000800 */
[----:B------:R-:W-:Y:S02]  /*8970*/  FADD.FTZ R154, R154, R155 ;  /* 0x0000009b9a9a7221 */ /* 0x000fe40000010000 */
[----:B------:R-:W-:Y:S02]  /*8980*/  FADD.FTZ R176, R176, R177 ;  /* 0x000000b1b0b07221 */ /* 0x000fe40000010000 */
[----:B------:R-:W-:Y:S01]  /*8990*/  FADD.FTZ R184, R184, R185 ;  /* 0x000000b9b8b87221 */ /* 0x000fe20000010000 */
[-C--:B--2---:R-:W-:Y:S03]  /*89a0*/  HMMA.16816.F32.BF16 R68, R156, R100.reuse, R68 ;  /* 0x000000649c44723c */ /* 0x084fe60000041844 */
[----:B------:R-:W-:Y:S01]  /*89b0*/  MUFU.EX2 R250, R250 ;  /* 0x000000fa00fa7308 */ /* 0x000fe20000000800 */
[----:B------:R-:W-:Y:S02]  /*89c0*/  FADD.FTZ R173, R173, R174 ;  /* 0x000000aeadad7221 */ /* 0x000fe40000010000 */
[----:B------:R-:W-:Y:S02]  /*89d0*/  FADD.FTZ R179, R179, R154 ;  /* 0x0000009ab3b37221 */ /* 0x000fe40000010000 */
[C---:B------:R-:W-:Y:S01]  /*89e0*/  HMMA.16816.F32.BF16 R72, R144.reuse, R100, R72 ;  /* 0x000000649048723c */ /* 0x040fe20000041848 */
[----:B------:R-:W-:Y:S03]  /*89f0*/  FADD.FTZ R181, R181, R176 ;  /* 0x000000b0b5b57221 */ /* 0x000fe60000010000 */
[----:B------:R-:W-:Y:S01]  /*8a00*/  FADD.FTZ R183, R183, R184 ;  /* 0x000000b8b7b77221 */ /* 0x000fe20000010000 */
[----:B------:R-:W-:Y:S01]  /*8a10*/  MUFU.EX2 R252, R252 ;  /* 0x000000fc00fc7308 */ /* 0x000fe20000000800 */
[----:B------:R-:W-:Y:S02]  /*8a20*/  FADD.FTZ R173, R172, R173 ;  /* 0x000000adacad7221 */ /* 0x000fe40000010000 */
[-C--:B------:R-:W-:Y:S01]  /*8a30*/  HMMA.16816.F32.BF16 R76, R144, R102.reuse, R76 ;  /* 0x00000066904c723c */ /* 0x080fe2000004184c */
[--C-:B------:R-:W-:Y:S03]  /*8a40*/  FFMA.FTZ R100, R143, c[0x0][0x2d0], -R162.reuse ;  /* 0x0000b4008f647a23 */ /* 0x100fe600000108a2 */
[--C-:B------:R-:W-:Y:S02]  /*8a50*/  FFMA.FTZ R101, R142, c[0x0][0x2d0], -R162.reuse ;  /* 0x0000b4008e657a23 */ /* 0x100fe400000108a2 */
[----:B------:R-:W-:Y:S01]  /*8a60*/  FADD.FTZ R179, R178, R179 ;  /* 0x000000b3b2b37221 */ /* 0x000fe20000010000 */
[----:B------:R2:W-:Y:S01]  /*8a70*/  MUFU.EX2 R124, R100 ;  /* 0x00000064007c7308 */ /* 0x0005e20000000800 */
[C---:B------:R-:W-:Y:S01]  /*8a80*/  HMMA.16816.F32.BF16 R80, R156.reuse, R102, R80 ;  /* 0x000000669c50723c */ /* 0x040fe20000041850 */
[----:B------:R-:W-:Y:S03]  /*8a90*/  FADD.FTZ R181, R180, R181 ;  /* 0x000000b5b4b57221 */ /* 0x000fe60000010000 */
[----:B------:R-:W-:Y:S03]  /*8aa0*/  FADD.FTZ R183, R182, R183 ;  /* 0x000000b7b6b77221 */ /* 0x000fe60000010000 */
[--C-:B------:R-:W-:Y:S01]  /*8ab0*/  FFMA.FTZ R103, R140, c[0x0][0x2d0], -R162.reuse ;  /* 0x0000b4008c677a23 */ /* 0x100fe200000108a2 */
[-C--:B---3--:R-:W-:Y:S01]  /*8ac0*/  HMMA.16816.F32.BF16 R84, R156, R104.reuse, R84 ;  /* 0x000000689c54723c */ /* 0x088fe20000041854 */
[----:B------:R3:W5:Y:S03]  /*8ad0*/  MUFU.EX2 R125, R101 ;  /* 0x00000065007d7308 */ /* 0x0007660000000800 */
[----:B-1----:R-:W-:Y:S04]  /*8ae0*/  F2FP.BF16.PACK_AB R102, R195, R190 ;  /* 0x000000bec366723e */ /* 0x002fe800000010ff */
[C---:B------:R-:W-:Y:S03]  /*8af0*/  HMMA.16816.F32.BF16 R88, R144.reuse, R104, R88 ;  /* 0x000000689058723c */ /* 0x040fe60000041858 */
[----:B------:R1:W-:Y:S01]  /*8b00*/  MUFU.EX2 R127, R103 ;  /* 0x00000067007f7308 */ /* 0x0003e20000000800 */
[--C-:B--2---:R-:W-:Y:S04]  /*8b10*/  FFMA.FTZ R100, R141, c[0x0][0x2d0], -R162.reuse ;  /* 0x0000b4008d647a23 */ /* 0x104fe800000108a2 */
[-C--:B------:R-:W-:Y:S01]  /*8b20*/  HMMA.16816.F32.BF16 R92, R144, R106.reuse, R92 ;  /* 0x0000006a905c723c */ /* 0x080fe2000004185c */
[----:B----4-:R-:W-:Y:S03]  /*8b30*/  F2FP.BF16.PACK_AB R104, R251, R246 ;  /* 0x000000f6fb68723e */ /* 0x010fe600000010ff */
[----:B------:R-:W-:Y:S01]  /*8b40*/  FFMA.FTZ R162, R153, c[0x0][0x2d0], -R162 ;  /* 0x0000b40099a27a23 */ /* 0x000fe200000108a2 */
[----:B------:R2:W4:Y:S01]  /*8b50*/  MUFU.EX2 R126, R100 ;  /* 0x00000064007e7308 */ /* 0x0005220000000800 */
[----:B------:R-:W-:Y:S02]  /*8b60*/  FADD.FTZ R246, R246, R181 ;  /* 0x000000b5f6f67221 */ /* 0x000fe40000010000 */
[----:B------:R-:W-:Y:S01]  /*8b70*/  HMMA.16816.F32.BF16 R96, R156, R106, R96 ;  /* 0x0000006a9c60723c */ /* 0x000fe20000041860 */
[----:B---3--:R-:W-:Y:S03]  /*8b80*/  F2FP.BF16.PACK_AB R101, R189, R188 ;  /* 0x000000bcbd65723e */ /* 0x008fe600000010ff */
[----:B-----5:R-:W-:Y:S01]  /*8b90*/  F2FP.BF16.PACK_AB R105, R125, R124 ;  /* 0x0000007c7d69723e */ /* 0x020fe200000010ff */
[----:B------:R-:W-:Y:S02]  /*8ba0*/  FADD.FTZ R188, R188, R179 ;  /* 0x000000b3bcbc7221 */ /* 0x000fe40000010000 */
[----:B------:R-:W-:Y:S01]  /*8bb0*/  F2FP.BF16.PACK_AB R106, R252, R250 ;  /* 0x000000fafc6a723e */ /* 0x000fe200000010ff */
[----:B------:R-:W-:Y:S01]  /*8bc0*/  MUFU.EX2 R198, R198 ;  /* 0x000000c600c67308 */ /* 0x000fe20000000800 */
[----:B------:R-:W-:Y:S03]  /*8bd0*/  FADD.FTZ R189, R189, R188 ;  /* 0x000000bcbdbd7221 */ /* 0x000fe60000010000 */
[----:B-1----:R-:W-:Y:S01]  /*8be0*/  F2FP.BF16.PACK_AB R103, R199, R196 ;  /* 0x000000c4c767723e */ /* 0x002fe200000010ff */
[----:B------:R-:W-:Y:S02]  /*8bf0*/  FADD.FTZ R251, R251, R246 ;  /* 0x000000f6fbfb7221 */ /* 0x000fe40000010000 */
[----:B------:R-:W-:Y:S02]  /*8c00*/  FADD.FTZ R196, R196, R189 ;  /* 0x000000bdc4c47221 */ /* 0x000fe40000010000 */
[----:B------:R-:W-:Y:S01]  /*8c10*/  FADD.FTZ R251, R250, R251 ;  /* 0x000000fbfafb7221 */ /* 0x000fe20000010000 */
[----:B------:R-:W1:Y:S01]  /*8c20*/  MUFU.EX2 R197, R197 ;  /* 0x000000c500c57308 */ /* 0x000e620000000800 */
[----:B------:R-:W-:Y:S01]  /*8c30*/  FADD.FTZ R196, R199, R196 ;  /* 0x000000c4c7c47221 */ /* 0x000fe20000010000 */
[----:B--2---:R-:W-:Y:S01]  /*8c40*/  F2FP.BF16.PACK_AB R100, R187, R186 ;  /* 0x000000babb64723e */ /* 0x004fe200000010ff */
[----:B------:R-:W-:Y:S01]  /*8c50*/  FADD.FTZ R186, R186, R173 ;  /* 0x000000adbaba7221 */ /* 0x000fe20000010000 */
[----:B----4-:R-:W-:Y:S01]  /*8c60*/  F2FP.BF16.PACK_AB R107, R127, R126 ;  /* 0x0000007e7f6b723e */ /* 0x010fe200000010ff */
[----:B------:R-:W-:Y:S02]  /*8c70*/  FADD.FTZ R251, R252, R251 ;  /* 0x000000fbfcfb7221 */ /* 0x000fe40000010000 */
[----:B------:R-:W-:Y:S02]  /*8c80*/  FADD.FTZ R187, R187, R186 ;  /* 0x000000babbbb7221 */ /* 0x000fe40000010000 */
[-C--:B------:R-:W-:Y:S01]  /*8c90*/  HMMA.16816.F32.BF16 R4, R100, R108.reuse, R4 ;  /* 0x0000006c6404723c */ /* 0x080fe20000041804 */
[----:B------:R-:W2:Y:S01]  /*8ca0*/  MUFU.EX2 R193, R193 ;  /* 0x000000c100c17308 */ /* 0x000ea20000000800 */
[----:B------:R-:W-:Y:S04]  /*8cb0*/  FADD.FTZ R190, R190, R187 ;  /* 0x000000bbbebe7221 */ /* 0x000fe80000010000 */
[----:B------:R-:W-:Y:S02]  /*8cc0*/  FADD.FTZ R195, R195, R190 ;  /* 0x000000bec3c37221 */ /* 0x000fe40000010000 */
[C---:B------:R-:W-:Y:S03]  /*8cd0*/  HMMA.16816.F32.BF16 R8, R104.reuse, R108, R8 ;  /* 0x0000006c6808723c */ /* 0x040fe60000041808 */
[----:B------:R-:W3:Y:S01]  /*8ce0*/  MUFU.EX2 R191, R191 ;  /* 0x000000bf00bf7308 */ /* 0x000ee20000000800 */
[C---:B-1----:R-:W-:Y:S01]  /*8cf0*/  F2FP.BF16.PACK_AB R156, R197.reuse, R198 ;  /* 0x000000c6c59c723e */ /* 0x042fe200000010ff */
[----:B------:R-:W-:Y:S03]  /*8d00*/  FADD.FTZ R198, R198, R195 ;  /* 0x000000c3c6c67221 */ /* 0x000fe60000010000 */
[-C--:B------:R-:W-:Y:S01]  /*8d10*/  HMMA.16816.F32.BF16 R12, R104, R110.reuse, R12 ;  /* 0x0000006e680c723c */ /* 0x080fe2000004180c */
[----:B------:R-:W-:Y:S04]  /*8d20*/  FADD.FTZ R197, R197, R198 ;  /* 0x000000c6c5c57221 */ /* 0x000fe80000010000 */
[----:B------:R-:W1:Y:S03]  /*8d30*/  MUFU.EX2 R192, R192 ;  /* 0x000000c000c07308 */ /* 0x000e660000000800 */
[C---:B------:R-:W-:Y:S01]  /*8d40*/  HMMA.16816.F32.BF16 R16, R100.reuse, R110, R16 ;  /* 0x0000006e6410723c */ /* 0x040fe20000041810 */
[----:B------:R-:W4:Y:S03]  /*8d50*/  LDSM.16.MT88.4 R108, [R212+0x2880] ;  /* 0x00288000d46c783b */ /* 0x000f260000004200 */
[----:B--2---:R-:W-:Y:S03]  /*8d60*/  FADD.FTZ R196, R193, R196 ;  /* 0x000000c4c1c47221 */ /* 0x004fe60000010000 */
[----:B------:R-:W2:Y:S01]  /*8d70*/  MUFU.EX2 R248, R248 ;  /* 0x000000f800f87308 */ /* 0x000ea20000000800 */
[-C--:B------:R-:W-:Y:S01]  /*8d80*/  HMMA.16816.F32.BF16 R20, R100, R112.reuse, R20 ;  /* 0x000000706414723c */ /* 0x080fe20000041814 */
[C---:B---3--:R-:W-:Y:S03]  /*8d90*/  F2FP.BF16.PACK_AB R157, R191.reuse, R193 ;  /* 0x000000c1bf9d723e */ /* 0x048fe600000010ff */
[----:B------:R-:W-:Y:S04]  /*8da0*/  FADD.FTZ R196, R191, R196 ;  /* 0x000000c4bfc47221 */ /* 0x000fe80000010000 */
[C---:B------:R-:W-:Y:S01]  /*8db0*/  HMMA.16816.F32.BF16 R24, R104.reuse, R112, R24 ;  /* 0x000000706818723c */ /* 0x040fe20000041818 */
[----:B------:R-:W3:Y:S03]  /*8dc0*/  MUFU.EX2 R194, R194 ;  /* 0x000000c200c27308 */ /* 0x000ee60000000800 */
[----:B-1----:R-:W-:Y:S04]  /*8dd0*/  FADD.FTZ R197, R192, R197 ;  /* 0x000000c5c0c57221 */ /* 0x002fe80000010000 */
[-C--:B------:R-:W-:Y:S03]  /*8de0*/  HMMA.16816.F32.BF16 R28, R104, R114.reuse, R28 ;  /* 0x00000072681c723c */ /* 0x080fe6000004181c */
[----:B------:R-:W1:Y:S01]  /*8df0*/  MUFU.EX2 R137, R163 ;  /* 0x000000a300897308 */ /* 0x000e620000000800 */
[C---:B--2---:R-:W-:Y:S04]  /*8e00*/  F2FP.BF16.PACK_AB R158, R248.reuse, R192 ;  /* 0x000000c0f89e723e */ /* 0x044fe800000010ff */
[C---:B------:R-:W-:Y:S01]  /*8e10*/  HMMA.16816.F32.BF16 R32, R100.reuse, R114, R32 ;  /* 0x000000726420723c */ /* 0x040fe20000041820 */
[----:B------:R-:W2:Y:S03]  /*8e20*/  LDSM.16.MT88.4 R112, [R214+0x3480] ;  /* 0x00348000d670783b */ /* 0x000ea60000004200 */
[----:B------:R-:W-:Y:S01]  /*8e30*/  FADD.FTZ R245, R248, R197 ;  /* 0x000000c5f8f57221 */ /* 0x000fe20000010000 */
[----:B------:R5:W-:Y:S03]  /*8e40*/  MUFU.EX2 R138, R160 ;  /* 0x000000a0008a7308 */ /* 0x000be60000000800 */
[-C--:B------:R-:W-:Y:S01]  /*8e50*/  HMMA.16816.F32.BF16 R36, R100, R116.reuse, R36 ;  /* 0x000000746424723c */ /* 0x080fe20000041824 */
[----:B---3--:R-:W-:Y:S06]  /*8e60*/  F2FP.BF16.PACK_AB R159, R194, R136 ;  /* 0x00000088c29f723e */ /* 0x008fec00000010ff */
[----:B------:R1:W3:Y:S01]  /*8e70*/  MUFU.EX2 R153, R162 ;  /* 0x000000a200997308 */ /* 0x0002e20000000800 */
[C---:B------:R-:W-:Y:S08]  /*8e80*/  HMMA.16816.F32.BF16 R40, R104.reuse, R116, R40 ;  /* 0x000000746828723c */ /* 0x040ff00000041828 */
[-C--:B------:R-:W-:Y:S01]  /*8e90*/  HMMA.16816.F32.BF16 R44, R104, R118.reuse, R44 ;  /* 0x00000076682c723c */ /* 0x080fe2000004182c */
[----:B-----5:R-:W-:Y:S07]  /*8ea0*/  F2FP.BF16.PACK_AB R160, R134, R132 ;  /* 0x0000008486a0723e */ /* 0x020fee00000010ff */
[C---:B------:R-:W-:Y:S01]  /*8eb0*/  HMMA.16816.F32.BF16 R48, R100.reuse, R118, R48 ;  /* 0x000000766430723c */ /* 0x040fe20000041830 */
[----:B------:R-:W5:Y:S03]  /*8ec0*/  LDSM.16.MT88.4 R116, [R212+0x3480] ;  /* 0x00348000d474783b */ /* 0x000f660000004200 */
[----:B-1----:R-:W-:Y:S04]  /*8ed0*/  F2FP.BF16.PACK_AB R162, R139, R137 ;  /* 0x000000898ba2723e */ /* 0x002fe800000010ff */
[-C--:B----4-:R-:W-:Y:S01]  /*8ee0*/  HMMA.16816.F32.BF16 R52, R100, R108.reuse, R52 ;  /* 0x0000006c6434723c */ /* 0x090fe20000041834 */
[-C--:B---3--:R-:W-:Y:S07]  /*8ef0*/  F2FP.BF16.PACK_AB R163, R153, R138.reuse ;  /* 0x0000008a99a3723e */ /* 0x088fee00000010ff */
[C---:B------:R-:W-:Y:S08]  /*8f00*/  HMMA.16816.F32.BF16 R56, R104.reuse, R108, R56 ;  /* 0x0000006c6838723c */ /* 0x040ff00000041838 */
[-C--:B------:R-:W-:Y:S08]  /*8f10*/  HMMA.16816.F32.BF16 R60, R104, R110.reuse, R60 ;  /* 0x0000006e683c723c */ /* 0x080ff0000004183c */
[C---:B------:R-:W-:Y:S01]  /*8f20*/  HMMA.16816.F32.BF16 R64, R100.reuse, R110, R64 ;  /* 0x0000006e6440723c */ /* 0x040fe20000041840 */
[----:B------:R-:W1:Y:S07]  /*8f30*/  LDSM.16.MT88.4 R108, [R214+0x2080] ;  /* 0x00208000d66c783b */ /* 0x000e6e0000004200 */
[-C--:B--2---:R-:W-:Y:S08]  /*8f40*/  HMMA.16816.F32.BF16 R68, R100, R112.reuse, R68 ;  /* 0x000000706444723c */ /* 0x084ff00000041844 */
        /* <DEDUP_REMOVED lines=13> */
[----:B------:R-:W-:Y:S02]  /*9020*/  MOV R8, R136 ;  /* 0x0000008800087202 */ /* 0x000fe40000000f00 */
[-C--:B------:R-:W-:Y:S03]  /*9030*/  HMMA.16816.F32.BF16 R136, R160, R110.reuse, R12 ;  /* 0x0000006ea088723c */ /* 0x080fe6000004180c */
[----:B------:R-:W-:Y:S04]  /*9040*/  FADD.FTZ R243, R8, R196 ;  /* 0x000000c408f37221 */ /* 0x000fe80000010000 */
[----:B------:R-:W-:Y:S01]  /*9050*/  MOV R15, R135 ;  /* 0x00000087000f7202 */ /* 0x000fe20000000f00 */
[C---:B------:R-:W-:Y:S01]  /*9060*/  HMMA.16816.F32.BF16 R100, R156.reuse, R110, R16 ;  /* 0x0000006e9c64723c */ /* 0x040fe20000041810 */
[----:B------:R-:W-:Y:S03]  /*9070*/  MOV R14, R134 ;  /* 0x00000086000e7202 */ /* 0x000fe60000000f00 */
[----:B------:R-:W-:Y:S01]  /*9080*/  MOV R13, R133 ;  /* 0x00000085000d7202 */ /* 0x000fe20000000f00 */
[----:B------:R-:W-:Y:S01]  /*9090*/  FADD.FTZ R243, R194, R243 ;  /* 0x000000f3c2f37221 */ /* 0x000fe20000010000 */
[----:B------:R-:W-:Y:S02]  /*90a0*/  MOV R12, R132 ;  /* 0x00000084000c7202 */ /* 0x000fe40000000f00 */
[-C--:B------:R-:W-:Y:S01]  /*90b0*/  HMMA.16816.F32.BF16 R104, R156, R120.reuse, R20 ;  /* 0x000000789c68723c */ /* 0x080fe20000041814 */
[----:B------:R-:W-:Y:S03]  /*90c0*/  MOV R19, R127 ;  /* 0x0000007f00137202 */ /* 0x000fe60000000f00 */
[----:B------:R-:W-:Y:S01]  /*90d0*/  MOV R18, R126 ;  /* 0x0000007e00127202 */ /* 0x000fe20000000f00 */
[----:B------:R-:W-:Y:S01]  /*90e0*/  FADD.FTZ R251, R12, R251 ;  /* 0x000000fb0cfb7221 */ /* 0x000fe20000010000 */
[----:B------:R-:W-:Y:S02]  /*90f0*/  MOV R17, R125 ;  /* 0x0000007d00117202 */ /* 0x000fe40000000f00 */
[C---:B------:R-:W-:Y:S01]  /*9100*/  HMMA.16816.F32.BF16 R108, R160.reuse, R120, R24 ;  /* 0x00000078a06c723c */ /* 0x040fe20000041818 */
[----:B------:R-:W-:Y:S03]  /*9110*/  MOV R16, R124 ;  /* 0x0000007c00107202 */ /* 0x000fe60000000f00 */
[----:B------:R-:W-:Y:S02]  /*9120*/  FADD.FTZ R251, R14, R251 ;  /* 0x000000fb0efb7221 */ /* 0x000fe40000010000 */
[----:B------:R-:W-:Y:S02]  /*9130*/  FADD.FTZ R183, R16, R183 ;  /* 0x000000b710b77221 */ /* 0x000fe40000010000 */
[-C--:B------:R-:W-:Y:S01]  /*9140*/  HMMA.16816.F32.BF16 R112, R160, R122.reuse, R28 ;  /* 0x0000007aa070723c */ /* 0x080fe2000004181c */
[----:B------:R-:W-:Y:S03]  /*9150*/  FADD.FTZ R251, R9, R251 ;  /* 0x000000fb09fb7221 */ /* 0x000fe60000010000 */
[----:B------:R-:W-:Y:S02]  /*9160*/  FADD.FTZ R183, R17, R183 ;  /* 0x000000b711b77221 */ /* 0x000fe40000010000 */
[----:B------:R-:W-:Y:S02]  /*9170*/  FADD.FTZ R241, R11, R251 ;  /* 0x000000fb0bf17221 */ /* 0x000fe40000010000 */
[C---:B------:R-:W-:Y:S01]  /*9180*/  HMMA.16816.F32.BF16 R116, R156.reuse, R122, R32 ;  /* 0x0000007a9c74723c */ /* 0x040fe20000041820 */
[----:B------:R-:W-:Y:S04]  /*9190*/  FADD.FTZ R183, R18, R183 ;  /* 0x000000b712b77221 */ /* 0x000fe80000010000 */
[----:B------:R-:W-:Y:S03]  /*91a0*/  FADD.FTZ R183, R19, R183 ;  /* 0x000000b713b77221 */ /* 0x000fe60000010000 */
[-C--:B------:R-:W-:Y:S01]  /*91b0*/  HMMA.16816.F32.BF16 R120, R156, R128.reuse, R36 ;  /* 0x000000809c78723c */ /* 0x080fe20000041824 */
[----:B------:R-:W-:Y:S04]  /*91c0*/  FADD.FTZ R183, R13, R183 ;  /* 0x000000b70db77221 */ /* 0x000fe80000010000 */
[----:B------:R-:W-:Y:S03]  /*91d0*/  FADD.FTZ R183, R15, R183 ;  /* 0x000000b70fb77221 */ /* 0x000fe60000010000 */
[C---:B------:R-:W-:Y:S01]  /*91e0*/  HMMA.16816.F32.BF16 R124, R160.reuse, R128, R40 ;  /* 0x00000080a07c723c */ /* 0x040fe20000041828 */
[----:B------:R-:W-:Y:S04]  /*91f0*/  FADD.FTZ R0, R10, R183 ;  /* 0x000000b70a007221 */ /* 0x000fe80000010000 */
[----:B------:R-:W-:Y:S01]  /*9200*/  FADD.FTZ R239, R153, R0 ;  /* 0x0000000099ef7221 */ /* 0x000fe20000010000 */
[----:B------:R-:W-:Y:S02]  /*9210*/  MOV R0, R152 ;  /* 0x0000009800007202 */ /* 0x000fe40000000f00 */
        /* <DEDUP_REMOVED lines=15> */
.L_x_285:
[----:B------:R-:W1:Y:S01]  /*9310*/  S2R R5, SR_CTAID.X ;  /* 0x0000000000057919 */ /* 0x000e620000002500 */
[----:B------:R-:W-:-:S02]  /*9320*/  ISETP.NE.AND P1, PT, R222, 0x1, PT ;  /* 0x00000001de00780c */ /* 0x000fc40003f25270 */
[----:B------:R-:W-:Y:S02]  /*9330*/  ISETP.GE.AND P0, PT, R221, 0x1, PT ;  /* 0x00000001dd00780c */ /* 0x000fe40003f06270 */
[----:B------:R-:W-:Y:S02]  /*9340*/  IADD3 R0, R220, 0x1, -R225 ;  /* 0x00000001dc007810 */ /* 0x000fe40007ffe8e1 */
[----:B-1----:R-:W-:-:S07]  /*9350*/  LEA R5, R5, 0x7f, 0x7 ;  /* 0x0000007f05057811 */ /* 0x002fce00078e38ff */
[----:B------:R-:W-:-:S05]  /*9360*/  @P1 IMAD.HI.U32 R2, R5, c[0x0][0x2c8], RZ ;  /* 0x0000b20005021a27 */ /* 0x000fca00078e00ff */
[----:B------:R-:W-:-:S05]  /*9370*/  @P1 SHF.R.U32.HI R5, RZ, c[0x0][0x2cc], R2 ;  /* 0x0000b300ff051a19 */ /* 0x000fca0000011602 */
[----:B------:R-:W-:-:S05]  /*9380*/  IMAD.IADD R4, R0, 0x1, R5 ;  /* 0x0000000100047824 */ /* 0x000fca00078e0205 */
[----:B------:R-:W-:Y:S01]  /*9390*/  IADD3 R2, R4, -c[0x0][0x324], RZ ;  /* 0x8000c90004027a10 */ /* 0x000fe20007ffe0ff */
[----:B------:R-:W-:Y:S05]  /*93a0*/  @!P0 BRA `(.L_x_305) ;  /* 0x000000f000008947 */ /* 0x000fea0003800000 */
        /* <DEDUP_REMOVED lines=9> */
.L_x_306:
[----:B------:R-:W-:-:S04]  /*9440*/  MOV R0, c[0x0][0x32c] ;  /* 0x0000cb0000007a02 */ /* 0x000fc80000000f00 */
[----:B------:R-:W-:-:S13]  /*9450*/  ISETP.NE.AND P0, PT, R0, 0x1, PT ;  /* 0x000000010000780c */ /* 0x000fda0003f05270 */
[----:B------:R-:W-:-:S05]  /*9460*/  @P0 IMAD.HI.U32 R0, R4, c[0x0][0x330], RZ ;  /* 0x0000cc0004000a27 */ /* 0x000fca00078e00ff */
[----:B------:R-:W-:-:S05]  /*9470*/  @P0 SHF.R.U32.HI R4, RZ, c[0x0][0x334], R0 ;  /* 0x0000cd00ff040a19 */ /* 0x000fca0000011600 */
.L_x_307:
[----:B------:R-:W-:-:S05]  /*9480*/  IMAD R5, R4, c[0x0][0x32c], RZ ;  /* 0x0000cb0004057a24 */ /* 0x000fca00078e02ff */
[----:B------:R-:W-:-:S04]  /*9490*/  IMNMX R2, R2, R5, !PT ;  /* 0x0000000502027217 */ /* 0x000fc80007800200 */
.L_x_305:
[----:B------:R-:W-:-:S05]  /*94a0*/  IADD3 R5, R2, 0x2f, RZ ;  /* 0x0000002f02057810 */ /* 0x000fca0007ffe0ff */
[----:B------:R-:W-:-:S05]  /*94b0*/  IMAD.HI R5, R5, 0x2aaaaaab, RZ ;  /* 0x2aaaaaab05057827 */ /* 0x000fca00078e02ff */
[----:B------:R-:W-:-:S04]  /*94c0*/  SHF.R.U32.HI R0, RZ, 0x1f, R5 ;  /* 0x0000001fff007819 */ /* 0x000fc80000011605 */
[----:B------:R-:W-:-:S04]  /*94d0*/  LEA.HI.SX32 R0, R5, R0, 0x1d ;  /* 0x0000000005007211 */ /* 0x000fc800078feaff */
[----:B------:R-:W-:-:S04]  /*94e0*/  IMNMX R251, R219, R0, !PT ;  /* 0x00000000dbfb7217 */ /* 0x000fc80007800200 */
[----:B------:R-:W-:-:S13]  /*94f0*/  ISETP.GE.AND P0, PT, R232, R251, PT ;  /* 0x000000fbe800720c */ /* 0x000fda0003f06270 */
[----:B------:R-:W-:Y:S05]  /*9500*/  @!P0 BRA `(.L_x_308) ;  /* 0x000029c000008947 */ /* 0x000fea0003800000 */
[----:B------:R-:W-:-:S05]  /*9510*/  IADD3 R250, P0, R228, 0x20, RZ ;  /* 0x00000020e4fa7810 */ /* 0x000fca0007f1e0ff */
[----:B------:R-:W-:Y:S01]  /*9520*/  IMAD.X R249, RZ, RZ, R235, P0 ;  /* 0x000000fffff97224 */ /* 0x000fe200000e06eb */
[----:B------:R-:W-:-:S05]  /*9530*/  IADD3 R248, P0, R228, 0x40, RZ ;  /* 0x00000040e4f87810 */ /* 0x000fca0007f1e0ff */
[----:B------:R-:W-:Y:S01]  /*9540*/  IMAD.X R246, RZ, RZ, R235, P0 ;  /* 0x000000fffff67224 */ /* 0x000fe200000e06eb */
[----:B------:R-:W-:-:S05]  /*9550*/  IADD3 R244, P0, R230, 0x20, RZ ;  /* 0x00000020e6f47810 */ /* 0x000fca0007f1e0ff */
[----:B------:R-:W-:Y:S01]  /*9560*/  IMAD.X R242, RZ, RZ, R237, P0 ;  /* 0x000000fffff27224 */ /* 0x000fe200000e06ed */
[----:B------:R-:W-:-:S05]  /*9570*/  IADD3 R240, P0, R230, 0x40, RZ ;  /* 0x00000040e6f07810 */ /* 0x000fca0007f1e0ff */
[----:B------:R-:W-:Y:S02]  /*9580*/  IMAD.X R238, RZ, RZ, R237, P0 ;  /* 0x000000ffffee7224 */ /* 0x000fe400000e06ed */
.L_x_311:
[----:B------:R-:W-:Y:S04]  /*9590*/  DEPBAR.LE SB0, 0x0 ;  /* 0x000080000000791a */ /* 0x000fe80000000000 */
[----:B------:R-:W-:Y:S01]  /*95a0*/  BAR.SYNC.DEFER_BLOCKING 0x0 ;  /* 0x0000000000007b1d */ /* 0x000fe20000010000 */
[----:B------:R-:W-:Y:S01]  /*95b0*/  ISETP.GT.AND P0, PT, R219, R232, PT ;  /* 0x000000e8db00720c */ /* 0x000fe20003f04270 */
[----:B------:R-:W-:Y:S01]  /*95c0*/  IMAD.MOV.U32 R148, RZ, RZ, R151 ;  /* 0x000000ffff947224 */ /* 0x000fe200078e0097 */
[C---:B------:R-:W-:Y:S01]  /*95d0*/  LOP3.LUT P5, RZ, R226.reuse, 0x200, RZ, 0xc0, !PT ;  /* 0x00000200e2ff7812 */ /* 0x040fe200078ac0ff */
[----:B------:R-:W-:Y:S01]  /*95e0*/  IMAD.MOV.U32 R2, RZ, RZ, R149 ;  /* 0x000000ffff027224 */ /* 0x000fe200078e0095 */
[C---:B------:R-:W-:Y:S01]  /*95f0*/  LOP3.LUT P4, RZ, R226.reuse, 0x80, RZ, 0xc0, !PT ;  /* 0x00000080e2ff7812 */ /* 0x040fe2000788c0ff */
[----:B------:R-:W-:Y:S01]  /*9600*/  IMAD.MOV.U32 R0, RZ, RZ, R3 ;  /* 0x000000ffff007224 */ /* 0x000fe200078e0003 */
        /* <DEDUP_REMOVED lines=58> */
.L_x_309:
        /* <DEDUP_REMOVED lines=97> */
[----:B------:R-:W-:Y:S04]  /*9fc0*/  IADD3 R154, -R247, 0x30, RZ ;  /* 0x00000030f79a7810 */ /* 0x000fe80007ffe1ff */
        /* <DEDUP_REMOVED lines=15> */
[----:B------:R-:W-:Y:S02]  /*a0c0*/  @P1 IMAD.IADD R150, R157, 0x1, R150 ;  /* 0x000000019d961824 */ /* 0x000fe400078e0296 */
[----:B------:R-:W-:Y:S03]  /*a0d0*/  IMAD.U32 R157, RZ, RZ, UR6 ;  /* 0x00000006ff9d7e24 */ /* 0x000fe6000f8e00ff */
[----:B------:R-:W-:Y:S01]  /*a0e0*/  @P1 SHF.L.U64.HI R150, R156, 0x1, R150 ;  /* 0x000000019c961819 */ /* 0x000fe20000010296 */
[----:B------:R-:W-:Y:S03]  /*a0f0*/  IMAD.U32 R156, RZ, RZ, UR7 ;  /* 0x00000007ff9c7e24 */ /* 0x000fe6000f8e00ff */
        /* <DEDUP_REMOVED lines=12> */
[----:B------:R-:W-:Y:S04]  /*a1c0*/  @P0 IMAD.IADD R155, R159, 0x1, R155 ;  /* 0x000000019f9b0824 */ /* 0x000fe800078e029b */
[----:B------:R-:W-:Y:S04]  /*a1d0*/  @P0 IMAD R155, R155, 0x30, RZ ;  /* 0x000000309b9b0824 */ /* 0x000fe800078e02ff */
[----:B------:R-:W-:Y:S01]  /*a1e0*/  @P0 IMAD.IADD R155, R155, 0x1, R157 ;  /* 0x000000019b9b0824 */ /* 0x000fe200078e029d */
[-C--:B------:R-:W-:Y:S05]  /*a1f0*/  @P0 IADD3 R157, P2, R230, R156.reuse, RZ ;  /* 0x0000009ce69d0210 */ /* 0x080fea0007f5e0ff */
        /* <DEDUP_REMOVED lines=22> */
.L_x_310:
        /* <DEDUP_REMOVED lines=40> */
[C---:B------:R-:W-:Y:S02]  /*a5e0*/  ISETP.GT.AND P0, PT, R232.reuse, R251, PT ;  /* 0x000000fbe800720c */ /* 0x040fe40003f04270 */
        /* <DEDUP_REMOVED lines=398> */
.L_x_308:
[----:B------:R-:W-:-:S13]  /*bed0*/  ISETP.GE.AND P0, PT, R232, R219, PT ;  /* 0x000000dbe800720c */ /* 0x000fda0003f06270 */
[----:B------:R-:W-:Y:S05]  /*bee0*/  @!P0 BRA `(.L_x_312) ;  /* 0x00003d0000008947 */ /* 0x000fea0003800000 */
[C---:B------:R-:W-:Y:S01]  /*bef0*/  IADD3 R238, P0, R228.reuse, 0x20, RZ ;  /* 0x00000020e4ee7810 */ /* 0x040fe20007f1e0ff */
[----:B------:R-:W-:Y:S01]  /*bf00*/  ULDC.64 UR4, c[0x0][0x208] ;  /* 0x0000820000047ab9 */ /* 0x000fe20000000a00 */
[----:B------:R-:W-:Y:S01]  /*bf10*/  IADD3 R248, -R247, 0x30, RZ ;  /* 0x00000030f7f87810 */ /* 0x000fe20007ffe1ff */
[----:B------:R-:W-:Y:S01]  /*bf20*/  UIMAD.WIDE.U32 UR12, UR4, 0x30, URZ ;  /* 0x00000030040c78a5 */ /* 0x000fe2000f8e003f */
[----:B------:R-:W-:Y:S01]  /*bf30*/  IMAD.MOV.U32 R148, RZ, RZ, R149 ;  /* 0x000000ffff947224 */ /* 0x000fe200078e0095 */
[----:B------:R-:W-:Y:S01]  /*bf40*/  UIMAD UR5, UR5, 0x30, URZ ;  /* 0x00000030050578a4 */ /* 0x000fe2000f8e023f */
[----:B------:R-:W-:Y:S01]  /*bf50*/  IMAD.X R203, RZ, RZ, R235, P0 ;  /* 0x000000ffffcb7224 */ /* 0x000fe200000e06eb */
[----:B------:R-:W-:Y:S01]  /*bf60*/  IADD3 R202, P0, R228, 0x40, RZ ;  /* 0x00000040e4ca7810 */ /* 0x000fe20007f1e0ff */
[----:B------:R-:W-:Y:S01]  /*bf70*/  IMAD.MOV.U32 R150, RZ, RZ, R151 ;  /* 0x000000ffff967224 */ /* 0x000fe200078e0097 */
[----:B------:R-:W-:Y:S01]  /*bf80*/  MOV R0, R152 ;  /* 0x0000009800007202 */ /* 0x000fe20000000f00 */
[----:B------:R-:W-:Y:S01]  /*bf90*/  IMAD.MOV.U32 R2, RZ, RZ, R3 ;  /* 0x000000ffff027224 */ /* 0x000fe200078e0003 */
[----:B------:R-:W-:Y:S01]  /*bfa0*/  MOV R240, c[0x0][0x20c] ;  /* 0x0000830000f07a02 */ /* 0x000fe20000000f00 */
[----:B------:R-:W-:Y:S01]  /*bfb0*/  IMAD.X R201, RZ, RZ, R235, P0 ;  /* 0x000000ffffc97224 */ /* 0x000fe200000e06eb */
[----:B------:R-:W-:Y:S01]  /*bfc0*/  IADD3 R200, P0, R230, 0x20, RZ ;  /* 0x00000020e6c87810 */ /* 0x000fe20007f1e0ff */
[----:B------:R-:W-:Y:S01]  /*bfd0*/  IMAD.MOV.U32 R247, RZ, RZ, c[0x0][0x208] ;  /* 0x00008200fff77624 */ /* 0x000fe200078e00ff */
[----:B------:R-:W-:-:S02]  /*bfe0*/  UIADD3 UR5, UR13, UR5, URZ ;  /* 0x000000050d057290 */ /* 0x000fc4000fffe03f */
[----:B------:R-:W-:Y:S02]  /*bff0*/  IADD3.X R246, RZ, R237, RZ, P0, !PT ;  /* 0x000000edfff67210 */ /* 0x000fe400007fe4ff */
[----:B------:R-:W-:-:S04]  /*c000*/  IADD3 R244, P0, R230, 0x40, RZ ;  /* 0x00000040e6f47810 */ /* 0x000fc80007f1e0ff */
[----:B------:R-:W-:Y:S02]  /*c010*/  IADD3.X R242, RZ, R237, RZ, P0, !PT ;  /* 0x000000edfff27210 */ /* 0x000fe400007fe4ff */
.L_x_330:
[----:B------:R-:W-:Y:S04]  /*c020*/  DEPBAR.LE SB0, 0x0 ;  /* 0x000080000000791a */ /* 0x000fe80000000000 */
[----:B------:R-:W-:Y:S01]  /*c030*/  BAR.SYNC.DEFER_BLOCKING 0x0 ;  /* 0x0000000000007b1d */ /* 0x000fe20000010000 */
[----:B------:R-:W-:Y:S01]  /*c040*/  SHF.R.S32.HI R4, RZ, 0x1f, R232 ;  /* 0x0000001fff047819 */ /* 0x000fe200000114e8 */
[C---:B------:R-:W-:Y:S01]  /*c050*/  IMAD R3, R232.reuse, UR5, RZ ;  /* 0x00000005e8037c24 */ /* 0x040fe2000f8e02ff */
[----:B------:R-:W-:Y:S01]  /*c060*/  ISETP.GT.AND P1, PT, R223, 0x3f, PT ;  /* 0x0000003fdf00780c */ /* 0x000fe20003f24270 */
[----:B------:R-:W-:Y:S01]  /*c070*/  IMAD.WIDE.U32 R6, R232, UR12, RZ ;  /* 0x0000000ce8067c25 */ /* 0x000fe2000f8e00ff */
[C---:B------:R-:W-:Y:S02]  /*c080*/  LOP3.LUT P5, RZ, R226.reuse, 0x200, RZ, 0xc0, !PT ;  /* 0x00000200e2ff7812 */ /* 0x040fe400078ac0ff */
[----:B------:R-:W-:Y:S01]  /*c090*/  LOP3.LUT P4, RZ, R226, 0x80, RZ, 0xc0, !PT ;  /* 0x00000080e2ff7812 */ /* 0x000fe2000788c0ff */
[----:B------:R-:W-:Y:S01]  /*c0a0*/  IMAD R3, R4, UR12, R3 ;  /* 0x0000000c04037c24 */ /* 0x000fe2000f8e0203 */
[-C--:B------:R-:W-:Y:S02]  /*c0b0*/  IADD3 R4, P0, R228, R6.reuse, RZ ;  /* 0x00000006e4047210 */ /* 0x080fe40007f1e0ff */
[----:B------:R-:W-:Y:S01]  /*c0c0*/  LOP3.LUT P3, RZ, R226, 0x100, RZ, 0xc0, !PT ;  /* 0x00000100e2ff7812 */ /* 0x000fe2000786c0ff */
[----:B------:R-:W-:Y:S04]  /*c0d0*/  IMAD.IADD R24, R7, 0x1, R3 ;  /* 0x0000000107187824 */ /* 0x000fe800078e0203 */
[----:B------:R-:W-:Y:S01]  /*c0e0*/  IMAD.X R3, R24, 0x1, R235, P0 ;  /* 0x0000000118037824 */ /* 0x000fe200000e06eb */
[C---:B------:R-:W-:Y:S04]  /*c0f0*/  LEA R36, P0, R4.reuse, c[0x0][0x1f8], 0x1 ;  /* 0x00007e0004247a11 */ /* 0x040fe800078008ff */
[----:B------:R-:W-:Y:S02]  /*c100*/  LEA.HI.X R37, R4, c[0x0][0x1fc], R3, 0x1, P0 ;  /* 0x00007f0004257a11 */ /* 0x000fe400000f0c03 */
[-C--:B------:R-:W-:Y:S01]  /*c110*/  IADD3 R4, P0, R238, R6.reuse, RZ ;  /* 0x00000006ee047210 */ /* 0x080fe20007f1e0ff */
[----:B------:R-:W-:Y:S04]  /*c120*/  LDSM.16.M88.4 R48, [R217+0x6080] ;  /* 0x00608000d930783b */ /* 0x000fe80000000200 */
[----:B------:R-:W-:Y:S01]  /*c130*/  IMAD.X R3, R24, 0x1, R203, P0 ;  /* 0x0000000118037824 */ /* 0x000fe200000e06cb */
[C---:B------:R-:W-:Y:S02]  /*c140*/  LEA R40, P0, R4.reuse, c[0x0][0x1f8], 0x1 ;  /* 0x00007e0004287a11 */ /* 0x040fe400078008ff */
[----:B------:R-:W1:Y:S02]  /*c150*/  LDSM.16.M88.4 R16, [R216+0x3c80] ;  /* 0x003c8000d810783b */ /* 0x000e640000000200 */
[----:B------:R-:W-:Y:S02]  /*c160*/  LEA.HI.X R41, R4, c[0x0][0x1fc], R3, 0x1, P0 ;  /* 0x00007f0004297a11 */ /* 0x000fe400000f0c03 */
[-C--:B------:R-:W-:Y:S03]  /*c170*/  IADD3 R4, P0, R202, R6.reuse, RZ ;  /* 0x00000006ca047210 */ /* 0x080fe60007f1e0ff */
[----:B------:R-:W2:Y:S02]  /*c180*/  LDSM.16.M88.4 R44, [R217+0x7080] ;  /* 0x00708000d92c783b */ /* 0x000ea40000000200 */
[----:B------:R-:W-:Y:S01]  /*c190*/  IMAD.X R3, R24, 0x1, R201, P0 ;  /* 0x0000000118037824 */ /* 0x000fe200000e06c9 */
[C---:B------:R-:W-:Y:S04]  /*c1a0*/  LEA R192, P0, R4.reuse, c[0x0][0x1f8], 0x1 ;  /* 0x00007e0004c07a11 */ /* 0x040fe800078008ff */
[----:B------:R-:W3:Y:S01]  /*c1b0*/  LDSM.16.M88.4 R32, [R216+0x4080] ;  /* 0x00408000d820783b */ /* 0x000ee20000000200 */
[----:B------:R-:W-:Y:S02]  /*c1c0*/  LEA.HI.X R193, R4, c[0x0][0x1fc], R3, 0x1, P0 ;  /* 0x00007f0004c17a11 */ /* 0x000fe400000f0c03 */
[C---:B------:R-:W-:Y:S04]  /*c1d0*/  @!P1 LEA R3, P0, R247.reuse, R6, 0x5 ;  /* 0x00000006f7039211 */ /* 0x040fe800078028ff */
[----:B------:R-:W4:Y:S01]  /*c1e0*/  LDSM.16.M88.4 R152, [R216+0x4480] ;  /* 0x00448000d898783b */ /* 0x000f220000000200 */
[----:B------:R-:W-:Y:S02]  /*c1f0*/  @!P1 LEA.HI.X R24, R247, R24, R240, 0x5, P0 ;  /* 0x00000018f7189211 */ /* 0x000fe400000f2cf0 */
[----:B------:R-:W-:Y:S04]  /*c200*/  @!P1 IADD3 R13, P0, R3, R228, RZ ;  /* 0x000000e4030d9210 */ /* 0x000fe80007f1e0ff */
[----:B------:R-:W-:Y:S01]  /*c210*/  LDSM.16.M88.4 R156, [R213+0x6080] ;  /* 0x00608000d59c783b */ /* 0x000fe20000000200 */
[C---:B------:R-:W-:Y:S01]  /*c220*/  @!P1 IMAD.X R12, R24.reuse, 0x1, R235, P0 ;  /* 0x00000001180c9824 */ /* 0x040fe200000e06eb */
[C---:B------:R-:W-:Y:S04]  /*c230*/  @!P1 LEA R190, P0, R13.reuse, c[0x0][0x1f8], 0x1 ;  /* 0x00007e000dbe9a11 */ /* 0x040fe800078008ff */
[----:B------:R-:W-:Y:S01]  /*c240*/  @!P1 LEA.HI.X R191, R13, c[0x0][0x1fc], R12, 0x1, P0 ;  /* 0x00007f000dbf9a11 */ /* 0x000fe200000f0c0c */
[----:B------:R-:W5:Y:S01]  /*c250*/  LDSM.16.M88.4 R160, [R215] ;  /* 0x00000000d7a0783b */ /* 0x000f620000000200 */
[----:B------:R-:W-:Y:S01]  /*c260*/  @!P1 IADD3 R21, P0, R3, R238, RZ ;  /* 0x000000ee03159210 */ /* 0x000fe20007f1e0ff */
[-C--:B-1----:R-:W-:Y:S05]  /*c270*/  HMMA.16816.F32.BF16 R4, R48, R16.reuse, RZ ;  /* 0x000000103004723c */ /* 0x082fea00000418ff */
[----:B------:R-:W1:Y:S01]  /*c280*/  LDSM.16.M88.4 R164, [R213+0x7080] ;  /* 0x00708000d5a4783b */ /* 0x000e620000000200 */
[C---:B------:R-:W-:Y:S01]  /*c290*/  @!P1 IMAD.X R20, R24.reuse, 0x1, R203, P0 ;  /* 0x0000000118149824 */ /* 0x040fe200000e06cb */
[C---:B------:R-:W-:Y:S01]  /*c2a0*/  @!P1 LEA R194, P0, R21.reuse, c[0x0][0x1f8], 0x1 ;  /* 0x00007e0015c29a11 */ /* 0x040fe200078008ff */
[C---:B--2---:R-:W-:Y:S04]  /*c2b0*/  HMMA.16816.F32.BF16 R8, R44.reuse, R16, RZ ;  /* 0x000000102c08723c */ /* 0x044fe800000418ff */
[----:B------:R-:W2:Y:S01]  /*c2c0*/  LDSM.16.M88.4 R168, [R211] ;  /* 0x00000000d3a8783b */ /* 0x000ea20000000200 */
[----:B------:R-:W-:Y:S02]  /*c2d0*/  @!P1 LEA.HI.X R195, R21, c[0x0][0x1fc], R20, 0x1, P0 ;  /* 0x00007f0015c39a11 */ /* 0x000fe400000f0c14 */
[----:B------:R-:W-:Y:S01]  /*c2e0*/  @!P1 IADD3 R28, P0, R3, R202, RZ ;  /* 0x000000ca031c9210 */ /* 0x000fe20007f1e0ff */
[-C--:B------:R-:W-:Y:S03]  /*c2f0*/  HMMA.16816.F32.BF16 R12, R44, R18.reuse, RZ ;  /* 0x000000122c0c723c */ /* 0x080fe600000418ff */
[----:B------:R-:W1:Y:S01]  /*c300*/  LDSM.16.M88.4 R172, [R210] ;  /* 0x00000000d2ac783b */ /* 0x000e620000000200 */
[----:B------:R-:W-:Y:S01]  /*c310*/  @!P1 IMAD.X R3, R24, 0x1, R201, P0 ;  /* 0x0000000118039824 */ /* 0x000fe200000e06c9 */
[C---:B------:R-:W-:Y:S03]  /*c320*/  @!P1 LEA R188, P0, R28.reuse, c[0x0][0x1f8], 0x1 ;  /* 0x00007e001cbc9a11 */ /* 0x040fe600078008ff */
[C---:B------:R-:W-:Y:S02]  /*c330*/  HMMA.16816.F32.BF16 R16, R48.reuse, R18, RZ ;  /* 0x000000123010723c */ /* 0x040fe400000418ff */
[----:B------:R-:W-:Y:S01]  /*c340*/  @!PT LDS RZ, [RZ] ;  /* 0x00000000fffff984 */ /* 0x000fe20000000800 */
[----:B------:R-:W-:Y:S01]  /*c350*/  @!PT LDS RZ, [RZ] ;  /* 0x00000000fffff984 */ /* 0x000fe20000000800 */
[----:B------:R-:W-:Y:S01]  /*c360*/  @!PT LDS RZ, [RZ] ;  /* 0x00000000fffff984 */ /* 0x000fe20000000800 */
[----:B------:R4:W-:Y:S02]  /*c370*/  LDGSTS.E.BYPASS.LTC128B.128 [R218+0x1880], [R36.64], !P5 ;  /* 0x0188000024da7fae */ /* 0x0009e4000e901d48 */
[----:B------:R-:W-:Y:S02]  /*c380*/  @!P1 LEA.HI.X R189, R28, c[0x0][0x1fc], R3, 0x1, P0 ;  /* 0x00007f001cbd9a11 */ /* 0x000fe400000f0c03 */
[----:B------:R-:W-:Y:S02]  /*c390*/  ISETP.GT.AND P0, PT, R232, R219, PT ;  /* 0x000000dbe800720c */ /* 0x000fe40003f04270 */
[-C--:B---3--:R-:W-:Y:S01]  /*c3a0*/  HMMA.16816.F32.BF16 R20, R48, R32.reuse, RZ ;  /* 0x000000203014723c */ /* 0x088fe200000418ff */
[----:B------:R3:W-:Y:S07]  /*c3b0*/  LDGSTS.E.BYPASS.LTC128B.128 [R218+0x2480], [R40.64], !P4 ;  /* 0x0248000028da7fae */ /* 0x0007ee000e101d48 */
[C---:B------:R-:W-:Y:S01]  /*c3c0*/  HMMA.16816.F32.BF16 R24, R44.reuse, R32, RZ ;  /* 0x000000202c18723c */ /* 0x040fe200000418ff */
[----:B------:R1:W-:Y:S07]  /*c3d0*/  LDGSTS.E.BYPASS.LTC128B.128 [R218+0x3080], [R192.64], !P3 ;  /* 0x03080000c0da7fae */ /* 0x0003ee000d901d48 */
[-C--:B------:R-:W-:Y:S01]  /*c3e0*/  HMMA.16816.F32.BF16 R28, R44, R34.reuse, RZ ;  /* 0x000000222c1c723c */ /* 0x080fe200000418ff */
[----:B------:R1:W-:Y:S07]  /*c3f0*/  @!P1 LDGSTS.E.BYPASS.LTC128B.128 [R218+0x2080], [R190.64], !P5 ;  /* 0x02080000beda9fae */ /* 0x0003ee000e901d48 */
[C---:B------:R-:W-:Y:S01]  /*c400*/  HMMA.16816.F32.BF16 R32, R48.reuse, R34, RZ ;  /* 0x000000223020723c */ /* 0x040fe200000418ff */
[----:B------:R1:W-:Y:S07]  /*c410*/  @!P1 LDGSTS.E.BYPASS.LTC128B.128 [R218+0x2c80], [R194.64], !P4 ;  /* 0x02c80000c2da9fae */ /* 0x0003ee000e101d48 */
[-C--:B----4-:R-:W-:Y:S01]  /*c420*/  HMMA.16816.F32.BF16 R36, R48, R152.reuse, RZ ;  /* 0x000000983024723c */ /* 0x090fe200000418ff */
[----:B------:R4:W-:Y:S07]  /*c430*/  @!P1 LDGSTS.E.BYPASS.LTC128B.128 [R218+0x3880], [R188.64], !P3 ;  /* 0x03880000bcda9fae */ /* 0x0009ee000d901d48 */
[C---:B---3--:R-:W-:Y:S01]  /*c440*/  HMMA.16816.F32.BF16 R40, R44.reuse, R152, RZ ;  /* 0x000000982c28723c */ /* 0x048fe200000418ff */
[----:B------:R-:W-:Y:S07]  /*c450*/  LDSM.16.M88.4 R176, [R217+0x8080] ;  /* 0x00808000d9b0783b */ /* 0x000fee0000000200 */
[-C--:B------:R-:W-:Y:S01]  /*c460*/  HMMA.16816.F32.BF16 R44, R44, R154.reuse, RZ ;  /* 0x0000009a2c2c723c */ /* 0x080fe200000418ff */
[----:B------:R-:W0:Y:S07]  /*c470*/  LDGDEPBAR ;  /* 0x00000000000079af */ /* 0x000e2e0000000000 */
[----:B------:R-:W-:Y:S01]  /*c480*/  HMMA.16816.F32.BF16 R48, R48, R154, RZ ;  /* 0x0000009a3030723c */ /* 0x000fe200000418ff */
[----:B------:R-:W3:Y:S07]  /*c490*/  LDSM.16.M88.4 R180, [R216+0x4880] ;  /* 0x00488000d8b4783b */ /* 0x000eee0000000200 */
[-C--:B-----5:R-:W-:Y:S01]  /*c4a0*/  HMMA.16816.F32.BF16 R4, R156, R160.reuse, R4 ;  /* 0x000000a09c04723c */ /* 0x0a0fe20000041804 */
[----:B------:R-:W5:Y:S07]  /*c4b0*/  LDSM.16.M88.4 R184, [R217+0x9080] ;  /* 0x00908000d9b8783b */ /* 0x000f6e0000000200 */
[C---:B-1----:R-:W-:Y:S01]  /*c4c0*/  HMMA.16816.F32.BF16 R8, R164.reuse, R160, R8 ;  /* 0x000000a0a408723c */ /* 0x042fe20000041808 */
[----:B------:R-:W1:Y:S07]  /*c4d0*/  LDSM.16.M88.4 R152, [R216+0x4c80] ;  /* 0x004c8000d898783b */ /* 0x000e6e0000000200 */
[-C--:B------:R-:W-:Y:S01]  /*c4e0*/  HMMA.16816.F32.BF16 R12, R164, R162.reuse, R12 ;  /* 0x000000a2a40c723c */ /* 0x080fe2000004180c */
[----:B----4-:R-:W4:Y:S07]  /*c4f0*/  LDSM.16.M88.4 R188, [R216+0x5080] ;  /* 0x00508000d8bc783b */ /* 0x010f2e0000000200 */
[C---:B------:R-:W-:Y:S01]  /*c500*/  HMMA.16816.F32.BF16 R16, R156.reuse, R162, R16 ;  /* 0x000000a29c10723c */ /* 0x040fe20000041810 */
[----:B------:R-:W-:Y:S07]  /*c510*/  LDSM.16.M88.4 R160, [R213+0x8080] ;  /* 0x00808000d5a0783b */ /* 0x000fee0000000200 */
[-C--:B--2---:R-:W-:Y:S01]  /*c520*/  HMMA.16816.F32.BF16 R20, R156, R168.reuse, R20 ;  /* 0x000000a89c14723c */ /* 0x084fe20000041814 */
[----:B------:R-:W2:Y:S07]  /*c530*/  LDSM.16.M88.4 R192, [R209] ;  /* 0x00000000d1c0783b */ /* 0x000eae0000000200 */
[C---:B------:R-:W-:Y:S01]  /*c540*/  HMMA.16816.F32.BF16 R24, R164.reuse, R168, R24 ;  /* 0x000000a8a418723c */ /* 0x040fe20000041818 */
[----:B------:R-:W1:Y:S07]  /*c550*/  LDSM.16.M88.4 R196, [R213+0x9080] ;  /* 0x00908000d5c4783b */ /* 0x000e6e0000000200 */
        /* <DEDUP_REMOVED lines=9> */
[-C--:B---3--:R-:W-:Y:S01]  /*c5f0*/  HMMA.16816.F32.BF16 R4, R176, R180.reuse, R4 ;  /* 0x000000b4b004723c */ /* 0x088fe20000041804 */
[----:B------:R-:W-:Y:S07]  /*c600*/  LDSM.16.M88.4 R172, [R217+0xb080] ;  /* 0x00b08000d9ac783b */ /* 0x000fee0000000200 */
[C---:B-----5:R-:W-:Y:S08]  /*c610*/  HMMA.16816.F32.BF16 R8, R184.reuse, R180, R8 ;  /* 0x000000b4b808723c */ /* 0x060ff00000041808 */
        /* <DEDUP_REMOVED lines=8> */
[-C--:B----4-:R-:W-:Y:S08]  /*c6a0*/  HMMA.16816.F32.BF16 R36, R176, R188.reuse, R36 ;  /* 0x000000bcb024723c */ /* 0x090ff00000041824 */
        /* <DEDUP_REMOVED lines=57> */
[-C--:B------:R-:W-:Y:S03]  /*ca40*/  @P1 IADD3 R152, P0, R230, R162.reuse, RZ ;  /* 0x000000a2e6981210 */ /* 0x080fe60007f1e0ff */
[----:B------:R-:W-:Y:S04]  /*ca50*/  IMAD.IADD R3, R163, 0x1, R3 ;  /* 0x00000001a3037824 */ /* 0x000fe800078e0203 */
[C---:B------:R-:W-:Y:S01]  /*ca60*/  @P1 IMAD.X R149, R3.reuse, 0x1, R237, P0 ;  /* 0x0000000103951824 */ /* 0x040fe200000e06ed */
[-C--:B------:R-:W-:Y:S05]  /*ca70*/  @P1 IADD3 R154, P0, R200, R162.reuse, RZ ;  /* 0x000000a2c89a1210 */ /* 0x080fea0007f1e0ff */
[C---:B------:R-:W-:Y:S01]  /*ca80*/  @P1 IMAD.X R151, R3.reuse, 0x1, R246, P0 ;  /* 0x0000000103971824 */ /* 0x040fe200000e06f6 */
[----:B------:R-:W-:Y:S05]  /*ca90*/  @P1 IADD3 R156, P0, R244, R162, RZ ;  /* 0x000000a2f49c1210 */ /* 0x000fea0007f1e0ff */
[C---:B------:R-:W-:Y:S01]  /*caa0*/  @P1 IMAD.X R153, R3.reuse, 0x1, R242, P0 ;  /* 0x0000000103991824 */ /* 0x040fe200000e06f2 */
        /* <DEDUP_REMOVED lines=30> */
.L_x_313:
[----:B-1----:R-:W-:Y:S01]  /*cc90*/  IMAD.MOV.U32 R157, RZ, RZ, R227 ;  /* 0x000000ffff9d7224 */ /* 0x002fe200078e00e3 */
[----:B------:R-:W-:Y:S01]  /*cca0*/  ISETP.NE.AND P0, PT, R222, 0x1, PT ;  /* 0x00000001de00780c */ /* 0x000fe20003f05270 */
[----:B------:R-:W0:Y:S01]  /*ccb0*/  LDGDEPBAR ;  /* 0x00000000000079af */ /* 0x000e220000000000 */
[----:B------:R-:W-:Y:S01]  /*ccc0*/  ISETP.GE.AND P1, PT, R221, 0x1, PT ;  /* 0x00000001dd00780c */ /* 0x000fe20003f26270 */
[----:B------:R-:W-:Y:S04]  /*ccd0*/  IMAD R162, R232, -0x30, RZ ;  /* 0xffffffd0e8a27824 */ /* 0x000fe800078e02ff */
[----:B------:R-:W-:Y:S01]  /*cce0*/  IMAD.IADD R153, R162, 0x1, -R233 ;  /* 0x00000001a2997824 */ /* 0x000fe200078e0ae9 */
[----:B------:R-:W-:Y:S04]  /*ccf0*/  IADD3 R155, -R233, 0x1, R162 ;  /* 0x00000001e99b7810 */ /* 0x000fe80007ffe1a2 */
[----:B------:R-:W-:Y:S01]  /*cd00*/  IADD3 R155, -R225, R155, R220 ;  /* 0x0000009be19b7210 */ /* 0x000fe20007ffe1dc */
[----:B------:R-:W-:Y:S03]  /*cd10*/  @P0 IMAD.HI.U32 R3, R227, c[0x0][0x2c8], RZ ;  /* 0x0000b200e3030a27 */ /* 0x000fe600078e00ff */
[C---:B------:R-:W-:Y:S02]  /*cd20*/  IADD3 R156, R155.reuse, c[0x0][0x328], RZ ;  /* 0x0000ca009b9c7a10 */ /* 0x040fe40007ffe0ff */
[----:B------:R-:W-:Y:S02]  /*cd30*/  @P0 SHF.R.U32.HI R157, RZ, c[0x0][0x2cc], R3 ;  /* 0x0000b300ff9d0a19 */ /* 0x000fe40000011603 */
[----:B------:R-:W-:Y:S03]  /*cd40*/  IADD3 R155, R155, UR10, RZ ;  /* 0x0000000a9b9b7c10 */ /* 0x000fe6000fffe0ff */
[----:B------:R-:W1:Y:S02]  /*cd50*/  SHFL.IDX PT, R152, R157, RZ, 0x1c1f ;  /* 0x001c1fff9d987589 */ /* 0x000e6400000e0000 */
[--C-:B-1----:R-:W-:Y:S02]  /*cd60*/  IMAD.IADD R161, R156, 0x1, R152.reuse ;  /* 0x000000019ca17824 */ /* 0x102fe400078e0298 */
        /* <DEDUP_REMOVED lines=15> */
.L_x_316:
[----:B------:R-:W-:Y:S04]  /*ce60*/  MOV R3, c[0x0][0x32c] ;  /* 0x0000cb0000037a02 */ /* 0x000fe80000000f00 */
[----:B------:R-:W-:Y:S11]  /*ce70*/  ISETP.NE.AND P0, PT, R3, 0x1, PT ;  /* 0x000000010300780c */ /* 0x000ff60003f05270 */
[----:B------:R-:W-:Y:S02]  /*ce80*/  @!UPT UIADD3 URZ, URZ, URZ, URZ ;  /* 0x0000003f3f3ff290 */ /* 0x000fe4000fffe03f */
[----:B------:R-:W-:Y:S05]  /*ce90*/  @P0 IMAD.HI.U32 R3, R152, c[0x0][0x330], RZ ;  /* 0x0000cc0098030a27 */ /* 0x000fea00078e00ff */
[----:B------:R-:W-:Y:S02]  /*cea0*/  @P0 SHF.R.U32.HI R152, RZ, c[0x0][0x334], R3 ;  /* 0x0000cd00ff980a19 */ /* 0x000fe40000011603 */
.L_x_317:
[----:B------:R-:W-:Y:S05]  /*ceb0*/  BSYNC B0 ;  /* 0x0000000000007941 */ /* 0x000fea0003800000 */
.L_x_315:
[----:B------:R-:W-:Y:S05]  /*cec0*/  IMAD R3, R152, c[0x0][0x32c], R153 ;  /* 0x0000cb0098037a24 */ /* 0x000fea00078e0299 */
[----:B------:R-:W-:Y:S02]  /*ced0*/  IADD3 R152, R3, c[0x0][0x32c], RZ ;  /* 0x0000cb0003987a10 */ /* 0x000fe40007ffe0ff */
[----:B------:R-:W-:Y:S02]  /*cee0*/  IMNMX R160, R160, R3, !PT ;  /* 0x00000003a0a07217 */ /* 0x000fe40007800200 */
[----:B------:R-:W-:Y:S02]  /*cef0*/  IMNMX R161, R161, R152, PT ;  /* 0x00000098a1a17217 */ /* 0x000fe40003800200 */
.L_x_314:
        /* <DEDUP_REMOVED lines=17> */
.L_x_320:
[----:B------:R-:W-:Y:S04]  /*d010*/  MOV R3, c[0x0][0x32c] ;  /* 0x0000cb0000037a02 */ /* 0x000fe80000000f00 */
[----:B------:R-:W-:Y:S11]  /*d020*/  ISETP.NE.AND P0, PT, R3, 0x1, PT ;  /* 0x000000010300780c */ /* 0x000ff60003f05270 */
[----:B------:R-:W-:Y:S02]  /*d030*/  @!UPT UIADD3 URZ, URZ, URZ, URZ ;  /* 0x0000003f3f3ff290 */ /* 0x000fe4000fffe03f */
[----:B------:R-:W-:Y:S05]  /*d040*/  @P0 IMAD.HI.U32 R3, R152, c[0x0][0x330], RZ ;  /* 0x0000cc0098030a27 */ /* 0x000fea00078e00ff */
[----:B------:R-:W-:Y:S02]  /*d050*/  @P0 SHF.R.U32.HI R152, RZ, c[0x0][0x334], R3 ;  /* 0x0000cd00ff980a19 */ /* 0x000fe40000011603 */
.L_x_321:
[----:B------:R-:W-:Y:S05]  /*d060*/  BSYNC B0 ;  /* 0x0000000000007941 */ /* 0x000fea0003800000 */
.L_x_319:
[----:B------:R-:W-:Y:S05]  /*d070*/  IMAD R3, R152, c[0x0][0x32c], R153 ;  /* 0x0000cb0098037a24 */ /* 0x000fea00078e0299 */
[----:B------:R-:W-:Y:S02]  /*d080*/  IADD3 R152, R3, c[0x0][0x32c], RZ ;  /* 0x0000cb0003987a10 */ /* 0x000fe40007ffe0ff */
[----:B------:R-:W-:Y:S02]  /*d090*/  IMNMX R158, R158, R3, !PT ;  /* 0x000000039e9e7217 */ /* 0x000fe40007800200 */
[----:B------:R-:W-:Y:S02]  /*d0a0*/  IMNMX R159, R159, R152, PT ;  /* 0x000000989f9f7217 */ /* 0x000fe40003800200 */
.L_x_318:
[C---:B------:R-:W-:Y:S02]  /*d0b0*/  ISETP.GE.AND P0, PT, R162.reuse, 0x2, PT ;  /* 0x00000002a200780c */ /* 0x040fe40003f06270 */
[----:B------:R-:W-:Y:S02]  /*d0c0*/  ISETP.GE.AND P1, PT, R162, 0x9, PT ;  /* 0x00000009a200780c */ /* 0x000fe40003f26270 */
[----:B------:R-:W-:Y:S02]  /*d0d0*/  P2R R151, PR, RZ, 0x1 ;  /* 0x00000001ff977803 */ /* 0x000fe40000000000 */
[----:B------:R-:W-:Y:S02]  /*d0e0*/  ISETP.GT.AND P0, PT, R160, 0x1, !P0 ;  /* 0x00000001a000780c */ /* 0x000fe40004704270 */
[----:B------:R-:W-:Y:S02]  /*d0f0*/  P2R R149, PR, RZ, 0x2 ;  /* 0x00000002ff957803 */ /* 0x000fe40000000000 */
[----:B------:R-:W-:Y:S02]  /*d100*/  ISETP.LT.OR P0, PT, R161, 0x2, P0 ;  /* 0x00000002a100780c */ /* 0x000fe40000701670 */
[----:B------:R-:W-:Y:S02]  /*d110*/  ISETP.GE.AND P6, PT, R162, 0x19, PT ;  /* 0x00000019a200780c */ /* 0x000fe40003fc6270 */
        /* <DEDUP_REMOVED lines=13> */
[C---:B------:R-:W-:Y:S02]  /*d1f0*/  ISETP.LT.OR P0, PT, R161.reuse, 0x11, P0 ;  /* 0x00000011a100780c */ /* 0x040fe40000701670 */
[----:B------:R-:W-:Y:S02]  /*d200*/  ISETP.GE.AND P5, PT, R162, 0x1a, PT ;  /* 0x0000001aa200780c */ /* 0x000fe40003fa6270 */
[----:B------:R-:W-:Y:S02]  /*d210*/  FSEL R166, R20, -INF , !P0 ;  /* 0xff80000014a67808 */ /* 0x000fe40004000000 */
[----:B------:R-:W-:Y:S02]  /*d220*/  ISETP.GT.AND P0, PT, R160, 0x11, !P1 ;  /* 0x00000011a000780c */ /* 0x000fe40004f04270 */
[C---:B------:R-:W-:Y:S02]  /*d230*/  ISETP.GE.AND P4, PT, R162.reuse, 0x21, PT ;  /* 0x00000021a200780c */ /* 0x040fe40003f86270 */
        /* <DEDUP_REMOVED lines=8> */
[----:B------:R-:W-:Y:S01]  /*d2c0*/  ISETP.GT.AND P0, PT, R160, 0x19, !P5 ;  /* 0x00000019a000780c */ /* 0x000fe20006f04270 */
[----:B------:R-:W1:Y:S01]  /*d2d0*/  SHFL.IDX PT, R32, R157, 0x2, 0x1c1f ;  /* 0x005c1f009d207f89 */ /* 0x000e6200000e0000 */
[----:B------:R-:W-:Y:S02]  /*d2e0*/  ISETP.GE.AND P1, PT, R162, 0x1, PT ;  /* 0x00000001a200780c */ /* 0x000fe40003f26270 */
[----:B------:R-:W-:Y:S04]  /*d2f0*/  ISETP.LT.OR P0, PT, R161, 0x1a, P0 ;  /* 0x0000001aa100780c */ /* 0x000fe80000701670 */
[----:B------:R-:W-:Y:S02]  /*d300*/  FSEL R194, R33, -INF , !P0 ;  /* 0xff80000021c27808 */ /* 0x000fe40004000000 */
[----:B------:R-:W-:Y:S04]  /*d310*/  ISETP.GT.AND P0, PT, R160, 0x20, !P4 ;  /* 0x00000020a000780c */ /* 0x000fe80006704270 */
[C---:B------:R-:W-:Y:S04]  /*d320*/  ISETP.LT.OR P0, PT, R161.reuse, 0x21, P0 ;  /* 0x00000021a100780c */ /* 0x040fe80000701670 */
[----:B------:R-:W-:Y:S02]  /*d330*/  FSEL R180, R36, -INF , !P0 ;  /* 0xff80000024b47808 */ /* 0x000fe40004000000 */
[----:B------:R-:W-:Y:S04]  /*d340*/  ISETP.GT.AND P0, PT, R160, 0x21, !P3 ;  /* 0x00000021a000780c */ /* 0x000fe80005f04270 */
[----:B------:R-:W-:Y:S01]  /*d350*/  ISETP.LT.OR P0, PT, R161, 0x22, P0 ;  /* 0x00000022a100780c */ /* 0x000fe20000701670 */
[--C-:B-1----:R-:W-:Y:S02]  /*d360*/  IMAD.IADD R36, R156, 0x1, R32.reuse ;  /* 0x000000019c247824 */ /* 0x102fe400078e0220 */
[----:B------:R-:W-:Y:S01]  /*d370*/  IMAD.IADD R33, R155, 0x1, R32 ;  /* 0x000000019b217824 */ /* 0x000fe200078e0220 */
[----:B------:R-:W-:Y:S02]  /*d380*/  FSEL R177, R37, -INF , !P0 ;  /* 0xff80000025b17808 */ /* 0x000fe40004000000 */
[----:B------:R-:W-:Y:S04]  /*d390*/  ISETP.GT.AND P0, PT, R160, 0x28, !P2 ;  /* 0x00000028a000780c */ /* 0x000fe80005704270 */
[C---:B------:R-:W-:Y:S04]  /*d3a0*/  ISETP.LT.OR P0, PT, R161.reuse, 0x29, P0 ;  /* 0x00000029a100780c */ /* 0x040fe80000701670 */
[----:B------:R-:W-:Y:S02]  /*d3b0*/  FSEL R173, R48, -INF , !P0 ;  /* 0xff80000030ad7808 */ /* 0x000fe40004000000 */
[----:B------:R-:W-:Y:S04]  /*d3c0*/  ISETP.GT.AND P0, PT, R160, RZ, !P1 ;  /* 0x000000ffa000720c */ /* 0x000fe80004f04270 */
[C---:B------:R-:W-:Y:S04]  /*d3d0*/  ISETP.LT.OR P0, PT, R161.reuse, 0x1, P0 ;  /* 0x00000001a100780c */ /* 0x040fe80000701670 */
[----:B------:R-:W-:Y:S02]  /*d3e0*/  FSEL R4, R4, -INF , !P0 ;  /* 0xff80000004047808 */ /* 0x000fe40004000000 */
[----:B------:R-:W-:Y:S04]  /*d3f0*/  ISETP.GE.AND P0, PT, R162, 0x2a, PT ;  /* 0x0000002aa200780c */ /* 0x000fe80003f06270 */
[----:B------:R-:W-:Y:S02]  /*d400*/  P2R R21, PR, RZ, 0x1 ;  /* 0x00000001ff157803 */ /* 0x000fe40000000000 */
        /* <DEDUP_REMOVED lines=19> */
.L_x_324:
[----:B------:R-:W-:Y:S04]  /*d540*/  MOV R20, c[0x0][0x32c] ;  /* 0x0000cb0000147a02 */ /* 0x000fe80000000f00 */
[----:B------:R-:W-:Y:S11]  /*d550*/  ISETP.NE.AND P0, PT, R20, 0x1, PT ;  /* 0x000000011400780c */ /* 0x000ff60003f05270 */
[----:B------:R-:W-:Y:S02]  /*d560*/  @!UPT UIADD3 URZ, URZ, URZ, URZ ;  /* 0x0000003f3f3ff290 */ /* 0x000fe4000fffe03f */
[----:B------:R-:W-:Y:S05]  /*d570*/  @P0 IMAD.HI.U32 R20, R32, c[0x0][0x330], RZ ;  /* 0x0000cc0020140a27 */ /* 0x000fea00078e00ff */
[----:B------:R-:W-:Y:S02]  /*d580*/  @P0 SHF.R.U32.HI R32, RZ, c[0x0][0x334], R20 ;  /* 0x0000cd00ff200a19 */ /* 0x000fe40000011614 */
.L_x_325:
[----:B------:R-:W-:Y:S05]  /*d590*/  BSYNC B0 ;  /* 0x0000000000007941 */ /* 0x000fea0003800000 */
.L_x_323:
[----:B------:R-:W-:Y:S05]  /*d5a0*/  IMAD R32, R32, c[0x0][0x32c], R153 ;  /* 0x0000cb0020207a24 */ /* 0x000fea00078e0299 */
[----:B------:R-:W-:Y:S02]  /*d5b0*/  IADD3 R37, R32, c[0x0][0x32c], RZ ;  /* 0x0000cb0020257a10 */ /* 0x000fe40007ffe0ff */
[----:B------:R-:W-:Y:S02]  /*d5c0*/  IMNMX R33, R33, R32, !PT ;  /* 0x0000002021217217 */ /* 0x000fe40007800200 */
[----:B------:R-:W-:Y:S02]  /*d5d0*/  IMNMX R36, R36, R37, PT ;  /* 0x0000002524247217 */ /* 0x000fe40003800200 */
.L_x_322:
        /* <DEDUP_REMOVED lines=28> */
[----:B------:R-:W-:Y:S04]  /*d7a0*/  ISETP.NE.AND P0, PT, R151, RZ, PT ;  /* 0x000000ff9700720c */ /* 0x000fe80003f05270 */
[C---:B------:R-:W-:Y:S04]  /*d7b0*/  ISETP.GT.AND P0, PT, R158.reuse, 0x1, !P0 ;  /* 0x000000019e00780c */ /* 0x040fe80004704270 */
[----:B------:R-:W-:Y:S04]  /*d7c0*/  ISETP.LT.OR P0, PT, R159, 0x2, P0 ;  /* 0x000000029f00780c */ /* 0x000fe80000701670 */
[----:B------:R-:W-:Y:S02]  /*d7d0*/  FSEL R32, R7, -INF , !P0 ;  /* 0xff80000007207808 */ /* 0x000fe40004000000 */
[----:B------:R-:W-:Y:S01]  /*d7e0*/  ISETP.GT.AND P0, PT, R158, RZ, !P1 ;  /* 0x000000ff9e00720c */ /* 0x000fe20004f04270 */
[----:B------:R-:W1:Y:S03]  /*d7f0*/  SHFL.IDX PT, R7, R157, 0x3, 0x1c1f ;  /* 0x007c1f009d077f89 */ /* 0x000e6600000e0000 */
[C---:B------:R-:W-:Y:S04]  /*d800*/  ISETP.LT.OR P0, PT, R159.reuse, 0x1, P0 ;  /* 0x000000019f00780c */ /* 0x040fe80000701670 */
[----:B------:R-:W-:Y:S02]  /*d810*/  FSEL R6, R6, -INF , !P0 ;  /* 0xff80000006067808 */ /* 0x000fe40004000000 */
[----:B------:R-:W-:Y:S04]  /*d820*/  ISETP.GT.AND P0, PT, R158, 0x28, !P2 ;  /* 0x000000289e00780c */ /* 0x000fe80005704270 */
[----:B------:R-:W-:Y:S04]  /*d830*/  ISETP.LT.OR P0, PT, R159, 0x29, P0 ;  /* 0x000000299f00780c */ /* 0x000fe80000701670 */
[----:B------:R-:W-:Y:S02]  /*d840*/  FSEL R168, R50, -INF , !P0 ;  /* 0xff80000032a87808 */ /* 0x000fe40004000000 */
[----:B------:R-:W-:Y:S04]  /*d850*/  ISETP.NE.AND P0, PT, R21, RZ, PT ;  /* 0x000000ff1500720c */ /* 0x000fe80003f05270 */
[----:B------:R-:W-:Y:S01]  /*d860*/  ISETP.GT.AND P0, PT, R158, 0x29, !P0 ;  /* 0x000000299e00780c */ /* 0x000fe20004704270 */
[--C-:B-1----:R-:W-:Y:S03]  /*d870*/  IMAD.IADD R156, R156, 0x1, R7.reuse ;  /* 0x000000019c9c7824 */ /* 0x102fe600078e0207 */
[----:B------:R-:W-:Y:S04]  /*d880*/  ISETP.LT.OR P0, PT, R159, 0x2a, P0 ;  /* 0x0000002a9f00780c */ /* 0x000fe80000701670 */
[----:B------:R-:W-:Y:S02]  /*d890*/  FSEL R167, R51, -INF , !P0 ;  /* 0xff80000033a77808 */ /* 0x000fe40004000000 */
[----:B------:R-:W-:Y:S04]  /*d8a0*/  ISETP.GT.AND P0, PT, R33, RZ, !P1 ;  /* 0x000000ff2100720c */ /* 0x000fe80004f04270 */
        /* <DEDUP_REMOVED lines=17> */
[----:B------:R-:W-:Y:S01]  /*d9c0*/  FSEL R184, R24, -INF , !P0 ;  /* 0xff80000018b87808 */ /* 0x000fe20004000000 */
[----:B------:R-:W-:Y:S01]  /*d9d0*/  IMAD.IADD R24, R155, 0x1, R7 ;  /* 0x000000019b187824 */ /* 0x000fe200078e0207 */
        /* <DEDUP_REMOVED lines=39> */
.L_x_328:
[----:B------:R-:W-:Y:S04]  /*dc50*/  MOV R7, c[0x0][0x32c] ;  /* 0x0000cb0000077a02 */ /* 0x000fe80000000f00 */
[----:B------:R-:W-:Y:S11]  /*dc60*/  ISETP.NE.AND P0, PT, R7, 0x1, PT ;  /* 0x000000010700780c */ /* 0x000ff60003f05270 */
[----:B------:R-:W-:Y:S02]  /*dc70*/  @!UPT UIADD3 URZ, URZ, URZ, URZ ;  /* 0x0000003f3f3ff290 */ /* 0x000fe4000fffe03f */
[----:B------:R-:W-:Y:S05]  /*dc80*/  @P0 IMAD.HI.U32 R7, R28, c[0x0][0x330], RZ ;  /* 0x0000cc001c070a27 */ /* 0x000fea00078e00ff */
[----:B------:R-:W-:Y:S02]  /*dc90*/  @P0 SHF.R.U32.HI R28, RZ, c[0x0][0x334], R7 ;  /* 0x0000cd00ff1c0a19 */ /* 0x000fe40000011607 */
.L_x_329:
[----:B------:R-:W-:Y:S05]  /*dca0*/  BSYNC B0 ;  /* 0x0000000000007941 */ /* 0x000fea0003800000 */
.L_x_327:
[----:B------:R-:W-:Y:S05]  /*dcb0*/  IMAD R153, R28, c[0x0][0x32c], R153 ;  /* 0x0000cb001c997a24 */ /* 0x000fea00078e0299 */
[----:B------:R-:W-:Y:S02]  /*dcc0*/  IADD3 R7, R153, c[0x0][0x32c], RZ ;  /* 0x0000cb0099077a10 */ /* 0x000fe40007ffe0ff */
[----:B------:R-:W-:Y:S02]  /*dcd0*/  IMNMX R24, R24, R153, !PT ;  /* 0x0000009918187217 */ /* 0x000fe40007800200 */
[----:B------:R-:W-:Y:S02]  /*dce0*/  IMNMX R156, R156, R7, PT ;  /* 0x000000079c9c7217 */ /* 0x000fe40003800200 */
.L_x_326:
[----:B------:R-:W-:Y:S01]  /*dcf0*/  ISETP.GT.AND P0, PT, R24, RZ, !P1 ;  /* 0x000000ff1800720c */ /* 0x000fe20004f04270 */
[----:B------:R-:W-:Y:S01]  /*dd00*/  LDSM.16.MT88.4 R36, [R214+0x2480] ;  /* 0x00248000d624783b */ /* 0x000fe20000004200 */
[----:B------:R-:W-:Y:S02]  /*dd10*/  ISETP.NE.AND P1, PT, R17, RZ, PT ;  /* 0x000000ff1100720c */ /* 0x000fe40003f25270 */
        /* <DEDUP_REMOVED lines=46> */
[----:B------:R-:W-:Y:S02]  /*e000*/  FMNMX.FTZ R26, R168, R7, !PT ;  /* 0x00000007a81a7209 */ /* 0x000fe40007810000 */
[----:B------:R-:W-:Y:S02]  /*e010*/  FMNMX.FTZ R5, R170, R3, !PT ;  /* 0x00000003aa057209 */ /* 0x000fe40007810000 */
[----:B------:R-:W-:Y:S02]  /*e020*/  FMNMX.FTZ R3, R19, R2, !PT ;  /* 0x0000000213037209 */ /* 0x000fe40007810000 */
[----:B------:R-:W-:Y:S01]  /*e030*/  ISETP.LT.OR P0, PT, R156, 0x1a, P0 ;  /* 0x0000001a9c00780c */ /* 0x000fe20000701670 */
[----:B------:R-:W1:Y:S01]  /*e040*/  SHFL.BFLY PT, R14, R5, 0x2, 0x1f ;  /* 0x0c401f00050e7f89 */ /* 0x000e6200000e0000 */
[----:B------:R-:W-:Y:S02]  /*e050*/  FMNMX.FTZ R3, R22, R3, !PT ;  /* 0x0000000316037209 */ /* 0x000fe40007810000 */
[----:B------:R-:W-:Y:S02]  /*e060*/  FMNMX.FTZ R10, R167, R26, !PT ;  /* 0x0000001aa70a7209 */ /* 0x000fe40007810000 */
[----:B------:R-:W-:Y:S02]  /*e070*/  FMNMX.FTZ R3, R12, R3, !PT ;  /* 0x000000030c037209 */ /* 0x000fe40007810000 */
[----:B------:R-:W-:Y:S01]  /*e080*/  FSEL R41, R31, -INF , !P0 ;  /* 0xff8000001f297808 */ /* 0x000fe20004000000 */
[----:B------:R-:W2:Y:S01]  /*e090*/  SHFL.BFLY PT, R149, R10, 0x2, 0x1f ;  /* 0x0c401f000a957f89 */ /* 0x000ea200000e0000 */
[----:B------:R-:W-:Y:S02]  /*e0a0*/  FMNMX.FTZ R3, R8, R3, !PT ;  /* 0x0000000308037209 */ /* 0x000fe40007810000 */
[----:B------:R-:W-:Y:S02]  /*e0b0*/  ISETP.GT.AND P0, PT, R24, 0x20, !P4 ;  /* 0x000000201800780c */ /* 0x000fe40006704270 */
[----:B------:R-:W-:Y:S02]  /*e0c0*/  FMNMX.FTZ R3, R184, R3, !PT ;  /* 0x00000003b8037209 */ /* 0x000fe40007810000 */
        /* <DEDUP_REMOVED lines=8> */
[----:B------:R-:W-:Y:S02]  /*e150*/  FMNMX.FTZ R3, R171, R26, !PT ;  /* 0x0000001aab037209 */ /* 0x000fe40007810000 */
[----:B-1----:R-:W-:Y:S02]  /*e160*/  FMNMX.FTZ R14, R5, R14, !PT ;  /* 0x0000000e050e7209 */ /* 0x002fe40007810000 */
[----:B------:R-:W-:Y:S02]  /*e170*/  ISETP.GT.AND P0, PT, R24, 0x28, !P2 ;  /* 0x000000281800780c */ /* 0x000fe40005704270 */
[----:B------:R-:W-:Y:S01]  /*e180*/  FMNMX.FTZ R3, R50, R3, !PT ;  /* 0x0000000332037209 */ /* 0x000fe20007810000 */
[----:B------:R-:W1:Y:S01]  /*e190*/  SHFL.BFLY PT, R151, R14, 0x1, 0x1f ;  /* 0x0c201f000e977f89 */ /* 0x000e6200000e0000 */
[----:B------:R-:W-:Y:S02]  /*e1a0*/  ISETP.LT.OR P0, PT, R156, 0x29, P0 ;  /* 0x000000299c00780c */ /* 0x000fe40000701670 */
[----:B------:R-:W-:Y:S02]  /*e1b0*/  ISETP.NE.AND P1, PT, R21, RZ, PT ;  /* 0x000000ff1500720c */ /* 0x000fe40003f25270 */
[----:B------:R-:W-:Y:S02]  /*e1c0*/  FSEL R46, R46, -INF , !P0 ;  /* 0xff8000002e2e7808 */ /* 0x000fe40004000000 */
[----:B------:R-:W-:Y:S02]  /*e1d0*/  ISETP.GT.AND P0, PT, R24, 0x29, !P1 ;  /* 0x000000291800780c */ /* 0x000fe40004f04270 */
[----:B--2---:R-:W-:Y:S02]  /*e1e0*/  FMNMX.FTZ R149, R10, R149, !PT ;  /* 0x000000950a957209 */ /* 0x004fe40007810000 */
[----:B------:R-:W-:Y:S04]  /*e1f0*/  ISETP.LT.OR P0, PT, R156, 0x2a, P0 ;  /* 0x0000002a9c00780c */ /* 0x000fe80000701670 */
[----:B------:R-:W-:Y:S02]  /*e200*/  FSEL R23, R47, -INF , !P0 ;  /* 0xff8000002f177808 */ /* 0x000fe40004000000 */
[----:B-1----:R-:W-:Y:S02]  /*e210*/  FMNMX.FTZ R151, R14, R151, !PT ;  /* 0x000000970e977209 */ /* 0x002fe40007810000 */
[----:B------:R-:W-:Y:S02]  /*e220*/  FMNMX.FTZ R14, R48, R3, !PT ;  /* 0x00000003300e7209 */ /* 0x000fe40007810000 */
[C---:B------:R-:W-:Y:S01]  /*e230*/  FSETP.NEU.FTZ.AND P0, PT, R151.reuse, -INF , PT ;  /* 0xff8000009700780b */ /* 0x040fe20003f1d000 */
[----:B------:R-:W-:Y:S01]  /*e240*/  FMUL.FTZ R185, R151, c[0x0][0x2d0] ;  /* 0x0000b40097b97a20 */ /* 0x000fe20000410000 */
[----:B------:R-:W-:Y:S02]  /*e250*/  FMNMX.FTZ R10, R45, R14, !PT ;  /* 0x0000000e2d0a7209 */ /* 0x000fe40007810000 */
[----:B------:R-:W1:Y:S01]  /*e260*/  SHFL.BFLY PT, R14, R149, 0x1, 0x1f ;  /* 0x0c201f00950e7f89 */ /* 0x000e6200000e0000 */
[----:B------:R-:W-:Y:S02]  /*e270*/  FSEL R9, R151, RZ, P0 ;  /* 0x000000ff97097208 */ /* 0x000fe40000000000 */
[----:B------:R-:W-:Y:S03]  /*e280*/  FSEL R185, R185, RZ, P0 ;  /* 0x000000ffb9b97208 */ /* 0x000fe60000000000 */
[----:B------:R-:W-:Y:S02]  /*e290*/  FADD.FTZ R9, -R9, R150 ;  /* 0x0000009609097221 */ /* 0x000fe40000010100 */
[--C-:B------:R-:W-:Y:S01]  /*e2a0*/  FFMA.FTZ R158, R4, c[0x0][0x2d0], -R185.reuse ;  /* 0x0000b400049e7a23 */ /* 0x100fe200000108b9 */
[----:B------:R-:W-:Y:S01]  /*e2b0*/  FMNMX.FTZ R4, R17, R0, !PT ;  /* 0x0000000011047209 */ /* 0x000fe20007810000 */
[----:B------:R-:W2:Y:S01]  /*e2c0*/  SHFL.BFLY PT, R3, R10, 0x2, 0x1f ;  /* 0x0c401f000a037f89 */ /* 0x000ea200000e0000 */
[--C-:B------:R-:W-:Y:S02]  /*e2d0*/  FFMA.FTZ R156, R154, c[0x0][0x2d0], -R185.reuse ;  /* 0x0000b4009a9c7a23 */ /* 0x100fe400000108b9 */
[----:B------:R-:W-:Y:S01]  /*e2e0*/  FMNMX.FTZ R4, R13, R4, !PT ;  /* 0x000000040d047209 */ /* 0x000fe20007810000 */
[--C-:B------:R-:W-:Y:S01]  /*e2f0*/  FFMA.FTZ R154, R16, c[0x0][0x2d0], -R185.reuse ;  /* 0x0000b400109a7a23 */ /* 0x100fe200000108b9 */
[----:B------:R-:W-:Y:S01]  /*e300*/  MUFU.EX2 R158, R158 ;  /* 0x0000009e009e7308 */ /* 0x000fe20000000800 */
[--C-:B------:R-:W-:Y:S01]  /*e310*/  FFMA.FTZ R155, R152, c[0x0][0x2d0], -R185.reuse ;  /* 0x0000b400989b7a23 */ /* 0x100fe200000108b9 */
[----:B------:R-:W-:Y:S01]  /*e320*/  FMNMX.FTZ R4, R11, R4, !PT ;  /* 0x000000040b047209 */ /* 0x000fe20007810000 */
[----:B------:R-:W-:Y:S02]  /*e330*/  FMUL.FTZ R21, R9, c[0x0][0x2d0] ;  /* 0x0000b40009157a20 */ /* 0x000fe40000410000 */
[--C-:B------:R-:W-:Y:S01]  /*e340*/  FFMA.FTZ R179, R194, c[0x0][0x2d0], -R185.reuse ;  /* 0x0000b400c2b37a23 */ /* 0x100fe200000108b9 */
[----:B------:R-:W-:Y:S01]  /*e350*/  FMNMX.FTZ R4, R15, R4, !PT ;  /* 0x000000040f047209 */ /* 0x000fe20007810000 */
[--C-:B------:R-:W-:Y:S01]  /*e360*/  FFMA.FTZ R166, R166, c[0x0][0x2d0], -R185.reuse ;  /* 0x0000b400a6a67a23 */ /* 0x100fe200000108b9 */
[----:B-1----:R-:W-:Y:S02]  /*e370*/  FMNMX.FTZ R149, R149, R14, !PT ;  /* 0x0000000e95957209 */ /* 0x002fe40007810000 */
[----:B------:R-:W1:Y:S01]  /*e380*/  MUFU.EX2 R156, R156 ;  /* 0x0000009c009c7308 */ /* 0x000e620000000800 */
[----:B------:R-:W-:Y:S01]  /*e390*/  FMNMX.FTZ R4, R195, R4, !PT ;  /* 0x00000004c3047209 */ /* 0x000fe20007810000 */
[--C-:B------:R-:W-:Y:S01]  /*e3a0*/  FFMA.FTZ R169, R198, c[0x0][0x2d0], -R185.reuse ;  /* 0x0000b400c6a97a23 */ /* 0x100fe200000108b9 */
[C---:B------:R-:W-:Y:S01]  /*e3b0*/  FSETP.NEU.FTZ.AND P0, PT, R149.reuse, -INF , PT ;  /* 0xff8000009500780b */ /* 0x040fe20003f1d000 */
[----:B------:R-:W-:Y:S01]  /*e3c0*/  FMUL.FTZ R181, R149, c[0x0][0x2d0] ;  /* 0x0000b40095b57a20 */ /* 0x000fe20000410000 */
[----:B------:R-:W-:Y:S01]  /*e3d0*/  FMNMX.FTZ R4, R191, R4, !PT ;  /* 0x00000004bf047209 */ /* 0x000fe20007810000 */
[--C-:B------:R-:W-:Y:S01]  /*e3e0*/  FFMA.FTZ R174, R174, c[0x0][0x2d0], -R185.reuse ;  /* 0x0000b400aeae7a23 */ /* 0x100fe200000108b9 */
[----:B------:R-:W-:Y:S01]  /*e3f0*/  FSEL R7, R149, RZ, P0 ;  /* 0x000000ff95077208 */ /* 0x000fe20000000000 */
[--C-:B------:R-:W-:Y:S01]  /*e400*/  FFMA.FTZ R180, R180, c[0x0][0x2d0], -R185.reuse ;  /* 0x0000b400b4b47a23 */ /* 0x100fe200000108b9 */
[----:B------:R-:W-:Y:S01]  /*e410*/  FSEL R181, R181, RZ, P0 ;  /* 0x000000ffb5b57208 */ /* 0x000fe20000000000 */
[----:B------:R-:W-:Y:S01]  /*e420*/  MUFU.EX2 R155, R155 ;  /* 0x0000009b009b7308 */ /* 0x000fe20000000800 */
[----:B------:R-:W-:Y:S01]  /*e430*/  FMNMX.FTZ R4, R193, R4, !PT ;  /* 0x00000004c1047209 */ /* 0x000fe20007810000 */
[----:B------:R-:W-:Y:S01]  /*e440*/  FFMA.FTZ R177, R177, c[0x0][0x2d0], -R185 ;  /* 0x0000b400b1b17a23 */ /* 0x000fe200000108b9 */
[----:B--2---:R-:W-:Y:S01]  /*e450*/  FMNMX.FTZ R3, R10, R3, !PT ;  /* 0x000000030a037209 */ /* 0x004fe20007810000 */
[--C-:B------:R-:W-:Y:S01]  /*e460*/  FFMA.FTZ R153, R6, c[0x0][0x2d0], -R181.reuse ;  /* 0x0000b40006997a23 */ /* 0x100fe200000108b5 */
[----:B------:R-:W-:Y:S01]  /*e470*/  FMNMX.FTZ R6, R41, R4, !PT ;  /* 0x0000000429067209 */ /* 0x000fe20007810000 */
[--C-:B------:R-:W-:Y:S02]  /*e480*/  FFMA.FTZ R159, R18, c[0x0][0x2d0], -R181.reuse ;  /* 0x0000b400129f7a23 */ /* 0x100fe400000108b5 */
[----:B------:R-:W2:Y:S01]  /*e490*/  SHFL.BFLY PT, R10, R3, 0x1, 0x1f ;  /* 0x0c201f00030a7f89 */ /* 0x000ea200000e0000 */
[----:B------:R-:W-:Y:S01]  /*e4a0*/  FMNMX.FTZ R6, R51, R6, !PT ;  /* 0x0000000633067209 */ /* 0x000fe20007810000 */
[--C-:B------:R-:W-:Y:S01]  /*e4b0*/  FFMA.FTZ R152, R32, c[0x0][0x2d0], -R181.reuse ;  /* 0x0000b40020987a23 */ /* 0x100fe200000108b5 */
[----:B------:R-:W3:Y:S01]  /*e4c0*/  MUFU.EX2 R154, R154 ;  /* 0x0000009a009a7308 */ /* 0x000ee20000000800 */
[--C-:B------:R-:W-:Y:S01]  /*e4d0*/  FFMA.FTZ R162, R20, c[0x0][0x2d0], -R181.reuse ;  /* 0x0000b40014a27a23 */ /* 0x100fe200000108b5 */
[----:B------:R-:W-:Y:S01]  /*e4e0*/  FMNMX.FTZ R5, R49, R6, !PT ;  /* 0x0000000631057209 */ /* 0x000fe20007810000 */
[--C-:B------:R-:W-:Y:S01]  /*e4f0*/  FFMA.FTZ R175, R196, c[0x0][0x2d0], -R181.reuse ;  /* 0x0000b400c4af7a23 */ /* 0x100fe200000108b5 */
[----:B-1----:R-:W-:Y:S01]  /*e500*/  F2FP.BF16.PACK_AB R24, R156, R158 ;  /* 0x0000009e9c18723e */ /* 0x002fe200000010ff */
[----:B------:R-:W-:Y:S01]  /*e510*/  LDSM.16.MT88.4 R32, [R212+0x1880] ;  /* 0x00188000d420783b */ /* 0x000fe20000004200 */
[----:B------:R-:W-:Y:S01]  /*e520*/  FMNMX.FTZ R6, R46, R5, !PT ;  /* 0x000000052e067209 */ /* 0x000fe20007810000 */
[----:B------:R-:W-:Y:S02]  /*e530*/  FFMA.FTZ R183, R192, c[0x0][0x2d0], -R181 ;  /* 0x0000b400c0b77a23 */ /* 0x000fe400000108b5 */
[--C-:B------:R-:W-:Y:S01]  /*e540*/  FFMA.FTZ R173, R173, c[0x0][0x2d0], -R185.reuse ;  /* 0x0000b400adad7a23 */ /* 0x100fe200000108b9 */
[----:B------:R-:W-:Y:S01]  /*e550*/  FMNMX.FTZ R4, R23, R6, !PT ;  /* 0x0000000617047209 */ /* 0x000fe20007810000 */
[----:B------:R-:W-:Y:S01]  /*e560*/  MUFU.EX2 R153, R153 ;  /* 0x0000009900997308 */ /* 0x000fe20000000800 */
[----:B------:R-:W-:Y:S02]  /*e570*/  FFMA.FTZ R185, R170, c[0x0][0x2d0], -R185 ;  /* 0x0000b400aab97a23 */ /* 0x000fe400000108b9 */
[--C-:B------:R-:W-:Y:S01]  /*e580*/  FFMA.FTZ R172, R172, c[0x0][0x2d0], -R181.reuse ;  /* 0x0000b400acac7a23 */ /* 0x100fe200000108b5 */
[----:B------:R-:W1:Y:S01]  /*e590*/  SHFL.BFLY PT, R5, R4, 0x2, 0x1f ;  /* 0x0c401f0004057f89 */ /* 0x000e6200000e0000 */
[--C-:B------:R-:W-:Y:S02]  /*e5a0*/  FFMA.FTZ R182, R182, c[0x0][0x2d0], -R181.reuse ;  /* 0x0000b400b6b67a23 */ /* 0x100fe400000108b5 */
[--C-:B------:R-:W-:Y:S02]  /*e5b0*/  FFMA.FTZ R178, R178, c[0x0][0x2d0], -R181.reuse ;  /* 0x0000b400b2b27a23 */ /* 0x100fe400000108b5 */
[----:B------:R-:W-:Y:S01]  /*e5c0*/  FFMA.FTZ R168, R168, c[0x0][0x2d0], -R181 ;  /* 0x0000b400a8a87a23 */ /* 0x000fe200000108b5 */
[----:B--2---:R-:W-:Y:S01]  /*e5d0*/  FMNMX.FTZ R3, R3, R10, !PT ;  /* 0x0000000a03037209 */ /* 0x004fe20007810000 */
[----:B------:R-:W2:Y:S01]  /*e5e0*/  MUFU.EX2 R152, R152 ;  /* 0x0000009800987308 */ /* 0x000ea20000000800 */
[----:B---3--:R-:W-:Y:S03]  /*e5f0*/  F2FP.BF16.PACK_AB R26, R154, R155 ;  /* 0x0000009b9a1a723e */ /* 0x008fe600000010ff */
[C---:B------:R-:W-:Y:S01]  /*e600*/  FMUL.FTZ R47, R3.reuse, c[0x0][0x2d0] ;  /* 0x0000b400032f7a20 */ /* 0x040fe20000410000 */
[----:B------:R-:W-:Y:S04]  /*e610*/  FSETP.NEU.FTZ.AND P0, PT, R3, -INF , PT ;  /* 0xff8000000300780b */ /* 0x000fe80003f1d000 */
[----:B------:R-:W-:Y:S01]  /*e620*/  FSEL R47, R47, RZ, P0 ;  /* 0x000000ff2f2f7208 */ /* 0x000fe20000000000 */
[----:B------:R-:W-:Y:S04]  /*e630*/  MUFU.EX2 R162, R162 ;  /* 0x000000a200a27308 */ /* 0x000fe80000000800 */
[--C-:B------:R-:W-:Y:S02]  /*e640*/  FFMA.FTZ R157, R22, c[0x0][0x2d0], -R47.reuse ;  /* 0x0000b400169d7a23 */ /* 0x100fe4000001082f */
[--C-:B------:R-:W-:Y:S01]  /*e650*/  FFMA.FTZ R160, R19, c[0x0][0x2d0], -R47.reuse ;  /* 0x0000b40013a07a23 */ /* 0x100fe2000001082f */
[----:B-1----:R-:W-:Y:S01]  /*e660*/  FMNMX.FTZ R5, R4, R5, !PT ;  /* 0x0000000504057209 */ /* 0x002fe20007810000 */
[----:B------:R-:W-:Y:S01]  /*e670*/  FADD.FTZ R4, -R7, R148 ;  /* 0x0000009407047221 */ /* 0x000fe20000010100 */
[----:B------:R-:W-:Y:S01]  /*e680*/  FSEL R7, R3, RZ, P0 ;  /* 0x000000ff03077208 */ /* 0x000fe20000000000 */
[----:B------:R-:W1:Y:S01]  /*e690*/  MUFU.EX2 R159, R159 ;  /* 0x0000009f009f7308 */ /* 0x000e620000000800 */
[--C-:B------:R-:W-:Y:S01]  /*e6a0*/  FFMA.FTZ R164, R12, c[0x0][0x2d0], -R47.reuse ;  /* 0x0000b4000ca47a23 */ /* 0x100fe2000001082f */
[----:B------:R-:W3:Y:S01]  /*e6b0*/  SHFL.BFLY PT, R22, R5, 0x1, 0x1f ;  /* 0x0c201f0005167f89 */ /* 0x000ee200000e0000 */
[----:B------:R-:W-:Y:S01]  /*e6c0*/  FMUL.FTZ R20, R4, c[0x0][0x2d0] ;  /* 0x0000b40004147a20 */ /* 0x000fe20000410000 */
[----:B--2---:R-:W-:Y:S01]  /*e6d0*/  F2FP.BF16.PACK_AB R25, R152, R153 ;  /* 0x000000999819723e */ /* 0x004fe200000010ff */
[----:B------:R-:W-:Y:S02]  /*e6e0*/  FADD.FTZ R2, -R7, R2 ;  /* 0x0000000207027221 */ /* 0x000fe40000010100 */
[--C-:B------:R-:W-:Y:S02]  /*e6f0*/  FFMA.FTZ R161, R8, c[0x0][0x2d0], -R47.reuse ;  /* 0x0000b40008a17a23 */ /* 0x100fe4000001082f */
[----:B------:R-:W-:Y:S01]  /*e700*/  FMUL.FTZ R6, R2, c[0x0][0x2d0] ;  /* 0x0000b40002067a20 */ /* 0x000fe20000410000 */
[----:B------:R-:W2:Y:S01]  /*e710*/  MUFU.EX2 R21, R21 ;  /* 0x0000001500157308 */ /* 0x000ea20000000800 */
[--C-:B------:R-:W-:Y:S02]  /*e720*/  FFMA.FTZ R184, R184, c[0x0][0x2d0], -R47.reuse ;  /* 0x0000b400b8b87a23 */ /* 0x100fe4000001082f */
[--C-:B------:R-:W-:Y:S02]  /*e730*/  FFMA.FTZ R187, R190, c[0x0][0x2d0], -R47.reuse ;  /* 0x0000b400bebb7a23 */ /* 0x100fe4000001082f */
[--C-:B------:R-:W-:Y:S02]  /*e740*/  FFMA.FTZ R186, R186, c[0x0][0x2d0], -R47.reuse ;  /* 0x0000b400baba7a23 */ /* 0x100fe4000001082f */
[----:B------:R-:W-:Y:S03]  /*e750*/  FFMA.FTZ R189, R188, c[0x0][0x2d0], -R47 ;  /* 0x0000b400bcbd7a23 */ /* 0x000fe6000001082f */
[----:B------:R-:W4:Y:S01]  /*e760*/  MUFU.EX2 R20, R20 ;  /* 0x0000001400147308 */ /* 0x000f220000000800 */
[----:B-1----:R-:W-:Y:S02]  /*e770*/  F2FP.BF16.PACK_AB R27, R159, R162 ;  /* 0x000000a29f1b723e */ /* 0x002fe400000010ff */
[----:B---3--:R-:W-:Y:S04]  /*e780*/  FMNMX.FTZ R22, R5, R22, !PT ;  /* 0x0000001605167209 */ /* 0x008fe80007810000 */
[C---:B------:R-:W-:Y:S01]  /*e790*/  FSETP.NEU.FTZ.AND P0, PT, R22.reuse, -INF , PT ;  /* 0xff8000001600780b */ /* 0x040fe20003f1d000 */
[C---:B------:R-:W-:Y:S02]  /*e7a0*/  FMUL.FTZ R44, R22.reuse, c[0x0][0x2d0] ;  /* 0x0000b400162c7a20 */ /* 0x040fe40000410000 */
[----:B------:R1:W3:Y:S01]  /*e7b0*/  MUFU.EX2 R2, R6 ;  /* 0x0000000600027308 */ /* 0x0002e20000000800 */
[----:B------:R-:W-:Y:S01]  /*e7c0*/  FSEL R5, R22, RZ, P0 ;  /* 0x000000ff16057208 */ /* 0x000fe20000000000 */
[C---:B--2---:R-:W-:Y:S01]  /*e7d0*/  FMUL.FTZ R4, R21.reuse, R144 ;  /* 0x0000009015047220 */ /* 0x044fe20000410000 */
[----:B------:R-:W-:Y:S01]  /*e7e0*/  FSEL R44, R44, RZ, P0 ;  /* 0x000000ff2c2c7208 */ /* 0x000fe20000000000 */
[----:B------:R-:W-:Y:S01]  /*e7f0*/  FMUL.FTZ R100, R21, R100 ;  /* 0x0000006415647220 */ /* 0x000fe20000410000 */
[C---:B------:R-:W-:Y:S01]  /*e800*/  ISETP.GT.AND P0, PT, R232.reuse, R219, PT ;  /* 0x000000dbe800720c */ /* 0x040fe20003f04270 */
[----:B------:R-:W-:Y:S01]  /*e810*/  FADD.FTZ R5, -R5, R0 ;  /* 0x0000000005057221 */ /* 0x000fe20000010100 */
[----:B------:R-:W-:Y:S01]  /*e820*/  IADD3 R232, R232, -0x1, RZ ;  /* 0xffffffffe8e87810 */ /* 0x000fe20007ffe0ff */
[--C-:B------:R-:W-:Y:S02]  /*e830*/  FFMA.FTZ R165, R17, c[0x0][0x2d0], -R44.reuse ;  /* 0x0000b40011a57a23 */ /* 0x100fe4000001082c */
[----:B------:R-:W-:Y:S01]  /*e840*/  MUFU.EX2 R160, R160 ;  /* 0x000000a000a07308 */ /* 0x000fe20000000800 */
[----:B------:R-:W2:Y:S01]  /*e850*/  LDSM.16.MT88.4 R16, [R214+0x1880] ;  /* 0x00188000d610783b */ /* 0x000ea20000004200 */
[--C-:B------:R-:W-:Y:S02]  /*e860*/  FFMA.FTZ R150, R13, c[0x0][0x2d0], -R44.reuse ;  /* 0x0000b4000d967a23 */ /* 0x100fe4000001082c */
[--C-:B------:R-:W-:Y:S02]  /*e870*/  FFMA.FTZ R163, R11, c[0x0][0x2d0], -R44.reuse ;  /* 0x0000b4000ba37a23 */ /* 0x100fe4000001082c */
[--C-:B------:R-:W-:Y:S02]  /*e880*/  FFMA.FTZ R148, R15, c[0x0][0x2d0], -R44.reuse ;  /* 0x0000b4000f947a23 */ /* 0x100fe4000001082c */
[----:B------:R-:W-:Y:S02]  /*e890*/  FMUL.FTZ R0, R5, c[0x0][0x2d0] ;  /* 0x0000b40005007a20 */ /* 0x000fe40000410000 */
[----:B------:R-:W5:Y:S01]  /*e8a0*/  MUFU.EX2 R157, R157 ;  /* 0x0000009d009d7308 */ /* 0x000f620000000800 */
[----:B------:R-:W-:Y:S02]  /*e8b0*/  FMUL.FTZ R5, R21, R145 ;  /* 0x0000009115057220 */ /* 0x000fe40000410000 */
[C---:B----4-:R-:W-:Y:S02]  /*e8c0*/  FMUL.FTZ R7, R20.reuse, R147 ;  /* 0x0000009314077220 */ /* 0x050fe40000410000 */
[----:B-1----:R-:W-:Y:S02]  /*e8d0*/  FMUL.FTZ R6, R20, R146 ;  /* 0x0000009214067220 */ /* 0x002fe40000410000 */
[--C-:B------:R-:W-:Y:S02]  /*e8e0*/  FFMA.FTZ R190, R41, c[0x0][0x2d0], -R44.reuse ;  /* 0x0000b40029be7a23 */ /* 0x100fe4000001082c */
[----:B------:R-:W-:Y:S01]  /*e8f0*/  LDSM.16.MT88.4 R40, [R212+0x1c80] ;  /* 0x001c8000d428783b */ /* 0x000fe20000004200 */
[----:B------:R-:W-:Y:S01]  /*e900*/  MUFU.EX2 R164, R164 ;  /* 0x000000a400a47308 */ /* 0x000fe20000000800 */
[--C-:B------:R-:W-:Y:S02]  /*e910*/  FFMA.FTZ R194, R49, c[0x0][0x2d0], -R44.reuse ;  /* 0x0000b40031c27a23 */ /* 0x100fe4000001082c */
[--C-:B------:R-:W-:Y:S02]  /*e920*/  FFMA.FTZ R196, R46, c[0x0][0x2d0], -R44.reuse ;  /* 0x0000b4002ec47a23 */ /* 0x100fe4000001082c */
[C---:B------:R-:W-:Y:S02]  /*e930*/  FMUL.FTZ R104, R21.reuse, R104 ;  /* 0x0000006815687220 */ /* 0x040fe40000410000 */
[----:B------:R-:W-:Y:S02]  /*e940*/  FMUL.FTZ R105, R21, R105 ;  /* 0x0000006915697220 */ /* 0x000fe40000410000 */
[C---:B------:R-:W-:Y:S01]  /*e950*/  FMUL.FTZ R106, R20.reuse, R106 ;  /* 0x0000006a146a7220 */ /* 0x040fe20000410000 */
[----:B------:R-:W1:Y:S01]  /*e960*/  MUFU.EX2 R161, R161 ;  /* 0x000000a100a17308 */ /* 0x000e620000000800 */
[----:B------:R-:W-:Y:S02]  /*e970*/  FMUL.FTZ R107, R20, R107 ;  /* 0x0000006b146b7220 */ /* 0x000fe40000410000 */
[C---:B---3--:R-:W-:Y:S01]  /*e980*/  FMUL.FTZ R108, R2.reuse, R108 ;  /* 0x0000006c026c7220 */ /* 0x048fe20000410000 */
[----:B-----5:R-:W-:Y:S01]  /*e990*/  F2FP.BF16.PACK_AB R28, R157, R160 ;  /* 0x000000a09d1c723e */ /* 0x020fe200000010ff */
[C---:B------:R-:W-:Y:S02]  /*e9a0*/  FMUL.FTZ R109, R2.reuse, R109 ;  /* 0x0000006d026d7220 */ /* 0x040fe40000410000 */
[C---:B------:R-:W-:Y:S02]  /*e9b0*/  FMUL.FTZ R112, R2.reuse, R112 ;  /* 0x0000007002707220 */ /* 0x040fe40000410000 */
[C---:B------:R-:W-:Y:S01]  /*e9c0*/  FMUL.FTZ R113, R2.reuse, R113 ;  /* 0x0000007102717220 */ /* 0x040fe20000410000 */
[----:B------:R-:W-:Y:S01]  /*e9d0*/  MUFU.EX2 R165, R165 ;  /* 0x000000a500a57308 */ /* 0x000fe20000000800 */
[-C--:B--2---:R-:W-:Y:S01]  /*e9e0*/  HMMA.16816.F32.BF16 R4, R24, R16.reuse, R4 ;  /* 0x000000101804723c */ /* 0x084fe20000041804 */
[C---:B------:R-:W-:Y:S02]  /*e9f0*/  FMUL.FTZ R8, R2.reuse, R140 ;  /* 0x0000008c02087220 */ /* 0x040fe40000410000 */
[C---:B------:R-:W-:Y:S02]  /*ea00*/  FMUL.FTZ R9, R2.reuse, R141 ;  /* 0x0000008d02097220 */ /* 0x040fe40000410000 */
[C---:B------:R-:W-:Y:S02]  /*ea10*/  FMUL.FTZ R12, R2.reuse, R136 ;  /* 0x00000088020c7220 */ /* 0x040fe40000410000 */
[----:B------:R-:W-:Y:S02]  /*ea20*/  FMUL.FTZ R13, R2, R137 ;  /* 0x00000089020d7220 */ /* 0x000fe40000410000 */
[----:B------:R-:W2:Y:S03]  /*ea30*/  MUFU.EX2 R150, R150 ;  /* 0x0000009600967308 */ /* 0x000ea60000000800 */
[----:B------:R-:W-:Y:S01]  /*ea40*/  FMUL.FTZ R101, R21, R101 ;  /* 0x0000006515657220 */ /* 0x000fe20000410000 */
[----:B-1----:R-:W-:Y:S01]  /*ea50*/  F2FP.BF16.PACK_AB R30, R161, R164 ;  /* 0x000000a4a11e723e */ /* 0x002fe200000010ff */
[C---:B------:R-:W-:Y:S02]  /*ea60*/  FMUL.FTZ R102, R20.reuse, R102 ;  /* 0x0000006614667220 */ /* 0x040fe40000410000 */
        /* <DEDUP_REMOVED lines=9> */
[C---:B------:R-:W-:Y:S02]  /*eb00*/  FMUL.FTZ R122, R20.reuse, R122 ;  /* 0x0000007a147a7220 */ /* 0x040fe40000410000 */
[----:B------:R-:W-:Y:S01]  /*eb10*/  FMUL.FTZ R123, R20, R123 ;  /* 0x0000007b147b7220 */ /* 0x000fe20000410000 */
[----:B--2---:R-:W-:Y:S01]  /*eb20*/  F2FP.BF16.PACK_AB R29, R150, R165 ;  /* 0x000000a5961d723e */ /* 0x004fe200000010ff */
[C---:B------:R-:W-:Y:S02]  /*eb30*/  FMUL.FTZ R124, R2.reuse, R124 ;  /* 0x0000007c027c7220 */ /* 0x040fe40000410000 */
[----:B------:R-:W-:Y:S02]  /*eb40*/  FMUL.FTZ R125, R2, R125 ;  /* 0x0000007d027d7220 */ /* 0x000fe40000410000 */
[C---:B------:R-:W-:Y:S01]  /*eb50*/  FMUL.FTZ R128, R21.reuse, R128 ;  /* 0x0000008015807220 */ /* 0x040fe20000410000 */
[----:B------:R-:W2:Y:S01]  /*eb60*/  MUFU.EX2 R0, R0 ;  /* 0x0000000000007308 */ /* 0x000ea20000000800 */
[C---:B------:R-:W-:Y:S02]  /*eb70*/  FMUL.FTZ R129, R21.reuse, R129 ;  /* 0x0000008115817220 */ /* 0x040fe40000410000 */
[C---:B------:R-:W-:Y:S02]  /*eb80*/  FMUL.FTZ R130, R20.reuse, R130 ;  /* 0x0000008214827220 */ /* 0x040fe40000410000 */
[C---:B------:R-:W-:Y:S02]  /*eb90*/  FMUL.FTZ R131, R20.reuse, R131 ;  /* 0x0000008314837220 */ /* 0x040fe40000410000 */
[C---:B------:R-:W-:Y:S02]  /*eba0*/  FMUL.FTZ R52, R21.reuse, R52 ;  /* 0x0000003415347220 */ /* 0x040fe40000410000 */
[C---:B------:R-:W-:Y:S01]  /*ebb0*/  FMUL.FTZ R53, R21.reuse, R53 ;  /* 0x0000003515357220 */ /* 0x040fe20000410000 */
[----:B------:R3:W-:Y:S01]  /*ebc0*/  MUFU.EX2 R170, R185 ;  /* 0x000000b900aa7308 */ /* 0x0007e20000000800 */
[C---:B------:R-:W-:Y:S02]  /*ebd0*/  FMUL.FTZ R54, R20.reuse, R54 ;  /* 0x0000003614367220 */ /* 0x040fe40000410000 */
[----:B------:R-:W-:Y:S01]  /*ebe0*/  FMUL.FTZ R55, R20, R55 ;  /* 0x0000003714377220 */ /* 0x000fe20000410000 */
[----:B-1----:R-:W-:Y:S01]  /*ebf0*/  F2FP.BF16.PACK_AB R31, R148, R163 ;  /* 0x000000a3941f723e */ /* 0x002fe200000010ff */
[C---:B------:R-:W-:Y:S02]  /*ec00*/  FMUL.FTZ R56, R2.reuse, R56 ;  /* 0x0000003802387220 */ /* 0x040fe40000410000 */
[C---:B------:R-:W-:Y:S02]  /*ec10*/  FMUL.FTZ R57, R2.reuse, R57 ;  /* 0x0000003902397220 */ /* 0x040fe40000410000 */
[C---:B------:R-:W-:Y:S01]  /*ec20*/  FMUL.FTZ R60, R2.reuse, R60 ;  /* 0x0000003c023c7220 */ /* 0x040fe20000410000 */
[----:B------:R-:W-:Y:S01]  /*ec30*/  MUFU.EX2 R166, R166 ;  /* 0x000000a600a67308 */ /* 0x000fe20000000800 */
[----:B------:R-:W-:Y:S02]  /*ec40*/  FMUL.FTZ R61, R2, R61 ;  /* 0x0000003d023d7220 */ /* 0x000fe40000410000 */
[----:B------:R-:W-:Y:S02]  /*ec50*/  FMUL.FTZ R64, R21, R64 ;  /* 0x0000004015407220 */ /* 0x000fe40000410000 */
        /* <DEDUP_REMOVED lines=9> */
[--C-:B---3--:R-:W-:Y:S01]  /*ecf0*/  FFMA.FTZ R185, R51, c[0x0][0x2d0], -R44.reuse ;  /* 0x0000b40033b97a23 */ /* 0x108fe2000001082c */
[----:B------:R-:W-:Y:S01]  /*ed00*/  MUFU.EX2 R172, R172 ;  /* 0x000000ac00ac7308 */ /* 0x000fe20000000800 */
[C---:B------:R-:W-:Y:S02]  /*ed10*/  FMUL.FTZ R115, R0.reuse, R115 ;  /* 0x0000007300737220 */ /* 0x040fe40000410000 */
[C---:B------:R-:W-:Y:S01]  /*ed20*/  FMUL.FTZ R126, R0.reuse, R126 ;  /* 0x0000007e007e7220 */ /* 0x040fe20000410000 */
[-C--:B------:R-:W-:Y:S02]  /*ed30*/  HMMA.16816.F32.BF16 R12, R28, R18.reuse, R12 ;  /* 0x000000121c0c723c */ /* 0x080fe4000004180c */
[----:B------:R-:W-:Y:S02]  /*ed40*/  FMUL.FTZ R127, R0, R127 ;  /* 0x0000007f007f7220 */ /* 0x000fe40000410000 */
[C---:B------:R-:W-:Y:S02]  /*ed50*/  FMUL.FTZ R16, R2.reuse, R132 ;  /* 0x0000008402107220 */ /* 0x040fe40000410000 */
[----:B------:R-:W-:Y:S01]  /*ed60*/  FMUL.FTZ R17, R2, R133 ;  /* 0x0000008502117220 */ /* 0x000fe20000410000 */
        /* <DEDUP_REMOVED lines=8> */
[C---:B------:R-:W-:Y:S02]  /*edf0*/  FMUL.FTZ R19, R0.reuse, R135 ;  /* 0x0000008700137220 */ /* 0x040fe40000410000 */
[----:B------:R-:W-:Y:S02]  /*ee00*/  FMUL.FTZ R63, R0, R63 ;  /* 0x0000003f003f7220 */ /* 0x000fe40000410000 */
[C---:B------:R-:W-:Y:S01]  /*ee10*/  HMMA.16816.F32.BF16 R108, R28.reuse, R32, R108 ;  /* 0x000000201c6c723c */ /* 0x040fe2000004186c */
[C---:B------:R-:W-:Y:S03]  /*ee20*/  FMUL.FTZ R65, R21.reuse, R65 ;  /* 0x0000004115417220 */ /* 0x040fe60000410000 */
[C---:B------:R-:W-:Y:S01]  /*ee30*/  FMUL.FTZ R66, R20.reuse, R66 ;  /* 0x0000004214427220 */ /* 0x040fe20000410000 */
[----:B------:R-:W-:Y:S01]  /*ee40*/  MUFU.EX2 R179, R179 ;  /* 0x000000b300b37308 */ /* 0x000fe20000000800 */
[C---:B------:R-:W-:Y:S02]  /*ee50*/  FMUL.FTZ R67, R20.reuse, R67 ;  /* 0x0000004314437220 */ /* 0x040fe40000410000 */
[-C--:B------:R-:W-:Y:S01]  /*ee60*/  HMMA.16816.F32.BF16 R112, R28, R34.reuse, R112 ;  /* 0x000000221c70723c */ /* 0x080fe20000041870 */
[C---:B------:R-:W-:Y:S03]  /*ee70*/  FMUL.FTZ R68, R21.reuse, R68 ;  /* 0x0000004415447220 */ /* 0x040fe60000410000 */
[C---:B------:R-:W-:Y:S02]  /*ee80*/  FMUL.FTZ R69, R21.reuse, R69 ;  /* 0x0000004515457220 */ /* 0x040fe40000410000 */
        /* <DEDUP_REMOVED lines=17> */
[----:B------:R-:W-:Y:S03]  /*efa0*/  FMUL.FTZ R79, R0, R79 ;  /* 0x0000004f004f7220 */ /* 0x000fe60000410000 */
[C---:B------:R-:W-:Y:S02]  /*efb0*/  FMUL.FTZ R80, R21.reuse, R80 ;  /* 0x0000005015507220 */ /* 0x040fe40000410000 */
[C---:B------:R-:W-:Y:S01]  /*efc0*/  FMUL.FTZ R81, R21.reuse, R81 ;  /* 0x0000005115517220 */ /* 0x040fe20000410000 */
[----:B------:R-:W2:Y:S01]  /*efd0*/  MUFU.EX2 R187, R187 ;  /* 0x000000bb00bb7308 */ /* 0x000ea20000000800 */
[C---:B------:R-:W-:Y:S01]  /*efe0*/  HMMA.16816.F32.BF16 R128, R24.reuse, R38, R128 ;  /* 0x000000261880723c */ /* 0x040fe20000041880 */
[----:B------:R-:W3:Y:S03]  /*eff0*/  LDSM.16.MT88.4 R36, [R214+0x3080] ;  /* 0x00308000d624783b */ /* 0x000ee60000004200 */
[C---:B------:R-:W-:Y:S02]  /*f000*/  FMUL.FTZ R82, R20.reuse, R82 ;  /* 0x0000005214527220 */ /* 0x040fe40000410000 */
[C---:B------:R-:W-:Y:S02]  /*f010*/  FMUL.FTZ R83, R20.reuse, R83 ;  /* 0x0000005314537220 */ /* 0x040fe40000410000 */
        /* <DEDUP_REMOVED lines=10> */
[C---:B------:R-:W-:Y:S02]  /*f0c0*/  FMUL.FTZ R90, R0.reuse, R90 ;  /* 0x0000005a005a7220 */ /* 0x040fe40000410000 */
[-C--:B------:R-:W-:Y:S01]  /*f0d0*/  HMMA.16816.F32.BF16 R60, R28, R34.reuse, R60 ;  /* 0x000000221c3c723c */ /* 0x080fe2000004183c */
[----:B------:R-:W-:Y:S03]  /*f0e0*/  FMUL.FTZ R91, R0, R91 ;  /* 0x0000005b005b7220 */ /* 0x000fe60000410000 */
[--C-:B------:R-:W-:Y:S01]  /*f0f0*/  FFMA.FTZ R188, R195, c[0x0][0x2d0], -R44.reuse ;  /* 0x0000b400c3bc7a23 */ /* 0x100fe2000001082c */
[----:B------:R-:W-:Y:S01]  /*f100*/  MUFU.EX2 R190, R190 ;  /* 0x000000be00be7308 */ /* 0x000fe20000000800 */
[--C-:B------:R-:W-:Y:S02]  /*f110*/  FFMA.FTZ R191, R191, c[0x0][0x2d0], -R44.reuse ;  /* 0x0000b400bfbf7a23 */ /* 0x100fe4000001082c */
[C---:B------:R-:W-:Y:S01]  /*f120*/  HMMA.16816.F32.BF16 R64, R24.reuse, R34, R64 ;  /* 0x000000221840723c */ /* 0x040fe20000041840 */
[----:B------:R-:W4:Y:S03]  /*f130*/  LDSM.16.MT88.4 R32, [R212+0x3080] ;  /* 0x00308000d420783b */ /* 0x000f260000004200 */
[--C-:B------:R-:W-:Y:S02]  /*f140*/  FFMA.FTZ R193, R193, c[0x0][0x2d0], -R44.reuse ;  /* 0x0000b400c1c17a23 */ /* 0x100fe4000001082c */
[----:B------:R-:W-:Y:S01]  /*f150*/  FFMA.FTZ R44, R23, c[0x0][0x2d0], -R44 ;  /* 0x0000b400172c7a23 */ /* 0x000fe2000001082c */
[----:B------:R-:W-:Y:S01]  /*f160*/  MUFU.EX2 R188, R188 ;  /* 0x000000bc00bc7308 */ /* 0x000fe20000000800 */
[-C--:B---3--:R-:W-:Y:S01]  /*f170*/  HMMA.16816.F32.BF16 R68, R24, R36.reuse, R68 ;  /* 0x000000241844723c */ /* 0x088fe20000041844 */
[C---:B------:R-:W-:Y:S03]  /*f180*/  FMUL.FTZ R92, R2.reuse, R92 ;  /* 0x0000005c025c7220 */ /* 0x040fe60000410000 */
[----:B------:R-:W-:Y:S02]  /*f190*/  FMUL.FTZ R93, R2, R93 ;  /* 0x0000005d025d7220 */ /* 0x000fe40000410000 */
[C---:B------:R-:W-:Y:S02]  /*f1a0*/  FMUL.FTZ R94, R0.reuse, R94 ;  /* 0x0000005e005e7220 */ /* 0x040fe40000410000 */
[C---:B------:R-:W-:Y:S01]  /*f1b0*/  HMMA.16816.F32.BF16 R72, R28.reuse, R36, R72 ;  /* 0x000000241c48723c */ /* 0x040fe20000041848 */
[----:B------:R-:W-:Y:S03]  /*f1c0*/  MUFU.EX2 R23, R44 ;  /* 0x0000002c00177308 */ /* 0x000fe60000000800 */
[----:B------:R-:W-:Y:S02]  /*f1d0*/  FMUL.FTZ R95, R0, R95 ;  /* 0x0000005f005f7220 */ /* 0x000fe40000410000 */
[C---:B------:R-:W-:Y:S02]  /*f1e0*/  FMUL.FTZ R96, R21.reuse, R96 ;  /* 0x0000006015607220 */ /* 0x040fe40000410000 */
[-C--:B------:R-:W-:Y:S01]  /*f1f0*/  HMMA.16816.F32.BF16 R76, R28, R38.reuse, R76 ;  /* 0x000000261c4c723c */ /* 0x080fe2000004184c */
[----:B------:R-:W-:Y:S02]  /*f200*/  FMUL.FTZ R97, R21, R97 ;  /* 0x0000006115617220 */ /* 0x000fe40000410000 */
[----:B------:R-:W3:Y:S01]  /*f210*/  MUFU.EX2 R191, R191 ;  /* 0x000000bf00bf7308 */ /* 0x000ee20000000800 */
[C---:B------:R-:W-:Y:S02]  /*f220*/  FMUL.FTZ R98, R20.reuse, R98 ;  /* 0x0000006214627220 */ /* 0x040fe40000410000 */
[----:B------:R-:W-:Y:S02]  /*f230*/  FMUL.FTZ R99, R20, R99 ;  /* 0x0000006314637220 */ /* 0x000fe40000410000 */
[C---:B------:R-:W-:Y:S01]  /*f240*/  HMMA.16816.F32.BF16 R80, R24.reuse, R38, R80 ;  /* 0x000000261850723c */ /* 0x040fe20000041850 */
[----:B------:R-:W5:Y:S03]  /*f250*/  LDSM.16.MT88.4 R36, [R214+0x1c80] ;  /* 0x001c8000d624783b */ /* 0x000f660000004200 */
[----:B------:R-:W-:Y:S01]  /*f260*/  FFMA.FTZ R195, R176, c[0x0][0x2d0], -R181 ;  /* 0x0000b400b0c37a23 */ /* 0x000fe200000108b5 */
[----:B------:R-:W1:Y:S01]  /*f270*/  MUFU.EX2 R193, R193 ;  /* 0x000000c100c17308 */ /* 0x000e620000000800 */
[----:B------:R-:W-:Y:S02]  /*f280*/  FFMA.FTZ R176, R50, c[0x0][0x2d0], -R47 ;  /* 0x0000b40032b07a23 */ /* 0x000fe4000001082f */
[----:B------:R-:W-:Y:S01]  /*f290*/  FFMA.FTZ R181, R167, c[0x0][0x2d0], -R181 ;  /* 0x0000b400a7b57a23 */ /* 0x000fe200000108b5 */
[-C--:B----4-:R-:W-:Y:S03]  /*f2a0*/  HMMA.16816.F32.BF16 R84, R24, R32.reuse, R84 ;  /* 0x000000201854723c */ /* 0x090fe60000041854 */
[--C-:B------:R-:W-:Y:S02]  /*f2b0*/  FFMA.FTZ R167, R171, c[0x0][0x2d0], -R47.reuse ;  /* 0x0000b400aba77a23 */ /* 0x100fe4000001082f */
[--C-:B------:R-:W-:Y:S01]  /*f2c0*/  FFMA.FTZ R171, R48, c[0x0][0x2d0], -R47.reuse ;  /* 0x0000b40030ab7a23 */ /* 0x100fe2000001082f */
[----:B------:R-:W-:Y:S01]  /*f2d0*/  MUFU.EX2 R180, R180 ;  /* 0x000000b400b47308 */ /* 0x000fe20000000800 */
[----:B------:R-:W-:Y:S01]  /*f2e0*/  LDSM.16.MT88.4 R48, [R212+0x2c80] ;  /* 0x002c8000d430783b */ /* 0x000fe20000004200 */
[C---:B------:R-:W-:Y:S01]  /*f2f0*/  HMMA.16816.F32.BF16 R88, R28.reuse, R32, R88 ;  /* 0x000000201c58723c */ /* 0x040fe20000041858 */
[----:B------:R-:W-:Y:S03]  /*f300*/  FFMA.FTZ R47, R45, c[0x0][0x2d0], -R47 ;  /* 0x0000b4002d2f7a23 */ /* 0x000fe6000001082f */
[----:B------:R-:W-:Y:S02]  /*f310*/  FFMA.FTZ R158, R21, R245, R158 ;  /* 0x000000f5159e7223 */ /* 0x000fe4000001009e */
[----:B------:R-:W-:Y:S02]  /*f320*/  FFMA.FTZ R153, R20, R243, R153 ;  /* 0x000000f314997223 */ /* 0x000fe40000010099 */
[-C--:B------:R-:W-:Y:S01]  /*f330*/  HMMA.16816.F32.BF16 R92, R28, R34.reuse, R92 ;  /* 0x000000221c5c723c */ /* 0x080fe2000004185c */
[----:B------:R4:W-:Y:S03]  /*f340*/  MUFU.EX2 R192, R47 ;  /* 0x0000002f00c07308 */ /* 0x0009e60000000800 */
[----:B------:R-:W-:Y:S01]  /*f350*/  FFMA.FTZ R160, R2, R241, R160 ;  /* 0x000000f102a07223 */ /* 0x000fe200000100a0 */
[----:B------:R-:W-:Y:S01]  /*f360*/  MOV R2, R3 ;  /* 0x0000000300027202 */ /* 0x000fe20000000f00 */
[----:B------:R-:W-:Y:S01]  /*f370*/  FFMA.FTZ R165, R0, R239, R165 ;  /* 0x000000ef00a57223 */ /* 0x000fe200000100a5 */
[----:B--2---:R-:W-:Y:S01]  /*f380*/  F2FP.BF16.PACK_AB R28, R187, R184 ;  /* 0x000000b8bb1c723e */ /* 0x004fe200000010ff */
[----:B------:R-:W-:Y:S01]  /*f390*/  HMMA.16816.F32.BF16 R96, R24, R34, R96 ;  /* 0x000000221860723c */ /* 0x000fe20000041860 */
[----:B-1----:R-:W-:Y:S01]  /*f3a0*/  F2FP.BF16.PACK_AB R30, R189, R186 ;  /* 0x000000babd1e723e */ /* 0x002fe200000010ff */
[----:B------:R-:W1:Y:S01]  /*f3b0*/  LDSM.16.MT88.4 R32, [R214+0x2880] ;  /* 0x00288000d620783b */ /* 0x000e620000004200 */
[----:B------:R-:W-:Y:S01]  /*f3c0*/  MUFU.EX2 R177, R177 ;  /* 0x000000b100b17308 */ /* 0x000fe20000000800 */
[----:B---3--:R-:W-:Y:S01]  /*f3d0*/  F2FP.BF16.PACK_AB R29, R191, R188 ;  /* 0x000000bcbf1d723e */ /* 0x008fe200000010ff */
[----:B------:R-:W-:Y:S01]  /*f3e0*/  FADD.FTZ R158, R156, R158 ;  /* 0x0000009e9c9e7221 */ /* 0x000fe20000010000 */
[----:B------:R-:W-:Y:S01]  /*f3f0*/  F2FP.BF16.PACK_AB R31, R190, R193 ;  /* 0x000000c1be1f723e */ /* 0x000fe200000010ff */
[----:B------:R-:W-:Y:S01]  /*f400*/  FADD.FTZ R153, R152, R153 ;  /* 0x0000009998997221 */ /* 0x000fe20000010000 */
[----:B------:R-:W-:Y:S01]  /*f410*/  F2FP.BF16.PACK_AB R24, R169, R166 ;  /* 0x000000a6a918723e */ /* 0x000fe200000010ff */
[----:B------:R-:W-:Y:S03]  /*f420*/  FADD.FTZ R157, R157, R160 ;  /* 0x000000a09d9d7221 */ /* 0x000fe60000010000 */
[----:B------:R-:W-:Y:S01]  /*f430*/  F2FP.BF16.PACK_AB R25, R175, R172 ;  /* 0x000000acaf19723e */ /* 0x000fe200000010ff */
[----:B------:R-:W-:Y:S01]  /*f440*/  MUFU.EX2 R178, R178 ;  /* 0x000000b200b27308 */ /* 0x000fe20000000800 */
[----:B------:R-:W-:Y:S01]  /*f450*/  F2FP.BF16.PACK_AB R26, R179, R174 ;  /* 0x000000aeb31a723e */ /* 0x000fe200000010ff */
[----:B------:R-:W-:Y:S01]  /*f460*/  FADD.FTZ R150, R150, R165 ;  /* 0x000000a596967221 */ /* 0x000fe20000010000 */
[----:B------:R-:W-:Y:S01]  /*f470*/  F2FP.BF16.PACK_AB R27, R183, R182 ;  /* 0x000000b6b71b723e */ /* 0x000fe200000010ff */
[----:B----4-:R-:W-:Y:S01]  /*f480*/  LDSM.16.MT88.4 R44, [R214+0x2c80] ;  /* 0x002c8000d62c783b */ /* 0x010fe20000004200 */
[-C--:B------:R-:W-:Y:S01]  /*f490*/  MOV R152, R22.reuse ;  /* 0x0000001600987202 */ /* 0x080fe20000000f00 */
[----:B------:R-:W-:Y:S01]  /*f4a0*/  FADD.FTZ R155, R155, R158 ;  /* 0x0000009e9b9b7221 */ /* 0x000fe20000010000 */
[----:B------:R-:W-:Y:S01]  /*f4b0*/  MOV R0, R22 ;  /* 0x0000001600007202 */ /* 0x000fe20000000f00 */
[----:B------:R-:W-:Y:S02]  /*f4c0*/  FADD.FTZ R162, R162, R153 ;  /* 0x00000099a2a27221 */ /* 0x000fe40000010000 */
[-C--:B-----5:R-:W-:Y:S01]  /*f4d0*/  HMMA.16816.F32.BF16 R4, R24, R36.reuse, R4 ;  /* 0x000000241804723c */ /* 0x0a0fe20000041804 */
[----:B------:R-:W-:Y:S01]  /*f4e0*/  MUFU.EX2 R195, R195 ;  /* 0x000000c300c37308 */ /* 0x000fe20000000800 */
[----:B------:R-:W-:Y:S02]  /*f4f0*/  FADD.FTZ R164, R164, R157 ;  /* 0x0000009da4a47221 */ /* 0x000fe40000010000 */
[----:B------:R-:W-:Y:S01]  /*f500*/  FADD.FTZ R163, R163, R150 ;  /* 0x00000096a3a37221 */ /* 0x000fe20000010000 */
[----:B------:R-:W-:Y:S01]  /*f510*/  MOV R150, R151 ;  /* 0x0000009700967202 */ /* 0x000fe20000000f00 */
[----:B------:R-:W-:Y:S02]  /*f520*/  FADD.FTZ R155, R154, R155 ;  /* 0x0000009b9a9b7221 */ /* 0x000fe40000010000 */
[C---:B------:R-:W-:Y:S01]  /*f530*/  HMMA.16816.F32.BF16 R8, R28.reuse, R36, R8 ;  /* 0x000000241c08723c */ /* 0x040fe20000041808 */
[----:B------:R-:W-:Y:S02]  /*f540*/  FADD.FTZ R159, R159, R162 ;  /* 0x000000a29f9f7221 */ /* 0x000fe40000010000 */
[----:B------:R-:W-:Y:S01]  /*f550*/  MUFU.EX2 R173, R173 ;  /* 0x000000ad00ad7308 */ /* 0x000fe20000000800 */
[----:B------:R-:W-:Y:S02]  /*f560*/  FADD.FTZ R161, R161, R164 ;  /* 0x000000a4a1a17221 */ /* 0x000fe40000010000 */
[----:B------:R-:W-:Y:S01]  /*f570*/  FADD.FTZ R163, R148, R163 ;  /* 0x000000a394a37221 */ /* 0x000fe20000010000 */
[----:B------:R-:W-:Y:S01]  /*f580*/  MOV R148, R149 ;  /* 0x0000009500947202 */ /* 0x000fe20000000f00 */
[-C--:B------:R-:W-:Y:S01]  /*f590*/  HMMA.16816.F32.BF16 R12, R28, R38.reuse, R12 ;  /* 0x000000261c0c723c */ /* 0x080fe2000004180c */
[----:B------:R-:W-:Y:S03]  /*f5a0*/  FADD.FTZ R166, R166, R155 ;  /* 0x0000009ba6a67221 */ /* 0x000fe60000010000 */
[----:B------:R-:W-:Y:S01]  /*f5b0*/  FADD.FTZ R172, R172, R159 ;  /* 0x0000009facac7221 */ /* 0x000fe20000010000 */
[----:B------:R-:W-:Y:S01]  /*f5c0*/  MUFU.EX2 R168, R168 ;  /* 0x000000a800a87308 */ /* 0x000fe20000000800 */
[----:B------:R-:W-:Y:S02]  /*f5d0*/  FADD.FTZ R184, R184, R161 ;  /* 0x000000a1b8b87221 */ /* 0x000fe40000010000 */
[C---:B------:R-:W-:Y:S01]  /*f5e0*/  HMMA.16816.F32.BF16 R100, R24.reuse, R38, R100 ;  /* 0x000000261864723c */ /* 0x040fe20000041864 */
[----:B------:R-:W2:Y:S03]  /*f5f0*/  LDSM.16.MT88.4 R36, [R212+0x2880] ;  /* 0x00288000d424783b */ /* 0x000ea60000004200 */
[----:B------:R-:W-:Y:S02]  /*f600*/  FADD.FTZ R188, R188, R163 ;  /* 0x000000a3bcbc7221 */ /* 0x000fe40000010000 */
[----:B------:R-:W-:Y:S01]  /*f610*/  FADD.FTZ R169, R169, R166 ;  /* 0x000000a6a9a97221 */ /* 0x000fe20000010000 */
[----:B------:R-:W-:Y:S01]  /*f620*/  MUFU.EX2 R181, R181 ;  /* 0x000000b500b57308 */ /* 0x000fe20000000800 */
[-C--:B------:R-:W-:Y:S01]  /*f630*/  HMMA.16816.F32.BF16 R104, R24, R40.reuse, R104 ;  /* 0x000000281868723c */ /* 0x080fe20000041868 */
[----:B------:R-:W-:Y:S03]  /*f640*/  FADD.FTZ R175, R175, R172 ;  /* 0x000000acafaf7221 */ /* 0x000fe60000010000 */
[----:B------:R-:W-:Y:S02]  /*f650*/  FADD.FTZ R187, R187, R184 ;  /* 0x000000b8bbbb7221 */ /* 0x000fe40000010000 */
[----:B------:R-:W-:Y:S02]  /*f660*/  FADD.FTZ R188, R191, R188 ;  /* 0x000000bcbfbc7221 */ /* 0x000fe40000010000 */
[C---:B------:R-:W-:Y:S01]  /*f670*/  HMMA.16816.F32.BF16 R108, R28.reuse, R40, R108 ;  /* 0x000000281c6c723c */ /* 0x040fe2000004186c */
[----:B------:R-:W-:Y:S03]  /*f680*/  MUFU.EX2 R167, R167 ;  /* 0x000000a700a77308 */ /* 0x000fe60000000800 */
[----:B------:R-:W-:Y:S02]  /*f690*/  FADD.FTZ R174, R174, R169 ;  /* 0x000000a9aeae7221 */ /* 0x000fe40000010000 */
[----:B------:R-:W-:Y:S02]  /*f6a0*/  FADD.FTZ R182, R182, R175 ;  /* 0x000000afb6b67221 */ /* 0x000fe40000010000 */
[-C--:B------:R-:W-:Y:S01]  /*f6b0*/  HMMA.16816.F32.BF16 R112, R28, R42.reuse, R112 ;  /* 0x0000002a1c70723c */ /* 0x080fe20000041870 */
[----:B------:R-:W-:Y:S02]  /*f6c0*/  FADD.FTZ R186, R186, R187 ;  /* 0x000000bbbaba7221 */ /* 0x000fe40000010000 */
[----:B------:R-:W3:Y:S01]  /*f6d0*/  MUFU.EX2 R176, R176 ;  /* 0x000000b000b07308 */ /* 0x000ee20000000800 */
[----:B------:R-:W-:Y:S02]  /*f6e0*/  FADD.FTZ R193, R193, R188 ;  /* 0x000000bcc1c17221 */ /* 0x000fe40000010000 */
[----:B------:R-:W-:Y:S02]  /*f6f0*/  FADD.FTZ R179, R179, R174 ;  /* 0x000000aeb3b37221 */ /* 0x000fe40000010000 */
[C---:B------:R-:W-:Y:S01]  /*f700*/  HMMA.16816.F32.BF16 R116, R24.reuse, R42, R116 ;  /* 0x0000002a1874723c */ /* 0x040fe20000041874 */
[----:B------:R-:W4:Y:S03]  /*f710*/  LDSM.16.MT88.4 R40, [R214+0x3480] ;  /* 0x00348000d628783b */ /* 0x000f260000004200 */
[----:B------:R-:W-:Y:S01]  /*f720*/  FADD.FTZ R183, R183, R182 ;  /* 0x000000b6b7b77221 */ /* 0x000fe20000010000 */
[----:B------:R-:W5:Y:S01]  /*f730*/  MUFU.EX2 R171, R171 ;  /* 0x000000ab00ab7308 */ /* 0x000f620000000800 */
[----:B------:R-:W-:Y:S02]  /*f740*/  FADD.FTZ R186, R189, R186 ;  /* 0x000000babdba7221 */ /* 0x000fe40000010000 */
[-C--:B-1----:R-:W-:Y:S01]  /*f750*/  HMMA.16816.F32.BF16 R120, R24, R32.reuse, R120 ;  /* 0x000000201878723c */ /* 0x082fe20000041878 */
[----:B------:R-:W-:Y:S06]  /*f760*/  FADD.FTZ R190, R190, R193 ;  /* 0x000000c1bebe7221 */ /* 0x000fec0000010000 */
[----:B------:R-:W-:Y:S01]  /*f770*/  MUFU.EX2 R185, R185 ;  /* 0x000000b900b97308 */ /* 0x000fe20000000800 */
[C---:B------:R-:W-:Y:S08]  /*f780*/  HMMA.16816.F32.BF16 R124, R28.reuse, R32, R124 ;  /* 0x000000201c7c723c */ /* 0x040ff0000004187c */
[-C--:B------:R-:W-:Y:S01]  /*f790*/  HMMA.16816.F32.BF16 R16, R28, R34.reuse, R16 ;  /* 0x000000221c10723c */ /* 0x080fe20000041810 */
[----:B------:R-:W1:Y:S07]  /*f7a0*/  MUFU.EX2 R194, R194 ;  /* 0x000000c200c27308 */ /* 0x000e6e0000000800 */
[C---:B------:R-:W-:Y:S01]  /*f7b0*/  HMMA.16816.F32.BF16 R128, R24.reuse, R34, R128 ;  /* 0x000000221880723c */ /* 0x040fe20000041880 */
[----:B------:R-:W1:Y:S02]  /*f7c0*/  LDSM.16.MT88.4 R32, [R212+0x3480] ;  /* 0x00348000d420783b */ /* 0x000e640000004200 */
[----:B------:R-:W1:Y:S05]  /*f7d0*/  MUFU.EX2 R196, R196 ;  /* 0x000000c400c47308 */ /* 0x000e6a0000000800 */
        /* <DEDUP_REMOVED lines=65> */
.L_x_312:
[----:B------:R-:W1:Y:S01]  /*fbf0*/  SHFL.BFLY PT, R4, R243, 0x2, 0x1f ;  /* 0x0c401f00f3047f89 */ /* 0x000e6200000e0000 */
[----:B------:R-:W-:-:S02]  /*fc00*/  MOV R10, 0xff800000 ;  /* 0xff800000000a7802 */ /* 0x000fc40000000f00 */
[----:B------:R-:W-:Y:S01]  /*fc10*/  PLOP3.LUT P4, PT, PT, PT, PT, 0x8, 0x0 ;  /* 0x000000000000781c */ /* 0x000fe20003f8e170 */
[----:B------:R-:W2:Y:S04]  /*fc20*/  SHFL.BFLY PT, R0, R245, 0x2, 0x1f ;  /* 0x0c401f00f5007f89 */ /* 0x000ea800000e0000 */
[----:B------:R-:W3:Y:S04]  /*fc30*/  SHFL.BFLY PT, R8, R241, 0x2, 0x1f ;  /* 0x0c401f00f1087f89 */ /* 0x000ee800000e0000 */
[----:B------:R-:W4:Y:S01]  /*fc40*/  SHFL.BFLY PT, R2, R239, 0x2, 0x1f ;  /* 0x0c401f00ef027f89 */ /* 0x000f2200000e0000 */
[----:B-1----:R-:W-:-:S02]  /*fc50*/  FADD.FTZ R4, R4, R243 ;  /* 0x000000f304047221 */ /* 0x002fc40000010000 */
        /* <DEDUP_REMOVED lines=14> */
[----:B------:R-:W-:Y:S01]  /*fd40*/  MOV R11, 0xff800000 ;  /* 0xff800000000b7802 */ /* 0x000fe20000000f00 */
[----:B----4-:R-:W-:Y:S01]  /*fd50*/  FADD.FTZ R2, R2, R9 ;  /* 0x0000000902027221 */ /* 0x010fe20000010000 */
[----:B------:R-:W-:Y:S01]  /*fd60*/  FSETP.NE.FTZ.AND P1, PT, R6, RZ, PT ;  /* 0x000000ff0600720b */ /* 0x000fe20003f35000 */
[----:B------:R-:W-:-:S03]  /*fd70*/  CS2R R8, SRZ ;  /* 0x0000000000087805 */ /* 0x000fc6000001ff00 */
[----:B------:R-:W-:Y:S01]  /*fd80*/  FSETP.NE.FTZ.AND P0, PT, R2, RZ, PT ;  /* 0x000000ff0200720b */ /* 0x000fe20003f15000 */
[----:B------:R-:W1:Y:S01]  /*fd90*/  @P2 MUFU.RCP R4, R7 ;  /* 0x0000000700042308 */ /* 0x000e620000001000 */
[----:B------:R-:W-:-:S03]  /*fda0*/  @P2 MOV R14, 0x3f317218 ;  /* 0x3f317218000e2802 */ /* 0x000fc60000000f00 */
[----:B------:R-:W-:Y:S02]  /*fdb0*/  @P3 MOV R15, 0x3f317218 ;  /* 0x3f317218000f3802 */ /* 0x000fe40000000f00 */
[----:B------:R-:W-:Y:S02]  /*fdc0*/  @P2 FMUL.FTZ R14, R14, c[0x0][0x2d0] ;  /* 0x0000b4000e0e2a20 */ /* 0x000fe40000410000 */
[----:B------:R-:W-:Y:S01]  /*fdd0*/  @P3 MUFU.RCP R5, R0 ;  /* 0x0000000000053308 */ /* 0x000fe20000001000 */
[----:B------:R-:W-:Y:S01]  /*fde0*/  @P1 MOV R13, 0x3f317218 ;  /* 0x3f317218000d1802 */ /* 0x000fe20000000f00 */
[----:B------:R-:W-:Y:S02]  /*fdf0*/  @P3 FMUL.FTZ R15, R15, c[0x0][0x2d0] ;  /* 0x0000b4000f0f3a20 */ /* 0x000fe40000410000 */
[----:B------:R-:W-:Y:S02]  /*fe00*/  @P0 MOV R12, 0x3f317218 ;  /* 0x3f317218000c0802 */ /* 0x000fe40000000f00 */
[----:B------:R-:W-:-:S02]  /*fe10*/  @P1 FMUL.FTZ R13, R13, c[0x0][0x2d0] ;  /* 0x0000b4000d0d1a20 */ /* 0x000fc40000410000 */
[----:B------:R-:W-:Y:S01]  /*fe20*/  @P1 MUFU.RCP R8, R6 ;  /* 0x0000000600081308 */ /* 0x000fe20000001000 */
[----:B------:R-:W-:Y:S02]  /*fe30*/  @P0 FMUL.FTZ R12, R12, c[0x0][0x2d0] ;  /* 0x0000b4000c0c0a20 */ /* 0x000fe40000410000 */
[C---:B-1----:R-:W-:Y:S02]  /*fe40*/  FMUL.FTZ R146, R4.reuse, R146 ;  /* 0x0000009204927220 */ /* 0x042fe40000410000 */
[C---:B------:R-:W-:Y:S02]  /*fe50*/  FMUL.FTZ R147, R4.reuse, R147 ;  /* 0x0000009304937220 */ /* 0x040fe40000410000 */
[C---:B------:R-:W-:Y:S01]  /*fe60*/  FMUL.FTZ R102, R4.reuse, R102 ;  /* 0x0000006604667220 */ /* 0x040fe20000410000 */
[----:B------:R-:W-:Y:S01]  /*fe70*/  @P0 MUFU.RCP R9, R2 ;  /* 0x0000000200090308 */ /* 0x000fe20000001000 */
[C---:B------:R-:W-:Y:S02]  /*fe80*/  FMUL.FTZ R103, R4.reuse, R103 ;  /* 0x0000006704677220 */ /* 0x040fe40000410000 */
[----:B------:R-:W-:-:S02]  /*fe90*/  FMUL.FTZ R106, R4, R106 ;  /* 0x0000006a046a7220 */ /* 0x000fc40000410000 */
[C---:B------:R-:W-:Y:S02]  /*fea0*/  FMUL.FTZ R107, R4.reuse, R107 ;  /* 0x0000006b046b7220 */ /* 0x040fe40000410000 */
[C---:B------:R-:W-:Y:S01]  /*feb0*/  FMUL.FTZ R118, R4.reuse, R118 ;  /* 0x0000007604767220 */ /* 0x040fe20000410000 */
[----:B------:R-:W1:Y:S01]  /*fec0*/  @P2 MUFU.LG2 R7, R7 ;  /* 0x0000000700072308 */ /* 0x000e620000000c00 */
[C---:B------:R-:W-:Y:S02]  /*fed0*/  FMUL.FTZ R119, R4.reuse, R119 ;  /* 0x0000007704777220 */ /* 0x040fe40000410000 */
[C---:B------:R-:W-:Y:S02]  /*fee0*/  FMUL.FTZ R122, R4.reuse, R122 ;  /* 0x0000007a047a7220 */ /* 0x040fe40000410000 */
[C---:B------:R-:W-:Y:S02]  /*fef0*/  FMUL.FTZ R123, R4.reuse, R123 ;  /* 0x0000007b047b7220 */ /* 0x040fe40000410000 */
[C---:B------:R-:W-:Y:S01]  /*ff00*/  FMUL.FTZ R130, R4.reuse, R130 ;  /* 0x0000008204827220 */ /* 0x040fe20000410000 */
[----:B------:R-:W2:Y:S01]  /*ff10*/  @P3 MUFU.LG2 R0, R0 ;  /* 0x0000000000003308 */ /* 0x000ea20000000c00 */
[----:B------:R-:W-:-:S02]  /*ff20*/  FMUL.FTZ R131, R4, R131 ;  /* 0x0000008304837220 */ /* 0x000fc40000410000 */
[C---:B------:R-:W-:Y:S02]  /*ff30*/  FMUL.FTZ R54, R4.reuse, R54 ;  /* 0x0000003604367220 */ /* 0x040fe40000410000 */
[C---:B------:R-:W-:Y:S02]  /*ff40*/  FMUL.FTZ R55, R4.reuse, R55 ;  /* 0x0000003704377220 */ /* 0x040fe40000410000 */
[C---:B------:R-:W-:Y:S01]  /*ff50*/  FMUL.FTZ R66, R4.reuse, R66 ;  /* 0x0000004204427220 */ /* 0x040fe20000410000 */
[----:B------:R-:W3:Y:S01]  /*ff60*/  @P1 MUFU.LG2 R6, R6 ;  /* 0x0000000600061308 */ /* 0x000ee20000000c00 */
[----:B-1----:R-:W-:Y:S02]  /*ff70*/  @P2 FMUL.FTZ R16, R7, 0.69314718246459960938 ;  /* 0x3f31721807102820 */ /* 0x002fe40000410000 */
[C---:B------:R-:W-:Y:S02]  /*ff80*/  FMUL.FTZ R67, R4.reuse, R67 ;  /* 0x0000004304437220 */ /* 0x040fe40000410000 */
[----:B------:R-:W-:-:S02]  /*ff90*/  FMUL.FTZ R70, R4, R70 ;  /* 0x0000004604467220 */ /* 0x000fc40000410000 */
[----:B------:R-:W-:Y:S01]  /*ffa0*/  FMUL.FTZ R71, R4, R71 ;  /* 0x0000004704477220 */ /* 0x000fe20000410000 */
[----:B------:R-:W1:Y:S01]  /*ffb0*/  @P0 MUFU.LG2 R2, R2 ;  /* 0x0000000200020308 */ /* 0x000e620000000c00 */
[----:B--2---:R-:W-:Y:S02]  /*ffc0*/  @P3 FMUL.FTZ R0, R0, 0.69314718246459960938 ;  /* 0x3f31721800003820 */ /* 0x004fe40000410000 */
[C---:B------:R-:W-:Y:S02]  /*ffd0*/  FMUL.FTZ R82, R4.reuse, R82 ;  /* 0x0000005204527220 */ /* 0x040fe40000410000 */
[C---:B------:R-:W-:Y:S02]  /*ffe0*/  FMUL.FTZ R83, R4.reuse, R83 ;  /* 0x0000005304537220 */ /* 0x040fe40000410000 */
[----:B------:R-:W-:Y:S02]  /*fff0*/  FMUL.FTZ R86, R4, R86 ;  /* 0x0000005604567220 */ /* 0x000fe40000410000 */
[----:B---3--:R-:W-:-:S02]  /*10000*/  @P1 FMUL.FTZ R6, R6, 0.69314718246459960938 ;  /* 0x3f31721806061820 */ /* 0x008fc40000410000 */
[C---:B------:R-:W-:Y:S02]  /*10010*/  FMUL.FTZ R87, R4.reuse, R87 ;  /* 0x0000005704577220 */ /* 0x040fe40000410000 */
[C---:B------:R-:W-:Y:S02]  /*10020*/  FMUL.FTZ R98, R4.reuse, R98 ;  /* 0x0000006204627220 */ /* 0x040fe40000410000 */
[----:B------:R-:W-:Y:S01]  /*10030*/  FMUL.FTZ R99, R4, R99 ;  /* 0x0000006304637220 */ /* 0x000fe20000410000 */
[----:B------:R-:W-:Y:S01]  /*10040*/  MOV R4, 0xff800000 ;  /* 0xff80000000047802 */ /* 0x000fe20000000f00 */
[----:B-1----:R-:W-:Y:S02]  /*10050*/  @P0 FMUL.FTZ R7, R2, 0.69314718246459960938 ;  /* 0x3f31721802070820 */ /* 0x002fe40000410000 */
        /* <DEDUP_REMOVED lines=24> */
[----:B------:R-:W-:Y:S01]  /*101e0*/  MOV R8, 0xff800000 ;  /* 0xff80000000087802 */ /* 0x000fe20000000f00 */
        /* <DEDUP_REMOVED lines=45> */
[----:B------:R-:W-:Y:S02]  /*104c0*/  FMUL.FTZ R94, R9, R94 ;  /* 0x0000005e095e7220 */ /* 0x000fe40000410000 */
[----:B------:R-:W-:Y:S02]  /*104d0*/  FMUL.FTZ R5, R5, R97 ;  /* 0x0000006105057220 */ /* 0x000fe40000410000 */
[----:B------:R-:W-:Y:S02]  /*104e0*/  FMUL.FTZ R9, R9, R95 ;  /* 0x0000005f09097220 */ /* 0x000fe40000410000 */
[----:B------:R-:W-:Y:S02]  /*104f0*/  @P3 FFMA.FTZ R4, R15, R151, R0 ;  /* 0x000000970f043223 */ /* 0x000fe40000010000 */
[----:B------:R-:W-:-:S02]  /*10500*/  @P2 FFMA.FTZ R8, R14, R149, R16 ;  /* 0x000000950e082223 */ /* 0x000fc40000010010 */
[----:B------:R-:W-:Y:S02]  /*10510*/  @P1 FFMA.FTZ R10, R13, R3, R6 ;  /* 0x000000030d0a1223 */ /* 0x000fe40000010006 */
[----:B------:R-:W-:Y:S02]  /*10520*/  @P0 FFMA.FTZ R11, R12, R152, R7 ;  /* 0x000000980c0b0223 */ /* 0x000fe40000010007 */
.L_x_258:
[----:B------:R-:W-:Y:S05]  /*10530*/  @P4 BRA `(.L_x_331) ;  /* 0x0000175000004947 */ /* 0x000fea0003800000 */
[----:B------:R-:W1:Y:S01]  /*10540*/  S2R R0, SR_TID.X ;  /* 0x0000000000007919 */ /* 0x000e620000002100 */
[----:B------:R-:W-:Y:S01]  /*10550*/  F2FP.BF16.PACK_AB R144, R145, R144 ;  /* 0x000000909190723e */ /* 0x000fe200000010ff */
[----:B------:R-:W-:Y:S01]  /*10560*/  IMAD.MOV.U32 R21, RZ, RZ, 0x4 ;  /* 0x00000004ff157424 */ /* 0x000fe200078e00ff */
[----:B------:R-:W-:Y:S01]  /*10570*/  F2FP.BF16.PACK_AB R146, R147, R146 ;  /* 0x000000929392723e */ /* 0x000fe200000010ff */
[----:B------:R-:W-:Y:S01]  /*10580*/  BAR.SYNC.DEFER_BLOCKING 0x1, 0x80 ;  /* 0x0042000000007b1d */ /* 0x000fe20000010000 */
[----:B------:R-:W-:Y:S01]  /*10590*/  F2FP.BF16.PACK_AB R100, R101, R100 ;  /* 0x000000646564723e */ /* 0x000fe200000010ff */
[----:B------:R-:W-:Y:S01]  /*105a0*/  IMAD.WIDE R22, R224, R21, c[0x0][0x500] ;  /* 0x00014000e0167625 */ /* 0x000fe200078e0215 */
        /* <DEDUP_REMOVED lines=29> */
[C---:B------:R-:W-:Y:S01]  /*10780*/  LOP3.LUT P0, RZ, R14.reuse, 0x2, RZ, 0xc0, !PT ;  /* 0x000000020eff7812 */ /* 0x040fe2000780c0ff */
[----:B------:R-:W-:Y:S01]  /*10790*/  IMAD.SHL.U32 R13, R14, 0x40, RZ ;  /* 0x000000400e0d7824 */ /* 0x000fe200078e00ff */
[----:B------:R-:W-:Y:S01]  /*107a0*/  F2FP.BF16.PACK_AB R128, R129, R128 ;  /* 0x000000808180723e */ /* 0x000fe200000010ff */
[----:B------:R-:W-:Y:S01]  /*107b0*/  IMAD.IADD R16, R7, 0x1, -R16 ;  /* 0x0000000107107824 */ /* 0x000fe200078e0a10 */
[----:B------:R-:W-:Y:S01]  /*107c0*/  F2FP.BF16.PACK_AB R130, R131, R130 ;  /* 0x000000828382723e */ /* 0x000fe200000010ff */
[----:B------:R-:W-:Y:S01]  /*107d0*/  IMAD R7, R2, 0x100, R15 ;  /* 0x0000010002077824 */ /* 0x000fe200078e020f */
[----:B------:R-:W-:Y:S02]  /*107e0*/  LOP3.LUT R13, R13, 0xc0, RZ, 0xc0, !PT ;  /* 0x000000c00d0d7812 */ /* 0x000fe400078ec0ff */
[----:B------:R-:W-:Y:S01]  /*107f0*/  F2FP.BF16.PACK_AB R124, R125, R124 ;  /* 0x0000007c7d7c723e */ /* 0x000fe200000010ff */
[----:B------:R-:W-:Y:S01]  /*10800*/  IMAD R7, R16, 0x10, R7 ;  /* 0x0000001010077824 */ /* 0x000fe200078e0207 */
[----:B------:R-:W-:-:S02]  /*10810*/  LEA.HI R18, R13, R13, RZ, 0x1d ;  /* 0x0000000d0d127211 */ /* 0x000fc400078fe8ff */
[----:B------:R-:W-:Y:S01]  /*10820*/  LOP3.LUT R16, R14, 0x1, RZ, 0xc0, !PT ;  /* 0x000000010e107812 */ /* 0x000fe200078ec0ff */
[----:B------:R-:W-:Y:S01]  /*10830*/  IMAD.MOV.U32 R14, RZ, RZ, 0x20 ;  /* 0x00000020ff0e7424 */ /* 0x000fe200078e00ff */
[----:B------:R-:W-:Y:S01]  /*10840*/  F2FP.BF16.PACK_AB R126, R127, R126 ;  /* 0x0000007e7f7e723e */ /* 0x000fe200000010ff */
[----:B------:R-:W-:Y:S01]  /*10850*/  IMAD.U32 R7, R7, 0x2, R18 ;  /* 0x0000000207077824 */ /* 0x000fe200078e0012 */
[----:B------:R-:W-:Y:S02]  /*10860*/  ISETP.NE.U32.AND P1, PT, R16, 0x1, PT ;  /* 0x000000011000780c */ /* 0x000fe40003f25070 */
[----:B------:R-:W-:Y:S01]  /*10870*/  SEL R14, R14, 0xffffffe0, !P0 ;  /* 0xffffffe00e0e7807 */ /* 0x000fe20004000000 */
[----:B------:R-:W-:Y:S01]  /*10880*/  IMAD.SHL.U32 R7, R7, 0x2, RZ ;  /* 0x0000000207077824 */ /* 0x000fe200078e00ff */
[----:B------:R-:W-:Y:S02]  /*10890*/  F2FP.BF16.PACK_AB R132, R133, R132 ;  /* 0x000000848584723e */ /* 0x000fe400000010ff */
[----:B------:R-:W-:Y:S01]  /*108a0*/  F2FP.BF16.PACK_AB R134, R135, R134 ;  /* 0x000000868786723e */ /* 0x000fe200000010ff */
[C---:B------:R-:W-:Y:S01]  /*108b0*/  IMAD.IADD R17, R7.reuse, 0x1, R14 ;  /* 0x0000000107117824 */ /* 0x040fe200078e020e */
[C---:B------:R-:W-:Y:S01]  /*108c0*/  IADD3 R16, R7.reuse, 0x80, RZ ;  /* 0x0000008007107810 */ /* 0x040fe20007ffe0ff */
[----:B------:R-:W-:Y:S01]  /*108d0*/  STS [R7+0x80], R144 ;  /* 0x0000809007007388 */ /* 0x000fe20000000800 */
[----:B------:R-:W-:-:S02]  /*108e0*/  IADD3 R13, R7, 0x70, RZ ;  /* 0x00000070070d7810 */ /* 0x000fc40007ffe0ff */
[----:B------:R-:W-:Y:S01]  /*108f0*/  F2FP.BF16.PACK_AB R52, R53, R52 ;  /* 0x000000343534723e */ /* 0x000fe200000010ff */
[----:B------:R-:W-:Y:S01]  /*10900*/  STS [R7+0x280], R146 ;  /* 0x0002809207007388 */ /* 0x000fe20000000800 */
[----:B------:R-:W-:Y:S02]  /*10910*/  @P1 IADD3 R13, R16, 0x10, RZ ;  /* 0x00000010100d1810 */ /* 0x000fe40007ffe0ff */
[----:B------:R-:W-:Y:S02]  /*10920*/  F2FP.BF16.PACK_AB R54, R55, R54 ;  /* 0x000000363736723e */ /* 0x000fe400000010ff */
[----:B------:R-:W-:Y:S01]  /*10930*/  F2FP.BF16.PACK_AB R64, R65, R64 ;  /* 0x000000404140723e */ /* 0x000fe200000010ff */
[----:B------:R-:W-:Y:S01]  /*10940*/  IMAD.IADD R19, R14, 0x1, R13 ;  /* 0x000000010e137824 */ /* 0x000fe200078e020d */
        /* <DEDUP_REMOVED lines=37> */
[----:B------:R-:W-:Y:S01]  /*10ba0*/  STS [R19+0x1200], R114 ;  /* 0x0012007213007388 */ /* 0x000fe20000000800 */
        /* <DEDUP_REMOVED lines=24> */
[----:B------:R2:W-:Y:S04]  /*10d30*/  STS [R13+0x5200], R78 ;  /* 0x0052004e0d007388 */ /* 0x0005e80000000800 */
        /* <DEDUP_REMOVED lines=8> */
[----:B------:R-:W-:Y:S01]  /*10dc0*/  BAR.SYNC.DEFER_BLOCKING 0x1, 0x80 ;  /* 0x0042000000007b1d */ /* 0x000fe20000010000 */
[----:B-1----:R-:W-:-:S02]  /*10dd0*/  IMAD.MOV.U32 R7, RZ, RZ, c[0x0][0x388] ;  /* 0x0000e200ff077624 */ /* 0x002fc400078e00ff */
[----:B------:R-:W-:-:S03]  /*10de0*/  @P0 IMAD.WIDE R24, R224, R21, c[0x0][0x508] ;  /* 0x00014200e0180625 */ /* 0x000fc600078e0215 */
[----:B--2---:R-:W2:Y:S04]  /*10df0*/  @P1 LDG.E R13, [R22.64] ;  /* 0x00000008160d1981 */ /* 0x004ea8000c1e1900 */
[----:B------:R3:W5:Y:S01]  /*10e00*/  @P0 LDG.E R7, [R24.64] ;  /* 0x0000000818070981 */ /* 0x000762000c1e1900 */
[----:B------:R-:W-:Y:S02]  /*10e10*/  CS2R R20, SRZ ;  /* 0x0000000000147805 */ /* 0x000fe4000001ff00 */
[--C-:B--2---:R-:W-:Y:S01]  /*10e20*/  @P1 SHF.R.S32.HI R21, RZ, 0x1f, R13.reuse ;  /* 0x0000001fff151819 */ /* 0x104fe2000001140d */
[----:B------:R-:W-:Y:S01]  /*10e30*/  @P1 IMAD.MOV.U32 R20, RZ, RZ, R13 ;  /* 0x000000ffff141224 */ /* 0x000fe200078e000d */
[----:B------:R-:W-:Y:S05]  /*10e40*/  @P0 BRA `(.L_x_332) ;  /* 0x0000004000000947 */ /* 0x000fea0003800000 */
[----:B---3--:R-:W-:Y:S05]  /*10e50*/  @!P1 BRA `(.L_x_332) ;  /* 0x0000003000009947 */ /* 0x008fea0003800000 */
[----:B-----5:R-:W2:Y:S04]  /*10e60*/  LDG.E R7, [R22.64] ;  /* 0x0000000816077981 */ /* 0x020ea8000c1e1900 */
[----:B------:R-:W2:Y:S02]  /*10e70*/  LDG.E R14, [R22.64+0x4] ;  /* 0x00000408160e7981 */ /* 0x000ea4000c1e1900 */
[----:B--2---:R-:W-:-:S02]  /*10e80*/  IADD3 R7, -R7, R14, RZ ;  /* 0x0000000e07077210 */ /* 0x004fc40007ffe1ff */
.L_x_332:
[----:B---3--:R-:W-:Y:S01]  /*10e90*/  LOP3.LUT R19, R12, 0xffffffe0, RZ, 0xc0, !PT ;  /* 0xffffffe00c137812 */ /* 0x008fe200078ec0ff */
        /* <DEDUP_REMOVED lines=11> */
[C---:B------:R-:W-:Y:S01]  /*10f50*/  IMAD.WIDE.U32 R22, R20.reuse, c[0x0][0x3a0], RZ ;  /* 0x0000e80014167a25 */ /* 0x040fe200078e00ff */
[----:B------:R-:W-:Y:S01]  /*10f60*/  LOP3.LUT R13, R13, 0xffffffc, RZ, 0xc0, !PT ;  /* 0x0ffffffc0d0d7812 */ /* 0x000fe200078ec0ff */
[----:B------:R-:W-:Y:S01]  /*10f70*/  BSSY B0, `(.L_x_333) ;  /* 0x0000089000007945 */ /* 0x000fe20003800000 */
[----:B------:R-:W-:Y:S01]  /*10f80*/  LEA.HI R14, R25, R16, RZ, 0x2 ;  /* 0x00000010190e7211 */ /* 0x000fe200078f10ff */
[----:B------:R-:W-:Y:S01]  /*10f90*/  IMAD R25, R20, c[0x0][0x3a4], R18 ;  /* 0x0000e90014197a24 */ /* 0x000fe200078e0212 */
[----:B------:R-:W-:Y:S01]  /*10fa0*/  IADD3 R12, R15, -R12, RZ ;  /* 0x8000000c0f0c7210 */ /* 0x000fe20007ffe0ff */
[----:B------:R-:W-:Y:S01]  /*10fb0*/  IMAD.IADD R13, R2, 0x1, -R13 ;  /* 0x00000001020d7824 */ /* 0x000fe200078e0a0d */
[----:B------:R-:W-:Y:S01]  /*10fc0*/  LOP3.LUT R9, R9, 0xffffffc0, RZ, 0xc0, !PT ;  /* 0xffffffc009097812 */ /* 0x000fe200078ec0ff */
[----:B------:R-:W-:Y:S01]  /*10fd0*/  IMAD.IADD R23, R23, 0x1, R25 ;  /* 0x0000000117177824 */ /* 0x000fe200078e0219 */
[----:B------:R-:W-:-:S02]  /*10fe0*/  SHF.R.S32.HI R14, RZ, 0x2, R14 ;  /* 0x00000002ff0e7819 */ /* 0x000fc4000001140e */
[----:B------:R-:W-:Y:S01]  /*10ff0*/  LEA.HI R19, R6, R6, RZ, 0x1 ;  /* 0x0000000606137211 */ /* 0x000fe200078f08ff */
[----:B------:R-:W-:Y:S01]  /*11000*/  IMAD R9, R12, 0x8, R9 ;  /* 0x000000080c097824 */ /* 0x000fe200078e0209 */
[----:B------:R-:W-:Y:S02]  /*11010*/  ISETP.NE.AND P2, PT, R17, 0x1, PT ;  /* 0x000000011100780c */ /* 0x000fe40003f45270 */
[----:B------:R-:W-:Y:S02]  /*11020*/  LEA R14, R13, R14, 0x4 ;  /* 0x0000000e0d0e7211 */ /* 0x000fe400078e20ff */
[----:B------:R-:W-:Y:S01]  /*11030*/  LOP3.LUT R19, R19, 0x3fffffe, RZ, 0xc0, !PT ;  /* 0x03fffffe13137812 */ /* 0x000fe200078ec0ff */
[----:B--2---:R-:W-:Y:S01]  /*11040*/  IMAD.WIDE.U32 R22, R5, c[0x0][0x3e8], R22 ;  /* 0x0000fa0005167a25 */ /* 0x004fe200078e0016 */
[----:B------:R-:W-:Y:S02]  /*11050*/  LOP3.LUT P0, RZ, R16, 0x3, RZ, 0xc0, !PT ;  /* 0x0000000310ff7812 */ /* 0x000fe4000780c0ff */
[----:B------:R-:W-:-:S02]  /*11060*/  IADD3 R16, R14, R9, RZ ;  /* 0x000000090e107210 */ /* 0x000fc40007ffe0ff */
[----:B------:R-:W-:Y:S01]  /*11070*/  LEA.HI R0, R3, R0, RZ, 0x3 ;  /* 0x0000000003007211 */ /* 0x000fe200078f18ff */
[----:B------:R-:W-:Y:S01]  /*11080*/  IMAD.IADD R3, R6, 0x1, -R19 ;  /* 0x0000000106037824 */ /* 0x000fe200078e0a13 */
[----:B------:R-:W-:Y:S01]  /*11090*/  SHF.R.S32.HI R12, RZ, 0x1f, R5 ;  /* 0x0000001fff0c7819 */ /* 0x000fe20000011405 */
[----:B-1----:R-:W-:Y:S01]  /*110a0*/  IMAD R9, R57, 0x80, R16 ;  /* 0x0000008039097824 */ /* 0x002fe200078e0210 */
[----:B------:R-:W-:Y:S01]  /*110b0*/  MOV R18, R20 ;  /* 0x0000001400127202 */ /* 0x000fe20000000f00 */
[----:B------:R-:W-:Y:S02]  /*110c0*/  IMAD R3, R2, 0x8, R3 ;  /* 0x0000000802037824 */ /* 0x000fe400078e0203 */
[----:B------:R-:W-:-:S04]  /*110d0*/  @P2 IMAD.HI.U32 R2, R9, c[0x0][0x4ec], RZ ;  /* 0x00013b0009022a27 */ /* 0x000fc800078e00ff */
[----:B------:R-:W-:Y:S02]  /*110e0*/  IMAD R16, R12, c[0x0][0x490], RZ ;  /* 0x000124000c107a24 */ /* 0x000fe400078e02ff */
[----:B------:R-:W-:Y:S02]  /*110f0*/  IMAD.MOV.U32 R19, RZ, RZ, R21 ;  /* 0x000000ffff137224 */ /* 0x000fe400078e0015 */
[----:B------:R-:W-:Y:S01]  /*11100*/  IMAD.MOV.U32 R13, RZ, RZ, R9 ;  /* 0x000000ffff0d7224 */ /* 0x000fe200078e0009 */
[----:B------:R-:W-:Y:S01]  /*11110*/  @P2 SHF.R.U32.HI R13, RZ, c[0x0][0x4f0], R2 ;  /* 0x00013c00ff0d2a19 */ /* 0x000fe20000011602 */
[C---:B------:R-:W-:Y:S01]  /*11120*/  IMAD R17, R5.reuse, c[0x0][0x494], R16 ;  /* 0x0001250005117a24 */ /* 0x040fe200078e0210 */
[----:B------:R-:W-:Y:S01]  /*11130*/  SHF.R.S32.HI R16, RZ, 0x1f, R224 ;  /* 0x0000001fff107819 */ /* 0x000fe200000114e0 */
[----:B------:R-:W-:Y:S01]  /*11140*/  IMAD.WIDE.U32 R18, R5, c[0x0][0x490], R18 ;  /* 0x0001240005127a25 */ /* 0x000fe200078e0012 */
[----:B------:R-:W-:Y:S02]  /*11150*/  SEL R224, R224, RZ, !P1 ;  /* 0x000000ffe0e07207 */ /* 0x000fe40004800000 */
[----:B------:R-:W-:Y:S01]  /*11160*/  SEL R16, R16, RZ, !P1 ;  /* 0x000000ff10107207 */ /* 0x000fe20004800000 */
[----:B------:R-:W-:Y:S01]  /*11170*/  IMAD.MOV R20, RZ, RZ, -R13 ;  /* 0x000000ffff147224 */ /* 0x000fe200078e0a0d */
[----:B------:R-:W-:Y:S01]  /*11180*/  LEA R2, R15, R6, 0x5 ;  /* 0x000000060f027211 */ /* 0x000fe200078e28ff */
[----:B------:R-:W-:-:S02]  /*11190*/  IMAD R12, R12, c[0x0][0x3e8], RZ ;  /* 0x0000fa000c0c7a24 */ /* 0x000fc400078e02ff */
[----:B------:R-:W-:Y:S01]  /*111a0*/  IMAD.IADD R19, R19, 0x1, R17 ;  /* 0x0000000113137824 */ /* 0x000fe200078e0211 */
[----:B------:R-:W-:Y:S01]  /*111b0*/  LEA R2, R57, R2, 0x7 ;  /* 0x0000000239027211 */ /* 0x000fe200078e38ff */
[----:B------:R-:W-:Y:S02]  /*111c0*/  IMAD R20, R20, c[0x0][0x4e8], R9 ;  /* 0x00013a0014147a24 */ /* 0x000fe400078e0209 */
        /* <DEDUP_REMOVED lines=9> */
[----:B------:R-:W-:Y:S01]  /*11260*/  IMAD R13, R16, c[0x0][0x3f0], RZ ;  /* 0x0000fc00100d7a24 */ /* 0x000fe200078e02ff */
[----:B------:R-:W-:Y:S01]  /*11270*/  SHF.R.S32.HI R9, RZ, 0x1f, R20 ;  /* 0x0000001fff097819 */ /* 0x000fe20000011414 */
[----:B------:R-:W-:Y:S01]  /*11280*/  IMAD.MOV.U32 R5, RZ, RZ, R2 ;  /* 0x000000ffff057224 */ /* 0x000fe200078e0002 */
[----:B------:R-:W-:Y:S01]  /*11290*/  @P2 SHF.R.U32.HI R5, RZ, c[0x0][0x4f0], R17 ;  /* 0x00013c00ff052a19 */ /* 0x000fe20000011611 */
[----:B------:R-:W-:Y:S01]  /*112a0*/  IMAD R13, R224, c[0x0][0x3f4], R13 ;  /* 0x0000fd00e00d7a24 */ /* 0x000fe200078e020d */
[----:B------:R-:W-:Y:S01]  /*112b0*/  SHF.L.U32 R12, R0, 0x3, RZ ;  /* 0x00000003000c7819 */ /* 0x000fe200000006ff */
[----:B------:R-:W-:Y:S02]  /*112c0*/  IMAD R9, R9, c[0x0][0x488], RZ ;  /* 0x0001220009097a24 */ /* 0x000fe400078e02ff */
[----:B------:R-:W-:-:S04]  /*112d0*/  IMAD.WIDE.U32 R24, R224, c[0x0][0x3f0], R22 ;  /* 0x0000fc00e0187a25 */ /* 0x000fc800078e0016 */
[----:B------:R-:W-:Y:S01]  /*112e0*/  IMAD.WIDE.U32 R18, R20, c[0x0][0x488], R18 ;  /* 0x0001220014127a25 */ /* 0x000fe200078e0012 */
[----:B------:R-:W-:-:S03]  /*112f0*/  IADD3 R25, R25, R13, RZ ;  /* 0x0000000d19197210 */ /* 0x000fc60007ffe0ff */
[----:B------:R-:W-:Y:S01]  /*11300*/  IMAD R17, R20, c[0x0][0x48c], R9 ;  /* 0x0001230014117a24 */ /* 0x000fe200078e0209 */
[--C-:B------:R-:W-:Y:S01]  /*11310*/  SHF.R.S32.HI R20, RZ, 0x1f, R5.reuse ;  /* 0x0000001fff147819 */ /* 0x100fe20000011405 */
[----:B------:R-:W-:Y:S01]  /*11320*/  IMAD.SHL.U32 R0, R15, 0x8, RZ ;  /* 0x000000080f007824 */ /* 0x000fe200078e00ff */
[----:B------:R-:W-:Y:S01]  /*11330*/  LOP3.LUT R15, R12, 0xc0, RZ, 0xc0, !PT ;  /* 0x000000c00c0f7812 */ /* 0x000fe200078ec0ff */
[----:B------:R-:W-:Y:S01]  /*11340*/  IMAD.MOV R9, RZ, RZ, -R5 ;  /* 0x000000ffff097224 */ /* 0x000fe200078e0a05 */
[C---:B------:R-:W-:Y:S01]  /*11350*/  LEA R12, P1, R18.reuse, c[0x0][0x450], 0x2 ;  /* 0x00011400120c7a11 */ /* 0x040fe200078210ff */
[----:B------:R-:W-:Y:S01]  /*11360*/  IMAD.IADD R13, R19, 0x1, R17 ;  /* 0x00000001130d7824 */ /* 0x000fe200078e0211 */
[----:B------:R-:W-:Y:S01]  /*11370*/  SHF.R.U32.HI R16, RZ, 0x3, R15 ;  /* 0x00000003ff107819 */ /* 0x000fe2000001160f */
[----:B------:R-:W-:Y:S01]  /*11380*/  IMAD R48, R9, c[0x0][0x4e8], R2 ;  /* 0x00013a0009307a24 */ /* 0x000fe200078e0202 */
[----:B------:R-:W-:Y:S01]  /*11390*/  LOP3.LUT R15, R15, 0x18, R0, 0xf8, !PT ;  /* 0x000000180f0f7812 */ /* 0x000fe200078ef800 */
[----:B------:R-:W-:Y:S01]  /*113a0*/  SHFL.IDX PT, R22, R12, RZ, 0x1c1f ;  /* 0x001c1fff0c167589 */ /* 0x000fe200000e0000 */
[----:B------:R-:W-:Y:S01]  /*113b0*/  LEA.HI.X R9, R18, c[0x0][0x454], R13, 0x2, P1 ;  /* 0x0001150012097a11 */ /* 0x000fe200008f140d */
[----:B-----5:R-:W-:Y:S01]  /*113c0*/  IMAD R2, R7, c[0x0][0x4e8], RZ ;  /* 0x00013a0007027a24 */ /* 0x020fe200078e02ff */
[----:B------:R-:W-:Y:S01]  /*113d0*/  LOP3.LUT R16, R15, R16, RZ, 0x3c, !PT ;  /* 0x000000100f107212 */ /* 0x000fe200078e3cff */
[----:B------:R-:W-:Y:S01]  /*113e0*/  SHFL.IDX PT, R18, R12, 0x1, 0x1c1f ;  /* 0x003c1f000c127f89 */ /* 0x000fe200000e0000 */
[----:B------:R-:W-:-:S02]  /*113f0*/  IMAD R7, R57, 0x80, R14 ;  /* 0x0000008039077824 */ /* 0x000fc400078e020e */
[----:B------:R-:W-:Y:S01]  /*11400*/  IMAD R20, R20, c[0x0][0x3e0], RZ ;  /* 0x0000f80014147a24 */ /* 0x000fe200078e02ff */
[----:B------:R-:W1:Y:S01]  /*11410*/  SHFL.IDX PT, R23, R9, RZ, 0x1c1f ;  /* 0x001c1fff09177589 */ /* 0x000e6200000e0000 */
[----:B------:R-:W-:Y:S01]  /*11420*/  IMAD.WIDE.U32 R24, R5, c[0x0][0x3e0], R24 ;  /* 0x0000f80005187a25 */ /* 0x000fe200078e0018 */
[C---:B------:R-:W-:Y:S02]  /*11430*/  IADD3 R15, R7.reuse, 0x8, RZ ;  /* 0x00000008070f7810 */ /* 0x040fe40007ffe0ff */
[----:B------:R-:W2:Y:S01]  /*11440*/  SHFL.IDX PT, R19, R9, 0x1, 0x1c1f ;  /* 0x003c1f0009137f89 */ /* 0x000ea200000e0000 */
[-C--:B------:R-:W-:Y:S01]  /*11450*/  ISETP.GE.OR P3, PT, R7, R2.reuse, P0 ;  /* 0x000000020700720c */ /* 0x080fe20000766670 */
[----:B------:R-:W-:Y:S01]  /*11460*/  IMAD R20, R5, c[0x0][0x3e4], R20 ;  /* 0x0000f90005147a24 */ /* 0x000fe200078e0214 */
[C---:B------:R-:W-:Y:S01]  /*11470*/  IADD3 R13, R7.reuse, 0x40, RZ ;  /* 0x00000040070d7810 */ /* 0x040fe20007ffe0ff */
[----:B------:R-:W-:Y:S01]  /*11480*/  SHFL.IDX PT, R50, R12, 0x2, 0x1c1f ;  /* 0x005c1f000c327f89 */ /* 0x000fe200000e0000 */
[----:B------:R-:W-:Y:S01]  /*11490*/  IADD3 R7, R7, 0x48, RZ ;  /* 0x0000004807077810 */ /* 0x000fe20007ffe0ff */
[----:B------:R-:W-:Y:S01]  /*114a0*/  IMAD.U32 R16, R3, 0x20, R16 ;  /* 0x0000002003107824 */ /* 0x000fe200078e0010 */
[-C--:B------:R-:W-:Y:S01]  /*114b0*/  ISETP.GE.OR P2, PT, R15, R2.reuse, P0 ;  /* 0x000000020f00720c */ /* 0x080fe20000746670 */
[----:B------:R-:W3:Y:S01]  /*114c0*/  SHFL.IDX PT, R51, R9, 0x2, 0x1c1f ;  /* 0x005c1f0009337f89 */ /* 0x000ee200000e0000 */
[-C--:B------:R-:W-:Y:S01]  /*114d0*/  ISETP.GE.OR P1, PT, R13, R2.reuse, P0 ;  /* 0x000000020d00720c */ /* 0x080fe20000726670 */
[----:B------:R-:W-:Y:S01]  /*114e0*/  IMAD.SHL.U32 R58, R16, 0x2, RZ ;  /* 0x00000002103a7824 */ /* 0x000fe200078e00ff */
[----:B------:R-:W-:Y:S01]  /*114f0*/  ISETP.GE.OR P0, PT, R7, R2, P0 ;  /* 0x000000020700720c */ /* 0x000fe20000706670 */
[----:B------:R-:W-:Y:S01]  /*11500*/  SHFL.IDX PT, R52, R12, 0x3, 0x1c1f ;  /* 0x007c1f000c347f89 */ /* 0x000fe200000e0000 */
[----:B------:R-:W-:Y:S01]  /*11510*/  SHF.R.S32.HI R5, RZ, 0x1f, R48 ;  /* 0x0000001fff057819 */ /* 0x000fe20000011430 */
[----:B------:R-:W-:Y:S01]  /*11520*/  IMAD R57, R57, 0x80, R6 ;  /* 0x0000008039397824 */ /* 0x000fe200078e0206 */
[----:B------:R-:W-:Y:S01]  /*11530*/  IADD3 R25, R25, R20, RZ ;  /* 0x0000001419197210 */ /* 0x000fe20007ffe0ff */
[----:B------:R-:W4:Y:S02]  /*11540*/  SHFL.IDX PT, R53, R9, 0x3, 0x1c1f ;  /* 0x007c1f0009357f89 */ /* 0x000f2400000e0000 */
[----:B------:R-:W-:-:S02]  /*11550*/  IMAD R5, R5, c[0x0][0x3d8], RZ ;  /* 0x0000f60005057a24 */ /* 0x000fc400078e02ff */
[----:B-1----:R-:W-:Y:S02]  /*11560*/  @!P3 ST.E [R22.64], R4 ;  /* 0x000000041600b985 */ /* 0x002fe4000c101908 */
[C---:B------:R-:W-:Y:S02]  /*11570*/  IMAD R3, R48.reuse, c[0x0][0x3dc], R5 ;  /* 0x0000f70030037a24 */ /* 0x040fe400078e0205 */
[----:B--2---:R-:W-:Y:S01]  /*11580*/  @!P2 ST.E [R18.64], R8 ;  /* 0x000000081200a985 */ /* 0x004fe2000c101908 */
[----:B------:R-:W-:-:S05]  /*11590*/  IMAD.WIDE.U32 R48, R48, c[0x0][0x3d8], R24 ;  /* 0x0000f60030307a25 */ /* 0x000fca00078e0018 */
[----:B------:R-:W-:Y:S01]  /*115a0*/  IADD3 R3, R49, R3, RZ ;  /* 0x0000000331037210 */ /* 0x000fe20007ffe0ff */
[----:B---3--:R-:W-:Y:S04]  /*115b0*/  @!P1 ST.E [R50.64], R10 ;  /* 0x0000000a32009985 */ /* 0x008fe8000c101908 */
[----:B----4-:R1:W-:Y:S04]  /*115c0*/  @!P0 ST.E [R52.64], R11 ;  /* 0x0000000b34008985 */ /* 0x0103e8000c101908 */
[----:B------:R2:W3:Y:S04]  /*115d0*/  LDS.128 R44, [R58+0x880] ;  /* 0x000880003a2c7984 */ /* 0x0004e80000000c00 */
[----:B------:R2:W4:Y:S04]  /*115e0*/  LDS.128 R40, [R58+0x1080] ;  /* 0x001080003a287984 */ /* 0x0005280000000c00 */
[----:B------:R2:W2:Y:S04]  /*115f0*/  LDS.128 R36, [R58+0x1880] ;  /* 0x001880003a247984 */ /* 0x0004a80000000c00 */
[----:B------:R2:W2:Y:S04]  /*11600*/  LDS.128 R32, [R58+0x2880] ;  /* 0x002880003a207984 */ /* 0x0004a80000000c00 */
[----:B------:R2:W2:Y:S04]  /*11610*/  LDS.128 R28, [R58+0x3080] ;  /* 0x003080003a1c7984 */ /* 0x0004a80000000c00 */
[----:B------:R2:W2:Y:S01]  /*11620*/  LDS.128 R24, [R58+0x3880] ;  /* 0x003880003a187984 */ /* 0x0004a20000000c00 */
[----:B-1----:R-:W-:-:S03]  /*11630*/  LEA R52, P0, R48, c[0x0][0x380], 0x1 ;  /* 0x0000e00030347a11 */ /* 0x002fc600078008ff */
[----:B------:R1:W1:Y:S01]  /*11640*/  LDS.128 R20, [R58+0x4880] ;  /* 0x004880003a147984 */ /* 0x0002620000000c00 */
[----:B------:R-:W-:-:S03]  /*11650*/  LEA.HI.X R3, R48, c[0x0][0x384], R3, 0x1, P0 ;  /* 0x0000e10030037a11 */ /* 0x000fc600000f0c03 */
[----:B------:R1:W1:Y:S01]  /*11660*/  LDS.128 R16, [R58+0x5080] ;  /* 0x005080003a107984 */ /* 0x0002620000000c00 */
[----:B------:R-:W-:-:S03]  /*11670*/  ISETP.GE.AND P0, PT, R57, R2, PT ;  /* 0x000000023900720c */ /* 0x000fc60003f06270 */
[----:B------:R1:W1:Y:S04]  /*11680*/  LDS.128 R12, [R58+0x5880] ;  /* 0x005880003a0c7984 */ /* 0x0002680000000c00 */
[----:B------:R1:W1:Y:S04]  /*11690*/  SHFL.IDX PT, R60, R52, RZ, 0x1c1f ;  /* 0x001c1fff343c7589 */ /* 0x00026800000e0000 */
[----:B------:R1:W1:Y:S02]  /*116a0*/  SHFL.IDX PT, R61, R3, RZ, 0x1c1f ;  /* 0x001c1fff033d7589 */ /* 0x00026400000e0000 */
[----:B------:R-:W-:Y:S05]  /*116b0*/  @P0 BRA `(.L_x_334) ;  /* 0x0000014000000947 */ /* 0x000fea0003800000 */
[----:B---3--:R-:W3:Y:S01]  /*116c0*/  LDS.128 R48, [R58+0x80] ;  /* 0x000080003a307984 */ /* 0x008ee20000000c00 */
[----:B------:R-:W-:-:S02]  /*116d0*/  IADD3 R56, R0, 0x20, RZ ;  /* 0x0000002000387810 */ /* 0x000fc40007ffe0ff */
[----:B------:R-:W-:Y:S01]  /*116e0*/  IADD3 R54, R0, 0x40, RZ ;  /* 0x0000004000367810 */ /* 0x000fe20007ffe0ff */
[----:B------:R-:W5:Y:S01]  /*116f0*/  LDS.128 R8, [R58+0x2080] ;  /* 0x002080003a087984 */ /* 0x000f620000000c00 */
[----:B------:R-:W-:Y:S02]  /*11700*/  ISETP.GE.AND P1, PT, R56, c[0x0][0x3c8], PT ;  /* 0x0000f20038007a0c */ /* 0x000fe40003f26270 */
[----:B------:R-:W-:Y:S01]  /*11710*/  ISETP.GE.AND P0, PT, R54, c[0x0][0x3c8], PT ;  /* 0x0000f20036007a0c */ /* 0x000fe20003f06270 */
[----:B------:R4:W2:Y:S01]  /*11720*/  LDS.128 R4, [R58+0x4080] ;  /* 0x004080003a047984 */ /* 0x0008a20000000c00 */
[----:B------:R-:W-:-:S09]  /*11730*/  ISETP.GE.AND P2, PT, R0, c[0x0][0x3c8], PT ;  /* 0x0000f20000007a0c */ /* 0x000fd20003f46270 */
[----:B------:R-:W-:Y:S02]  /*11740*/  @!P1 SHF.R.S32.HI R55, RZ, 0x1f, R56 ;  /* 0x0000001fff379819 */ /* 0x000fe40000011438 */
[----:B------:R-:W-:Y:S02]  /*11750*/  @!P0 SHF.R.S32.HI R53, RZ, 0x1f, R54 ;  /* 0x0000001fff358819 */ /* 0x000fe40000011436 */
[----:B------:R-:W-:Y:S02]  /*11760*/  @!P1 LEA.HI R55, R55, R56, RZ, 0x3 ;  /* 0x0000003837379211 */ /* 0x000fe400078f18ff */
[----:B------:R-:W-:Y:S02]  /*11770*/  @!P0 LEA.HI R53, R53, R54, RZ, 0x3 ;  /* 0x0000003635358211 */ /* 0x000fe400078f18ff */
[----:B------:R-:W-:Y:S02]  /*11780*/  @!P1 LOP3.LUT R55, R55, 0xfffffff8, RZ, 0xc0, !PT ;  /* 0xfffffff837379812 */ /* 0x000fe400078ec0ff */
[----:B------:R-:W-:Y:S01]  /*11790*/  @!P0 LOP3.LUT R53, R53, 0xfffffff8, RZ, 0xc0, !PT ;  /* 0xfffffff835358812 */ /* 0x000fe200078ec0ff */
[----:B-12-4-:R-:W-:-:S04]  /*117a0*/  @!P2 IMAD.WIDE R58, R0, 0x2, R60 ;  /* 0x00000002003aa825 */ /* 0x016fc800078e023c */
[----:B------:R-:W-:-:S04]  /*117b0*/  @!P1 IMAD.WIDE R54, R55, 0x2, R60 ;  /* 0x0000000237369825 */ /* 0x000fc800078e023c */
[----:B------:R-:W-:Y:S01]  /*117c0*/  @!P0 IMAD.WIDE R60, R53, 0x2, R60 ;  /* 0x00000002353c8825 */ /* 0x000fe200078e023c */
[----:B---3--:R1:W-:Y:S04]  /*117d0*/  @!P2 ST.E.128 [R58.64], R48 ;  /* 0x000000303a00a985 */ /* 0x0083e8000c101d08 */
[----:B-----5:R1:W-:Y:S04]  /*117e0*/  @!P1 ST.E.128 [R54.64], R8 ;  /* 0x0000000836009985 */ /* 0x0203e8000c101d08 */
[----:B------:R1:W-:Y:S02]  /*117f0*/  @!P0 ST.E.128 [R60.64], R4 ;  /* 0x000000043c008985 */ /* 0x0003e4000c101d08 */
.L_x_334:
[----:B---3--:R-:W-:Y:S05]  /*11800*/  BSYNC B0 ;  /* 0x0000000000007941 */ /* 0x008fea0003800000 */
.L_x_333:
[----:B-1----:R-:W-:Y:S01]  /*11810*/  IADD3 R5, R57, 0x20, RZ ;  /* 0x0000002039057810 */ /* 0x002fe20007ffe0ff */
[----:B------:R1:W3:Y:S01]  /*11820*/  SHFL.IDX PT, R9, R3, 0x1, 0x1c1f ;  /* 0x003c1f0003097f89 */ /* 0x0002e200000e0000 */
[----:B------:R-:W-:Y:S02]  /*11830*/  BSSY B0, `(.L_x_335) ;  /* 0x0000015000007945 */ /* 0x000fe40003800000 */
[----:B------:R-:W-:Y:S01]  /*11840*/  ISETP.GE.AND P0, PT, R5, R2, PT ;  /* 0x000000020500720c */ /* 0x000fe20003f06270 */
[----:B------:R1:W4:-:S12]  /*11850*/  SHFL.IDX PT, R8, R52, 0x1, 0x1c1f ;  /* 0x003c1f0034087f89 */ /* 0x00031800000e0000 */
        /* <DEDUP_REMOVED lines=16> */
[----:B--2---:R3:W-:Y:S04]  /*11960*/  @!P1 ST.E.128 [R6.64], R32 ;  /* 0x0000002006009985 */ /* 0x0047e8000c101d08 */
[----:B------:R3:W-:Y:S02]  /*11970*/  @!P0 ST.E.128 [R4.64], R20 ;  /* 0x0000001404008985 */ /* 0x0007e4000c101d08 */
.L_x_336:
[----:B------:R-:W-:Y:S05]  /*11980*/  BSYNC B0 ;  /* 0x0000000000007941 */ /* 0x000fea0003800000 */
.L_x_335:
[----:B---3--:R-:W-:Y:S01]  /*11990*/  IADD3 R5, R57, 0x40, RZ ;  /* 0x0000004039057810 */ /* 0x008fe20007ffe0ff */
[----:B------:R3:W1:Y:S01]  /*119a0*/  SHFL.IDX PT, R9, R3, 0x2, 0x1c1f ;  /* 0x005c1f0003097f89 */ /* 0x00066200000e0000 */
[----:B------:R-:W-:Y:S02]  /*119b0*/  BSSY B0, `(.L_x_337) ;  /* 0x0000015000007945 */ /* 0x000fe40003800000 */
[----:B------:R-:W-:Y:S01]  /*119c0*/  ISETP.GE.AND P0, PT, R5, R2, PT ;  /* 0x000000020500720c */ /* 0x000fe20003f06270 */
[----:B----4-:R3:W4:-:S12]  /*119d0*/  SHFL.IDX PT, R8, R52, 0x2, 0x1c1f ;  /* 0x005c1f0034087f89 */ /* 0x01071800000e0000 */
        /* <DEDUP_REMOVED lines=18> */
.L_x_338:
[----:B------:R-:W-:Y:S05]  /*11b00*/  BSYNC B0 ;  /* 0x0000000000007941 */ /* 0x000fea0003800000 */
.L_x_337:
[----:B------:R-:W-:Y:S01]  /*11b10*/  IADD3 R57, R57, 0x60, RZ ;  /* 0x0000006039397810 */ /* 0x000fe20007ffe0ff */
[----:B-1----:R1:W3:Y:S03]  /*11b20*/  SHFL.IDX PT, R5, R3, 0x3, 0x1c1f ;  /* 0x007c1f0003057f89 */ /* 0x0022e600000e0000 */
[----:B------:R-:W-:Y:S01]  /*11b30*/  ISETP.GE.AND P0, PT, R57, R2, PT ;  /* 0x000000023900720c */ /* 0x000fe20003f06270 */
[----:B------:R1:W4:-:S12]  /*11b40*/  SHFL.IDX PT, R4, R52, 0x3, 0x1c1f ;  /* 0x007c1f0034047f89 */ /* 0x00031800000e0000 */
[----:B------:R-:W-:Y:S05]  /*11b50*/  @P0 EXIT ;  /* 0x000000000000094d */ /* 0x000fea0003800000 */
[C---:B-1-3--:R-:W-:Y:S02]  /*11b60*/  IADD3 R3, R0.reuse, 0x20, RZ ;  /* 0x0000002000037810 */ /* 0x04afe40007ffe0ff */
[C---:B------:R-:W-:Y:S02]  /*11b70*/  ISETP.GE.AND P1, PT, R0.reuse, c[0x0][0x3c8], PT ;  /* 0x0000f20000007a0c */ /* 0x040fe40003f26270 */
[----:B------:R-:W-:Y:S02]  /*11b80*/  ISETP.GE.AND P0, PT, R3, c[0x0][0x3c8], PT ;  /* 0x0000f20003007a0c */ /* 0x000fe40003f06270 */
[----:B------:R-:W-:-:S09]  /*11b90*/  IADD3 R9, R0, 0x40, RZ ;  /* 0x0000004000097810 */ /* 0x000fd20007ffe0ff */
[----:B----4-:R-:W-:Y:S02]  /*11ba0*/  @!P1 IMAD.WIDE R6, R0, 0x2, R4 ;  /* 0x0000000200069825 */ /* 0x010fe400078e0204 */
[----:B------:R-:W-:-:S03]  /*11bb0*/  @!P0 SHF.R.S32.HI R2, RZ, 0x1f, R3 ;  /* 0x0000001fff028819 */ /* 0x000fc60000011403 */
[----:B--2---:R1:W-:Y:S01]  /*11bc0*/  @!P1 ST.E.128 [R6.64], R36 ;  /* 0x0000002406009985 */ /* 0x0043e2000c101d08 */
        /* <DEDUP_REMOVED lines=12> */
.L_x_331:
[----:B------:R-:W-:Y:S01]  /*11c90*/  ISETP.NE.U32.AND P1, PT, RZ, c[0x0][0x508], PT ;  /* 0x00014200ff007a0c */ /* 0x000fe20003f25070 */
[----:B------:R-:W-:Y:S01]  /*11ca0*/  IMAD.MOV.U32 R7, RZ, RZ, 0x4 ;  /* 0x00000004ff077424 */ /* 0x000fe200078e00ff */
[----:B------:R-:W-:Y:S02]  /*11cb0*/  ISETP.NE.U32.AND P0, PT, RZ, c[0x0][0x500], PT ;  /* 0x00014000ff007a0c */ /* 0x000fe40003f05070 */
[----:B------:R-:W-:Y:S01]  /*11cc0*/  ISETP.NE.AND.EX P1, PT, RZ, c[0x0][0x50c], PT, P1 ;  /* 0x00014300ff007a0c */ /* 0x000fe20003f25310 */
[----:B------:R-:W-:Y:S01]  /*11cd0*/  IMAD.WIDE R4, R224, R7, c[0x0][0x500] ;  /* 0x00014000e0047625 */ /* 0x000fe200078e0207 */
[----:B------:R-:W-:-:S03]  /*11ce0*/  ISETP.NE.AND.EX P0, PT, RZ, c[0x0][0x504], PT, P0 ;  /* 0x00014100ff007a0c */ /* 0x000fc60003f05300 */
[----:B------:R-:W-:-:S08]  /*11cf0*/  IMAD.MOV.U32 R2, RZ, RZ, c[0x0][0x388] ;  /* 0x0000e200ff027624 */ /* 0x000fd000078e00ff */
        /* <DEDUP_REMOVED lines=8> */
[----:B-----5:R-:W2:Y:S04]  /*11d80*/  LDG.E R2, [R4.64] ;  /* 0x0000000804027981 */ /* 0x020ea8000c1e1900 */
[----:B------:R-:W2:Y:S02]  /*11d90*/  LDG.E R3, [R4.64+0x4] ;  /* 0x0000040804037981 */ /* 0x000ea4000c1e1900 */
[----:B--2---:R-:W-:-:S02]  /*11da0*/  IADD3 R2, -R2, R3, RZ ;  /* 0x0000000302027210 */ /* 0x004fc40007ffe1ff */
.L_x_339:
[----:B-1----:R-:W1:Y:S01]  /*11db0*/  S2R R0, SR_TID.X ;  /* 0x0000000000007919 */ /* 0x002e620000002100 */
[----:B------:R-:W-:Y:S01]  /*11dc0*/  SHF.R.S32.HI R9, RZ, 0x1f, R224 ;  /* 0x0000001fff097819 */ /* 0x000fe200000114e0 */
[----:B------:R-:W-:Y:S01]  /*11dd0*/  BSSY B0, `(.L_x_340) ;  /* 0x0000028000007945 */ /* 0x000fe20003800000 */
[----:B------:R-:W-:-:S02]  /*11de0*/  SEL R224, R224, RZ, !P0 ;  /* 0x000000ffe0e07207 */ /* 0x000fc40004000000 */
[----:B------:R-:W-:Y:S02]  /*11df0*/  SEL R9, R9, RZ, !P0 ;  /* 0x000000ff09097207 */ /* 0x000fe40004000000 */
[----:B-1----:R-:W-:-:S13]  /*11e00*/  ISETP.GT.AND P1, PT, R0, 0x7f, PT ;  /* 0x0000007f0000780c */ /* 0x002fda0003f24270 */
        /* <DEDUP_REMOVED lines=9> */
[----:B------:R-:W-:Y:S01]  /*11ea0*/  MOV R10, R12 ;  /* 0x0000000c000a7202 */ /* 0x000fe20000000f00 */
[----:B------:R-:W-:Y:S01]  /*11eb0*/  IMAD.MOV.U32 R6, RZ, RZ, R7 ;  /* 0x000000ffff067224 */ /* 0x000fe200078e0007 */
[----:B------:R-:W-:-:S13]  /*11ec0*/  ISETP.NE.AND P0, PT, R3, 0x1, PT ;  /* 0x000000010300780c */ /* 0x000fda0003f05270 */
[----:B------:R-:W-:-:S05]  /*11ed0*/  @P0 IMAD.HI.U32 R5, R7, c[0x0][0x4ec], RZ ;  /* 0x00013b0007050a27 */ /* 0x000fca00078e00ff */
[----:B------:R-:W-:Y:S01]  /*11ee0*/  @P0 SHF.R.U32.HI R6, RZ, c[0x0][0x4f0], R5 ;  /* 0x00013c00ff060a19 */ /* 0x000fe20000011605 */
[----:B-1----:R-:W-:Y:S01]  /*11ef0*/  IMAD.WIDE.U32 R10, R4, c[0x0][0x490], R10 ;  /* 0x00012400040a7a25 */ /* 0x002fe200078e000a */
[----:B------:R-:W-:Y:S02]  /*11f00*/  SHF.R.S32.HI R3, RZ, 0x1f, R4 ;  /* 0x0000001fff037819 */ /* 0x000fe40000011404 */
[----:B------:R-:W-:-:S03]  /*11f10*/  SHF.R.S32.HI R8, RZ, 0x1f, R6 ;  /* 0x0000001fff087819 */ /* 0x000fc60000011406 */
[----:B------:R-:W-:-:S04]  /*11f20*/  IMAD R3, R3, c[0x0][0x490], RZ ;  /* 0x0001240003037a24 */ /* 0x000fc800078e02ff */
[----:B------:R-:W-:Y:S01]  /*11f30*/  IMAD R3, R4, c[0x0][0x494], R3 ;  /* 0x0001250004037a24 */ /* 0x000fe200078e0203 */
[----:B------:R-:W-:-:S03]  /*11f40*/  IADD3 R4, -R6, RZ, RZ ;  /* 0x000000ff06047210 */ /* 0x000fc60007ffe1ff */
[----:B------:R-:W-:Y:S02]  /*11f50*/  IMAD.IADD R11, R3, 0x1, R11 ;  /* 0x00000001030b7824 */ /* 0x000fe400078e020b */
[----:B------:R-:W-:Y:S02]  /*11f60*/  IMAD R3, R9, c[0x0][0x498], RZ ;  /* 0x0001260009037a24 */ /* 0x000fe400078e02ff */
[----:B------:R-:W-:Y:S02]  /*11f70*/  IMAD R4, R4, c[0x0][0x4e8], R7 ;  /* 0x00013a0004047a24 */ /* 0x000fe400078e0207 */
[----:B------:R-:W-:-:S03]  /*11f80*/  IMAD.WIDE.U32 R10, R224, c[0x0][0x498], R10 ;  /* 0x00012600e00a7a25 */ /* 0x000fc600078e000a */
[----:B------:R-:W-:Y:S01]  /*11f90*/  SHF.R.S32.HI R5, RZ, 0x1f, R4 ;  /* 0x0000001fff057819 */ /* 0x000fe20000011404 */
[----:B------:R-:W-:Y:S01]  /*11fa0*/  IMAD R3, R224, c[0x0][0x49c], R3 ;  /* 0x00012700e0037a24 */ /* 0x000fe200078e0203 */
[----:B------:R-:W-:-:S03]  /*11fb0*/  IADD3 R6, P0, R6, R10, RZ ;  /* 0x0000000a06067210 */ /* 0x000fc60007f1e0ff */
[----:B------:R-:W-:Y:S01]  /*11fc0*/  IMAD R5, R5, c[0x0][0x488], RZ ;  /* 0x0001220005057a24 */ /* 0x000fe200078e02ff */
[----:B------:R-:W-:Y:S02]  /*11fd0*/  IADD3.X R7, R8, R11, R3, P0, !PT ;  /* 0x0000000b08077210 */ /* 0x000fe400007fe403 */
[----:B------:R-:W-:Y:S01]  /*11fe0*/  MOV R3, 0xff800000 ;  /* 0xff80000000037802 */ /* 0x000fe20000000f00 */
[C---:B------:R-:W-:Y:S02]  /*11ff0*/  IMAD R5, R4.reuse, c[0x0][0x48c], R5 ;  /* 0x0001230004057a24 */ /* 0x040fe400078e0205 */
[----:B------:R-:W-:-:S05]  /*12000*/  IMAD.WIDE.U32 R6, R4, c[0x0][0x488], R6 ;  /* 0x0001220004067a25 */ /* 0x000fca00078e0006 */
[----:B------:R-:W-:Y:S02]  /*12010*/  IADD3 R5, R7, R5, RZ ;  /* 0x0000000507057210 */ /* 0x000fe40007ffe0ff */
[----:B------:R-:W-:-:S04]  /*12020*/  LEA R4, P0, R6, c[0x0][0x450], 0x2 ;  /* 0x0001140006047a11 */ /* 0x000fc800078010ff */
[----:B------:R-:W-:-:S05]  /*12030*/  LEA.HI.X R5, R6, c[0x0][0x454], R5, 0x2, P0 ;  /* 0x0001150006057a11 */ /* 0x000fca00000f1405 */
[----:B------:R1:W-:Y:S04]  /*12040*/  STG.E [R4.64], R3 ;  /* 0x0000000304007986 */ /* 0x0003e8000c101908 */
.L_x_341:
[----:B------:R-:W-:Y:S05]  /*12050*/  BSYNC B0 ;  /* 0x0000000000007941 */ /* 0x000fea0003800000 */
.L_x_340:
[----:B------:R-:W2:Y:S01]  /*12060*/  S2R R7, SR_CTAID.Y ;  /* 0x0000000000077919 */ /* 0x000ea20000002600 */
[----:B-1----:R-:W-:Y:S01]  /*12070*/  SHF.R.S32.HI R3, RZ, 0x1f, R0 ;  /* 0x0000001fff037819 */ /* 0x002fe20000011400 */
[----:B------:R-:W-:Y:S01]  /*12080*/  IMAD R5, R13, c[0x0][0x3a0], RZ ;  /* 0x0000e8000d057a24 */ /* 0x000fe200078e02ff */
[----:B------:R-:W-:Y:S01]  /*12090*/  BSSY B0, `(.L_x_342) ;  /* 0x000003f000007945 */ /* 0x000fe20003800000 */
[----:B------:R-:W1:Y:S01]  /*120a0*/  S2R R8, SR_CTAID.X ;  /* 0x0000000000087919 */ /* 0x000e620000002500 */
[----:B------:R-:W-:Y:S01]  /*120b0*/  LEA.HI R4, R3, R0, RZ, 0x2 ;  /* 0x0000000003047211 */ /* 0x000fe200078f10ff */
[C---:B------:R-:W-:Y:S01]  /*120c0*/  IMAD R10, R12.reuse, c[0x0][0x3a4], R5 ;  /* 0x0000e9000c0a7a24 */ /* 0x040fe200078e0205 */
[----:B------:R-:W-:Y:S01]  /*120d0*/  MOV R3, c[0x0][0x4e8] ;  /* 0x00013a0000037a02 */ /* 0x000fe20000000f00 */
[----:B------:R-:W-:Y:S01]  /*120e0*/  IMAD.WIDE.U32 R12, R12, c[0x0][0x3a0], RZ ;  /* 0x0000e8000c0c7a25 */ /* 0x000fe200078e00ff */
[----:B------:R-:W-:Y:S02]  /*120f0*/  LOP3.LUT R5, R4, 0xfffffffc, RZ, 0xc0, !PT ;  /* 0xfffffffc04057812 */ /* 0x000fe400078ec0ff */
[----:B------:R-:W-:Y:S01]  /*12100*/  ISETP.NE.AND P0, PT, R3, 0x1, PT ;  /* 0x000000010300780c */ /* 0x000fe20003f05270 */
[----:B------:R-:W-:Y:S01]  /*12110*/  IMAD R9, R9, c[0x0][0x3f0], RZ ;  /* 0x0000fc0009097a24 */ /* 0x000fe200078e02ff */
[----:B------:R-:W-:Y:S01]  /*12120*/  SHF.R.S32.HI R4, RZ, 0x2, R4 ;  /* 0x00000002ff047819 */ /* 0x000fe20000011404 */
[----:B------:R-:W-:Y:S01]  /*12130*/  IMAD.IADD R5, R0, 0x1, -R5 ;  /* 0x0000000100057824 */ /* 0x000fe200078e0a05 */
[----:B------:R-:W-:Y:S01]  /*12140*/  IADD3 R13, R13, R10, RZ ;  /* 0x0000000a0d0d7210 */ /* 0x000fe20007ffe0ff */
[----:B------:R-:W-:-:S02]  /*12150*/  IMAD R9, R224, c[0x0][0x3f4], R9 ;  /* 0x0000fd00e0097a24 */ /* 0x000fc400078e0209 */
[----:B-----5:R-:W-:Y:S01]  /*12160*/  IMAD R2, R2, c[0x0][0x4e8], RZ ;  /* 0x00013a0002027a24 */ /* 0x020fe200078e02ff */
[C---:B------:R-:W-:Y:S02]  /*12170*/  LEA R3, R5.reuse, R4, 0x5 ;  /* 0x0000000405037211 */ /* 0x040fe400078e28ff */
[----:B------:R-:W-:Y:S02]  /*12180*/  SHF.L.U32 R11, R5, 0x3, RZ ;  /* 0x00000003050b7819 */ /* 0x000fe400000006ff */
[----:B--2---:R-:W-:Y:S01]  /*12190*/  SHF.R.S32.HI R6, RZ, 0x1f, R7 ;  /* 0x0000001fff067819 */ /* 0x004fe20000011407 */
[----:B------:R-:W-:Y:S01]  /*121a0*/  IMAD.WIDE.U32 R12, R7, c[0x0][0x3e8], R12 ;  /* 0x0000fa00070c7a25 */ /* 0x000fe200078e000c */
[----:B------:R-:W-:-:S03]  /*121b0*/  IADD3 R5, R11, 0x20, RZ ;  /* 0x000000200b057810 */ /* 0x000fc60007ffe0ff */
[----:B------:R-:W-:Y:S02]  /*121c0*/  IMAD R6, R6, c[0x0][0x3e8], RZ ;  /* 0x0000fa0006067a24 */ /* 0x000fe400078e02ff */
[----:B-1----:R-:W-:Y:S02]  /*121d0*/  IMAD R3, R8, 0x80, R3 ;  /* 0x0000008008037824 */ /* 0x002fe400078e0203 */
[----:B------:R-:W-:Y:S02]  /*121e0*/  IMAD R6, R7, c[0x0][0x3ec], R6 ;  /* 0x0000fb0007067a24 */ /* 0x000fe400078e0206 */
[----:B------:R-:W-:-:S03]  /*121f0*/  @P0 IMAD.HI.U32 R0, R3, c[0x0][0x4ec], RZ ;  /* 0x00013b0003000a27 */ /* 0x000fc600078e00ff */
[----:B------:R-:W-:Y:S02]  /*12200*/  IADD3 R13, R6, R13, RZ ;  /* 0x0000000d060d7210 */ /* 0x000fe40007ffe0ff */
[----:B------:R-:W-:Y:S02]  /*12210*/  MOV R6, R3 ;  /* 0x0000000300067202 */ /* 0x000fe40000000f00 */
[----:B------:R-:W-:Y:S01]  /*12220*/  @P0 SHF.R.U32.HI R6, RZ, c[0x0][0x4f0], R0 ;  /* 0x00013c00ff060a19 */ /* 0x000fe20000011600 */
[----:B------:R-:W-:-:S03]  /*12230*/  IMAD.WIDE.U32 R12, R224, c[0x0][0x3f0], R12 ;  /* 0x0000fc00e00c7a25 */ /* 0x000fc600078e000c */
[--C-:B------:R-:W-:Y:S01]  /*12240*/  SHF.R.S32.HI R7, RZ, 0x1f, R6.reuse ;  /* 0x0000001fff077819 */ /* 0x100fe20000011406 */
[----:B------:R-:W-:Y:S01]  /*12250*/  IMAD.MOV R0, RZ, RZ, -R6 ;  /* 0x000000ffff007224 */ /* 0x000fe200078e0a06 */
[----:B------:R-:W-:Y:S02]  /*12260*/  IADD3 R13, R13, R9, RZ ;  /* 0x000000090d0d7210 */ /* 0x000fe40007ffe0ff */
[----:B------:R-:W-:Y:S01]  /*12270*/  LEA R9, R8, R4, 0x7 ;  /* 0x0000000408097211 */ /* 0x000fe200078e38ff */
[----:B------:R-:W-:Y:S01]  /*12280*/  IMAD R7, R7, c[0x0][0x3e0], RZ ;  /* 0x0000f80007077a24 */ /* 0x000fe200078e02ff */
[----:B------:R-:W-:Y:S01]  /*12290*/  IADD3 R4, R11, 0x40, RZ ;  /* 0x000000400b047810 */ /* 0x000fe20007ffe0ff */
[----:B------:R-:W-:Y:S02]  /*122a0*/  IMAD R0, R0, c[0x0][0x4e8], R3 ;  /* 0x00013a0000007a24 */ /* 0x000fe400078e0203 */
        /* <DEDUP_REMOVED lines=29> */
.L_x_343:
[----:B------:R-:W-:Y:S05]  /*12480*/  BSYNC B0 ;  /* 0x0000000000007941 */ /* 0x000fea0003800000 */
.L_x_342:
[----:B--23--:R-:W-:Y:S01]  /*12490*/  IADD3 R7, R9, 0x20, RZ ;  /* 0x0000002009077810 */ /* 0x00cfe20007ffe0ff */
[----:B------:R2:W3:Y:S01]  /*124a0*/  SHFL.IDX PT, R13, R0, 0x1, 0x1c1f ;  /* 0x003c1f00000d7f89 */ /* 0x0004e200000e0000 */
        /* <DEDUP_REMOVED lines=9> */
[----:B------:R-:W-:Y:S02]  /*12540*/  @!P1 LEA.HI R7, R6, R5, RZ, 0x3 ;  /* 0x0000000506079211 */ /* 0x000fe400078f18ff */
[----:B------:R-:W-:Y:S01]  /*12550*/  @!P0 LEA.HI R6, R15, R4, RZ, 0x3 ;  /* 0x000000040f068211 */ /* 0x000fe200078f18ff */
[----:B---34-:R-:W-:Y:S01]  /*12560*/  @!P2 IMAD.WIDE R14, R11, 0x2, R12 ;  /* 0x000000020b0ea825 */ /* 0x018fe200078e020c */
[----:B------:R-:W-:Y:S02]  /*12570*/  @!P1 LOP3.LUT R7, R7, 0xfffffff8, RZ, 0xc0, !PT ;  /* 0xfffffff807079812 */ /* 0x000fe400078ec0ff */
[----:B------:R-:W-:-:S02]  /*12580*/  @!P0 LOP3.LUT R6, R6, 0xfffffff8, RZ, 0xc0, !PT ;  /* 0xfffffff806068812 */ /* 0x000fc400078ec0ff */
[----:B------:R3:W-:Y:S01]  /*12590*/  @!P2 ST.E.128 [R14.64], RZ ;  /* 0x000000ff0e00a985 */ /* 0x0007e2000c101d08 */
[----:B------:R-:W-:-:S04]  /*125a0*/  @!P1 IMAD.WIDE R16, R7, 0x2, R12 ;  /* 0x0000000207109825 */ /* 0x000fc800078e020c */
[----:B------:R-:W-:Y:S01]  /*125b0*/  @!P0 IMAD.WIDE R6, R6, 0x2, R12 ;  /* 0x0000000206068825 */ /* 0x000fe200078e020c */
[----:B------:R3:W-:Y:S04]  /*125c0*/  @!P1 ST.E.128 [R16.64], RZ ;  /* 0x000000ff10009985 */ /* 0x0007e8000c101d08 */
[----:B------:R3:W-:Y:S02]  /*125d0*/  @!P0 ST.E.128 [R6.64], RZ ;  /* 0x000000ff06008985 */ /* 0x0007e4000c101d08 */
.L_x_345:
[----:B------:R-:W-:Y:S05]  /*125e0*/  BSYNC B0 ;  /* 0x0000000000007941 */ /* 0x000fea0003800000 */
.L_x_344:
        /* <DEDUP_REMOVED lines=13> */
[----:B-1--4-:R-:W-:Y:S01]  /*126c0*/  @!P2 IMAD.WIDE R14, R11, 0x2, R12 ;  /* 0x000000020b0ea825 */ /* 0x012fe200078e020c */
[----:B------:R-:W-:Y:S02]  /*126d0*/  @!P1 LOP3.LUT R7, R7, 0xfffffff8, RZ, 0xc0, !PT ;  /* 0xfffffff807079812 */ /* 0x000fe400078ec0ff */
[----:B------:R-:W-:-:S02]  /*126e0*/  @!P0 LOP3.LUT R6, R6, 0xfffffff8, RZ, 0xc0, !PT ;  /* 0xfffffff806068812 */ /* 0x000fc400078ec0ff */
[----:B------:R1:W-:Y:S01]  /*126f0*/  @!P2 ST.E.128 [R14.64], RZ ;  /* 0x000000ff0e00a985 */ /* 0x0003e2000c101d08 */
[----:B------:R-:W-:-:S04]  /*12700*/  @!P1 IMAD.WIDE R16, R7, 0x2, R12 ;  /* 0x0000000207109825 */ /* 0x000fc800078e020c */
[----:B------:R-:W-:Y:S01]  /*12710*/  @!P0 IMAD.WIDE R6, R6, 0x2, R12 ;  /* 0x0000000206068825 */ /* 0x000fe200078e020c */
[----:B------:R1:W-:Y:S04]  /*12720*/  @!P1 ST.E.128 [R16.64], RZ ;  /* 0x000000ff10009985 */ /* 0x0003e8000c101d08 */
[----:B------:R1:W-:Y:S02]  /*12730*/  @!P0 ST.E.128 [R6.64], RZ ;  /* 0x000000ff06008985 */ /* 0x0003e4000c101d08 */
.L_x_347:
[----:B------:R-:W-:Y:S05]  /*12740*/  BSYNC B0 ;  /* 0x0000000000007941 */ /* 0x000fea0003800000 */
.L_x_346:
[----:B------:R-:W-:Y:S01]  /*12750*/  IADD3 R9, R9, 0x60, RZ ;  /* 0x0000006009097810 */ /* 0x000fe20007ffe0ff */
[----:B-1----:R1:W2:Y:S03]  /*12760*/  SHFL.IDX PT, R7, R0, 0x3, 0x1c1f ;  /* 0x007c1f0000077f89 */ /* 0x0022a600000e0000 */
[----:B------:R-:W-:Y:S01]  /*12770*/  ISETP.GE.AND P0, PT, R9, R2, PT ;  /* 0x000000020900720c */ /* 0x000fe20003f06270 */
[----:B------:R1:W3:-:S12]  /*12780*/  SHFL.IDX PT, R6, R3, 0x3, 0x1c1f ;  /* 0x007c1f0003067f89 */ /* 0x0002d800000e0000 */
[----:B------:R-:W-:Y:S05]  /*12790*/  @P0 EXIT ;  /* 0x000000000000094d */ /* 0x000fea0003800000 */
[----:B------:R-:W-:Y:S02]  /*127a0*/  ISETP.GE.AND P0, PT, R5, c[0x0][0x3c8], PT ;  /* 0x0000f20005007a0c */ /* 0x000fe40003f06270 */
[----:B------:R-:W-:-:S11]  /*127b0*/  ISETP.GE.AND P1, PT, R11, c[0x0][0x3c8], PT ;  /* 0x0000f2000b007a0c */ /* 0x000fd60003f26270 */
[----:B-123--:R-:W-:Y:S02]  /*127c0*/  @!P0 SHF.R.S32.HI R0, RZ, 0x1f, R5 ;  /* 0x0000001fff008819 */ /* 0x00efe40000011405 */
[----:B------:R-:W-:Y:S02]  /*127d0*/  @!P1 IMAD.WIDE R8, R11, 0x2, R6 ;  /* 0x000000020b089825 */ /* 0x000fe400078e0206 */
[----:B------:R-:W-:-:S03]  /*127e0*/  @!P0 LEA.HI R0, R0, R5, RZ, 0x3 ;  /* 0x0000000500008211 */ /* 0x000fc600078f18ff */
[----:B------:R1:W-:Y:S01]  /*127f0*/  @!P1 ST.E.128 [R8.64], RZ ;  /* 0x000000ff08009985 */ /* 0x0003e2000c101d08 */
[----:B------:R-:W-:-:S05]  /*12800*/  @!P0 LOP3.LUT R3, R0, 0xfffffff8, RZ, 0xc0, !PT ;  /* 0xfffffff800038812 */ /* 0x000fca00078ec0ff */
[----:B------:R-:W-:-:S05]  /*12810*/  @!P0 IMAD.WIDE R2, R3, 0x2, R6 ;  /* 0x0000000203028825 */ /* 0x000fca00078e0206 */
[----:B------:R1:W-:Y:S01]  /*12820*/  @!P0 ST.E.128 [R2.64], RZ ;  /* 0x000000ff02008985 */ /* 0x0003e2000c101d08 */
[----:B------:R-:W-:-:S13]  /*12830*/  ISETP.GE.AND P0, PT, R4, c[0x0][0x3c8], PT ;  /* 0x0000f20004007a0c */ /* 0x000fda0003f06270 */
[----:B------:R-:W-:Y:S05]  /*12840*/  @P0 EXIT ;  /* 0x000000000000094d */ /* 0x000fea0003800000 */
[----:B-1----:R-:W-:-:S04]  /*12850*/  SHF.R.S32.HI R3, RZ, 0x1f, R4 ;  /* 0x0000001fff037819 */ /* 0x002fc80000011404 */
[----:B------:R-:W-:-:S04]  /*12860*/  LEA.HI R3, R3, R4, RZ, 0x3 ;  /* 0x0000000403037211 */ /* 0x000fc800078f18ff */
[----:B------:R-:W-:-:S05]  /*12870*/  LOP3.LUT R3, R3, 0xfffffff8, RZ, 0xc0, !PT ;  /* 0xfffffff803037812 */ /* 0x000fca00078ec0ff */
[----:B------:R-:W-:-:S05]  /*12880*/  IMAD.WIDE R6, R3, 0x2, R6 ;  /* 0x0000000203067825 */ /* 0x000fca00078e0206 */
[----:B------:R-:W-:Y:S01]  /*12890*/  ST.E.128 [R6.64], RZ ;  /* 0x000000ff06007985 */ /* 0x000fe2000c101d08 */
[----:B------:R-:W-:Y:S05]  /*128a0*/  EXIT ;  /* 0x000000000000794d */ /* 0x000fea0003800000 */
.L_x_348:
        /* <DEDUP_REMOVED lines=13> */
.L_x_758:


//--------------------- .text._ZN7cutlass13device_kernelIN5flash19enable_sm80_to_sm89INS1_16FlashAttnFwdSm80INS1_25CollectiveMainloopFwdSm80ILi4ELi1ELb0EN4cute5tupleIJNS5_1CILi128EEENS7_ILi48EEENS7_ILi96EEEEEELi96ENS_10bfloat16_tEfNS_4arch4Sm80ELb0ELb1ELb0ELb1ELb0ELb1ELb1ELb0EEENS1_21CollectiveEpilogueFwdINS6_IJS8_SA_S9_EEENS6_IJNS7_ILi1EEESI_SI_EEESC_SE_Li128ELb1ELb1ELb0ELb0EEENS1_19SingleTileSchedulerILb1ELb0ELb1ELi128EEEEEEEEEvNT_6ParamsE --------------------------
	.section	.text._ZN7cutlass13device_kernelIN5flash19enable_sm80_to_sm89INS1_16FlashAttnFwdSm80INS1_25CollectiveMainloopFwdSm80ILi4ELi1ELb0EN4cute5tupleIJNS5_1CILi128EEENS7_ILi48EEENS7_ILi96EEEEEELi96ENS_10bfloat16_tEfNS_4arch4Sm80ELb0ELb1ELb0ELb1ELb0ELb1ELb1ELb0EEENS1_21CollectiveEpilogueFwdINS6_IJS8_SA_S9_EEENS6_IJNS7_ILi1EEESI_SI_EEESC_SE_Li128ELb1ELb1ELb0ELb0EEENS1_19SingleTileSchedulerILb1ELb0ELb1ELi128EEEEEEEEEvNT_6ParamsE,"ax",@progbits
	.sectioninfo	@"SHI_REGISTERS=255"
	.align	128
.text._ZN7cutlass13device_kernelIN5flash19enable_sm80_to_sm89INS1_16FlashAttnFwdSm80INS1_25CollectiveMainloopFwdSm80ILi4ELi1ELb0EN4cute5tupleIJNS5_1CILi128EEENS7_ILi48EEENS7_ILi96EEEEEELi96ENS_10bfloat16_tEfNS_4arch4Sm80ELb0ELb1ELb0ELb1ELb0ELb1ELb1ELb0EEENS1_21CollectiveEpilogueFwdINS6_IJS8_SA_S9_EEENS6_IJNS7_ILi1EEESI_SI_EEESC_SE_Li128ELb1ELb1ELb0ELb0EEENS1_19SingleTileSchedulerILb1ELb0ELb1ELi128EEEEEEEEEvNT_6ParamsE:
        .type           _ZN7cutlass13device_kernelIN5flash19enable_sm80_to_sm89INS1_16FlashAttnFwdSm80INS1_25CollectiveMainloopFwdSm80ILi4ELi1ELb0EN4cute5tupleIJNS5_1CILi128EEENS7_ILi48EEENS7_ILi96EEEEEELi96ENS_10bfloat16_tEfNS_4arch4Sm80ELb0ELb1ELb0ELb1ELb0ELb1ELb1ELb0EEENS1_21CollectiveEpilogueFwdINS6_IJS8_SA_S9_EEENS6_IJNS7_ILi1EEESI_SI_EEESC_SE_Li128ELb1ELb1ELb0ELb0EEENS1_19SingleTileSchedulerILb1ELb0ELb1ELi128EEEEEEEEEvNT_6ParamsE,@function
        .size           _ZN7cutlass13device_kernelIN5flash19enable_sm80_to_sm89INS1_16FlashAttnFwdSm80INS1_25CollectiveMainloopFwdSm80ILi4ELi1ELb0EN4cute5tupleIJNS5_1CILi128EEENS7_ILi48EEENS7_ILi96EEEEEELi96ENS_10bfloat16_tEfNS_4arch4Sm80ELb0ELb1ELb0ELb1ELb0ELb1ELb1ELb0EEENS1_21CollectiveEpilogueFwdINS6_IJS8_SA_S9_EEENS6_IJNS7_ILi1EEESI_SI_EEESC_SE_Li128ELb1ELb1ELb0ELb0EEENS1_19SingleTileSchedulerILb1ELb0ELb1ELi128EEEEEEEEEvNT_6ParamsE,(.L_x_759 - _ZN7cutlass13device_kernelIN5flash19enable_sm80_to_sm89INS1_16FlashAttnFwdSm80INS1_25CollectiveMainloopFwdSm80ILi4ELi1ELb0EN4cute5tupleIJNS5_1CILi128EEENS7_ILi48EEENS7_ILi96EEEEEELi96ENS_10bfloat16_tEfNS_4arch4Sm80ELb0ELb1ELb0ELb1ELb0ELb1ELb1ELb0EEENS1_21CollectiveEpilogueFwdINS6_IJS8_SA_S9_EEENS6_IJNS7_ILi1EEESI_SI_EEESC_SE_Li128ELb1ELb1ELb0ELb0EEENS1_19SingleTileSchedulerILb1ELb0ELb1ELi128EEEEEEEEEvNT_6ParamsE)
        .other          _ZN7cutlass13device_kernelIN5flash19enable_sm80_to_sm89INS1_16FlashAttnFwdSm80INS1_25CollectiveMainloopFwdSm80ILi4ELi1ELb0EN4cute5tupleIJNS5_1CILi128EEENS7_ILi48EEENS7_ILi96EEEEEELi96ENS_10bfloat16_tEfNS_4arch4Sm80ELb0ELb1ELb0ELb1ELb0ELb1ELb1ELb0EEENS1_21CollectiveEpilogueFwdINS6_IJS8_SA_S9_EEENS6_IJNS7_ILi1EEESI_SI_EEESC_SE_Li128ELb1ELb1ELb0ELb0EEENS1_19SingleTileSchedulerILb1ELb0ELb1ELi128EEEEEEEEEvNT_6ParamsE,@"STO_CUDA_ENTRY STV_DEFAULT"
_ZN7cutlass13device_kernelIN5flash19enable_sm80_to_sm89INS1_16FlashAttnFwdSm80INS1_25CollectiveMainloopFwdSm80ILi4ELi1ELb0EN4cute5tupleIJNS5_1CILi128EEENS7_ILi48EEENS7_ILi96EEEEEELi96ENS_10bfloat16_tEfNS_4arch4Sm80ELb0ELb1ELb0ELb1ELb0ELb1ELb1ELb0EEENS1_21CollectiveEpilogueFwdINS6_IJS8_SA_S9_EEENS6_IJNS7_ILi1EEESI_SI_EEESC_SE_Li128ELb1ELb1ELb0ELb0EEENS1_19SingleTileSchedulerILb1ELb0ELb1ELi128EEEEEEEEEvNT_6ParamsE:
        /* <DEDUP_REMOVED lines=16> */
.L_x_350:
        /* <DEDUP_REMOVED lines=8> */
.L_x_352:
[----:B------:R-:W-:-:S04]  /*0180*/  MOV R0, c[0x0][0x54c] ;  /* 0x0001530000007a02 */ /* 0x000fc80000000f00 */
.L_x_351:
[----:B------:R-:W-:Y:S01]  /*0190*/  USHF.L.U32 UR4, UR4, 0x7, URZ ;  /* 0x0000000704047899 */ /* 0x000fe2000800063f */
[----:B-----5:R-:W-:-:S05]  /*01a0*/  IMAD R0, R0, c[0x0][0x548], RZ ;  /* 0x0001520000007a24 */ /* 0x020fca00078e02ff */
[----:B------:R-:W-:-:S04]  /*01b0*/  MOV R6, UR4 ;  /* 0x0000000400067c02 */ /* 0x000fc80008000f00 */
[----:B------:R-:W-:-:S04]  /*01c0*/  ISETP.GE.AND P0, PT, R6, R0, PT ;  /* 0x000000000600720c */ /* 0x000fc80003f06270 */
[----:B------:R-:W-:Y:S01]  /*01d0*/  SEL R225, R225, 0xffffffff, !P0 ;  /* 0xffffffffe1e17807 */ /* 0x000fe20004000000 */
[----:B------:R-:W-:Y:S05]  /*01e0*/  BRA `(.L_x_353) ;  /* 0x0000013000007947 */ /* 0x000fea0003800000 */
.L_x_349:
[----:B------:R-:W-:-:S04]  /*01f0*/  ISETP.NE.U32.AND P0, PT, RZ, c[0x0][0x568], PT ;  /* 0x00015a00ff007a0c */ /* 0x000fc80003f05070 */
[----:B------:R-:W-:-:S13]  /*0200*/  ISETP.NE.AND.EX P0, PT, RZ, c[0x0][0x56c], PT, P0 ;  /* 0x00015b00ff007a0c */ /* 0x000fda0003f05300 */
[----:B------:R-:W-:Y:S05]  /*0210*/  @!P0 BRA `(.L_x_354) ;  /* 0x0000002000008947 */ /* 0x000fea0003800000 */
[----:B------:R1:W5:Y:S01]  /*0220*/  LDG.E R0, [R4.64] ;  /* 0x0000000c04007981 */ /* 0x000362000c1e1900 */
[----:B------:R-:W-:Y:S05]  /*0230*/  BRA `(.L_x_355) ;  /* 0x0000009000007947 */ /* 0x000fea0003800000 */
.L_x_354:
        /* <DEDUP_REMOVED lines=8> */
.L_x_356:
[----:B------:R-:W-:-:S04]  /*02c0*/  MOV R0, c[0x0][0x54c] ;  /* 0x0001530000007a02 */ /* 0x000fc80000000f00 */
.L_x_355:
[----:B------:R-:W-:Y:S01]  /*02d0*/  USHF.L.U32 UR4, UR4, 0x7, URZ ;  /* 0x0000000704047899 */ /* 0x000fe2000800063f */
[----:B-----5:R-:W-:-:S05]  /*02e0*/  IMAD R0, R0, c[0x0][0x548], RZ ;  /* 0x0001520000007a24 */ /* 0x020fca00078e02ff */
[----:B------:R-:W-:-:S04]  /*02f0*/  MOV R6, UR4 ;  /* 0x0000000400067c02 */ /* 0x000fc80008000f00 */
[----:B------:R-:W-:-:S04]  /*0300*/  ISETP.GE.AND P0, PT, R6, R0, PT ;  /* 0x000000000600720c */ /* 0x000fc80003f06270 */
[----:B------:R-:W-:-:S04]  /*0310*/  SEL R225, R225, 0xffffffff, !P0 ;  /* 0xffffffffe1e17807 */ /* 0x000fc80004000000 */
.L_x_353:
[----:B------:R-:W-:-:S13]  /*0320*/  ISETP.GE.AND P0, PT, R225, RZ, PT ;  /* 0x000000ffe100720c */ /* 0x000fda0003f06270 */
[----:B------:R-:W-:Y:S05]  /*0330*/  @!P0 EXIT ;  /* 0x000000000000894d */ /* 0x000fea0003800000 */
[----:B------:R-:W-:Y:S01]  /*0340*/  ISETP.NE.U32.AND P0, PT, RZ, c[0x0][0x370], PT ;  /* 0x0000dc00ff007a0c */ /* 0x000fe20003f05070 */
[----:B------:R-:W-:Y:S01]  /*0350*/  IMAD.MOV.U32 R122, RZ, RZ, RZ ;  /* 0x000000ffff7a7224 */ /* 0x000fe200078e00ff */
[----:B------:R-:W-:Y:S01]  /*0360*/  ISETP.NE.U32.AND P1, PT, RZ, c[0x0][0x360], PT ;  /* 0x0000d800ff007a0c */ /* 0x000fe20003f25070 */
[----:B------:R-:W-:Y:S01]  /*0370*/  IMAD.MOV.U32 R224, RZ, RZ, c[0x0][0x168] ;  /* 0x00005a00ffe07624 */ /* 0x000fe200078e00ff */
[----:B------:R-:W-:Y:S01]  /*0380*/  ISETP.NE.AND.EX P2, PT, RZ, c[0x0][0x374], PT, P0 ;  /* 0x0000dd00ff007a0c */ /* 0x000fe20003f45300 */
[----:B------:R-:W-:Y:S01]  /*0390*/  IMAD.MOV.U32 R72, RZ, RZ, RZ ;  /* 0x000000ffff487224 */ /* 0x000fe200078e00ff */
[----:B------:R-:W-:Y:S01]  /*03a0*/  ISETP.NE.AND.EX P0, PT, RZ, c[0x0][0x364], PT, P1 ;  /* 0x0000d900ff007a0c */ /* 0x000fe20003f05310 */
[----:B------:R-:W-:Y:S01]  /*03b0*/  IMAD.MOV.U32 R121, RZ, RZ, RZ ;  /* 0x000000ffff797224 */ /* 0x000fe200078e00ff */
[----:B------:R-:W-:Y:S01]  /*03c0*/  ISETP.NE.U32.AND P1, PT, RZ, c[0x0][0x348], PT ;  /* 0x0000d200ff007a0c */ /* 0x000fe20003f25070 */
[----:B------:R-:W-:Y:S01]  /*03d0*/  IMAD.MOV.U32 R87, RZ, RZ, RZ ;  /* 0x000000ffff577224 */ /* 0x000fe200078e00ff */
[----:B------:R-:W-:Y:S01]  /*03e0*/  ISETP.NE.U32.AND P3, PT, RZ, c[0x0][0x350], PT ;  /* 0x0000d400ff007a0c */ /* 0x000fe20003f65070 */
[----:B-1----:R-:W-:Y:S01]  /*03f0*/  IMAD.WIDE R4, R225, R3, c[0x0][0x348] ;  /* 0x0000d200e1047625 */ /* 0x002fe200078e0203 */
[----:B------:R-:W-:-:S02]  /*0400*/  ISETP.NE.U32.AND P4, PT, RZ, c[0x0][0x358], PT ;  /* 0x0000d600ff007a0c */ /* 0x000fc40003f85070 */
[----:B------:R-:W-:Y:S01]  /*0410*/  ISETP.NE.AND.EX P1, PT, RZ, c[0x0][0x34c], PT, P1 ;  /* 0x0000d300ff007a0c */ /* 0x000fe20003f25310 */
[CC--:B------:R-:W-:Y:S01]  /*0420*/  IMAD.WIDE R10, R225.reuse, R3.reuse, c[0x0][0x350] ;  /* 0x0000d400e10a7625 */ /* 0x0c0fe200078e0203 */
[----:B------:R-:W-:Y:S02]  /*0430*/  ISETP.NE.AND.EX P5, PT, RZ, c[0x0][0x354], PT, P3 ;  /* 0x0000d500ff007a0c */ /* 0x000fe40003fa5330 */
[----:B------:R-:W-:Y:S01]  /*0440*/  ISETP.NE.AND.EX P4, PT, RZ, c[0x0][0x35c], PT, P4 ;  /* 0x0000d700ff007a0c */ /* 0x000fe20003f85340 */
[----:B------:R-:W-:-:S04]  /*0450*/  @P2 IMAD.WIDE R16, R225, R3, c[0x0][0x370] ;  /* 0x0000dc00e1102625 */ /* 0x000fc800078e0203 */
[CC--:B------:R-:W-:Y:S01]  /*0460*/  IMAD.WIDE R8, R225.reuse, R3.reuse, c[0x0][0x358] ;  /* 0x0000d600e1087625 */ /* 0x0c0fe200078e0203 */
[----:B------:R1:W5:Y:S01]  /*0470*/  @P2 LDG.E R122, [R16.64] ;  /* 0x0000000c107a2981 */ /* 0x000362000c1e1900 */
[----:B------:R-:W-:Y:S02]  /*0480*/  P2R R14, PR, RZ, 0x20 ;  /* 0x00000020ff0e7803 */ /* 0x000fe40000000000 */
[----:B------:R-:W-:Y:S01]  /*0490*/  @P0 IMAD.WIDE R12, R225, R3, c[0x0][0x360] ;  /* 0x0000d800e10c0625 */ /* 0x000fe200078e0203 */
[----:B------:R1:W5:Y:S04]  /*04a0*/  @P1 LDG.E R72, [R4.64] ;  /* 0x0000000c04481981 */ /* 0x000368000c1e1900 */
[----:B------:R1:W5:Y:S04]  /*04b0*/  @P0 LDG.E R224, [R12.64] ;  /* 0x0000000c0ce00981 */ /* 0x000368000c1e1900 */
[----:B------:R1:W5:Y:S04]  /*04c0*/  @P5 LDG.E R121, [R10.64] ;  /* 0x0000000c0a795981 */ /* 0x000368000c1e1900 */
[----:B------:R1:W5:Y:S04]  /*04d0*/  @P4 LDG.E R87, [R8.64] ;  /* 0x0000000c08574981 */ /* 0x000368000c1e1900 */
[----:B------:R-:W2:Y:S01]  /*04e0*/  S2R R222, SR_CTAID.Y ;  /* 0x0000000000de7919 */ /* 0x000ea20000002600 */
[----:B------:R-:W-:-:S02]  /*04f0*/  IMAD.MOV.U32 R2, RZ, RZ, c[0x0][0x1d0] ;  /* 0x00007400ff027624 */ /* 0x000fc400078e00ff */
[----:B------:R-:W-:Y:S01]  /*0500*/  IMAD.MOV.U32 R0, RZ, RZ, c[0x0][0x228] ;  /* 0x00008a00ff007624 */ /* 0x000fe200078e00ff */
[----:B--2---:R-:W-:Y:S01]  /*0510*/  SHF.R.S32.HI R221, RZ, 0x1f, R222 ;  /* 0x0000001fffdd7819 */ /* 0x004fe200000114de */
[----:B------:R-:W-:Y:S05]  /*0520*/  @P0 BRA `(.L_x_357) ;  /* 0x0000004000000947 */ /* 0x000fea0003800000 */
[----:B-1----:R-:W-:Y:S05]  /*0530*/  @!P1 BRA `(.L_x_357) ;  /* 0x0000003000009947 */ /* 0x002fea0003800000 */
[----:B-----5:R1:W2:Y:S04]  /*0540*/  LDG.E R224, [R4.64] ;  /* 0x0000000c04e07981 */ /* 0x0202a8000c1e1900 */
[----:B-1----:R-:W2:Y:S02]  /*0550*/  LDG.E R4, [R4.64+0x4] ;  /* 0x0000040c04047981 */ /* 0x002ea4000c1e1900 */
[----:B--2---:R-:W-:Y:S02]  /*0560*/  IADD3 R224, -R224, R4, RZ ;  /* 0x00000004e0e07210 */ /* 0x004fe40007ffe1ff */
.L_x_357:
[----:B-1----:R-:W-:-:S04]  /*0570*/  ISETP.NE.U32.AND P0, PT, RZ, c[0x0][0x368], PT ;  /* 0x0000da00ff007a0c */ /* 0x002fc80003f05070 */
[----:B------:R-:W-:-:S13]  /*0580*/  ISETP.NE.AND.EX P0, PT, RZ, c[0x0][0x36c], PT, P0 ;  /* 0x0000db00ff007a0c */ /* 0x000fda0003f05300 */
[----:B------:R-:W-:Y:S05]  /*0590*/  @!P0 BRA `(.L_x_358) ;  /* 0x0000003000008947 */ /* 0x000fea0003800000 */
[----:B------:R-:W-:-:S05]  /*05a0*/  IMAD.WIDE R4, R225, R3, c[0x0][0x368] ;  /* 0x0000da00e1047625 */ /* 0x000fca00078e0203 */
[----:B------:R1:W5:Y:S01]  /*05b0*/  LDG.E R2, [R4.64] ;  /* 0x0000000c04027981 */ /* 0x000362000c1e1900 */
[----:B------:R-:W-:Y:S05]  /*05c0*/  BRA `(.L_x_359) ;  /* 0x0000004000007947 */ /* 0x000fea0003800000 */
.L_x_358:
[----:B------:R-:W-:Y:S05]  /*05d0*/  @!P5 BRA `(.L_x_359) ;  /* 0x000000300000d947 */ /* 0x000fea0003800000 */
[----:B------:R1:W2:Y:S04]  /*05e0*/  LDG.E R2, [R10.64] ;  /* 0x0000000c0a027981 */ /* 0x0002a8000c1e1900 */
[----:B-1----:R-:W2:Y:S02]  /*05f0*/  LDG.E R10, [R10.64+0x4] ;  /* 0x0000040c0a0a7981 */ /* 0x002ea4000c1e1900 */
[----:B--2---:R-:W-:Y:S02]  /*0600*/  IADD3 R2, -R2, R10, RZ ;  /* 0x0000000a02027210 */ /* 0x004fe40007ffe1ff */
.L_x_359:
[----:B-1----:R1:W2:Y:S04]  /*0610*/  @P4 LDG.E R4, [R8.64] ;  /* 0x0000000c08044981 */ /* 0x0022a8000c1e1900 */
[----:B------:R1:W2:Y:S01]  /*0620*/  @P4 LDG.E R7, [R8.64+0x4] ;  /* 0x0000040c08074981 */ /* 0x0002a2000c1e1900 */
[----:B------:R-:W-:Y:S01]  /*0630*/  IMAD.MOV.U32 R220, RZ, RZ, c[0x0][0x2c4] ;  /* 0x0000b100ffdc7624 */ /* 0x000fe200078e00ff */
[----:B------:R-:W-:Y:S01]  /*0640*/  ISETP.NE.U32.AND P0, PT, RZ, c[0x0][0x378], PT ;  /* 0x0000de00ff007a0c */ /* 0x000fe20003f05070 */
[----:B-----5:R-:W-:-:S03]  /*0650*/  IMAD.MOV.U32 R71, RZ, RZ, R2 ;  /* 0x000000ffff477224 */ /* 0x020fc600078e0002 */
[----:B------:R-:W-:Y:S01]  /*0660*/  ISETP.NE.AND P2, PT, R220, 0x1, PT ;  /* 0x00000001dc00780c */ /* 0x000fe20003f45270 */
[----:B------:R-:W-:Y:S01]  /*0670*/  IMAD.MOV.U32 R77, RZ, RZ, R6 ;  /* 0x000000ffff4d7224 */ /* 0x000fe200078e0006 */
[----:B------:R-:W-:Y:S01]  /*0680*/  ISETP.NE.AND.EX P0, PT, RZ, c[0x0][0x37c], PT, P0 ;  /* 0x0000df00ff007a0c */ /* 0x000fe20003f05300 */
[----:B------:R-:W-:Y:S01]  /*0690*/  IMAD.MOV.U32 R219, RZ, RZ, c[0x0][0x32c] ;  /* 0x0000cb00ffdb7624 */ /* 0x000fe200078e00ff */
[----:B------:R-:W-:-:S04]  /*06a0*/  LOP3.LUT R226, R226, 0xfffff7ff, RZ, 0xc0, !PT ;  /* 0xfffff7ffe2e27812 */ /* 0x000fc800078ec0ff */
[----:B------:R-:W-:-:S05]  /*06b0*/  ISETP.GE.AND P1, PT, R219, 0x1, PT ;  /* 0x00000001db00780c */ /* 0x000fca0003f26270 */
[----:B------:R-:W-:-:S05]  /*06c0*/  @P2 IADD3 R5, R77, 0x7f, RZ ;  /* 0x0000007f4d052810 */ /* 0x000fca0007ffe0ff */
[----:B------:R-:W-:Y:S01]  /*06d0*/  @P2 IMAD.HI.U32 R5, R5, c[0x0][0x2c8], RZ ;  /* 0x0000b20005052a27 */ /* 0x000fe200078e00ff */
[----:B------:R-:W-:Y:S02]  /*06e0*/  IADD3 R6, R6, 0x7f, RZ ;  /* 0x0000007f06067810 */ /* 0x000fe40007ffe0ff */
[----:B------:R-:W-:Y:S01]  /*06f0*/  @P2 LOP3.LUT R226, R226, 0x800, RZ, 0xfc, !PT ;  /* 0x00000800e2e22812 */ /* 0x000fe200078efcff */
[----:B-1----:R-:W-:Y:S01]  /*0700*/  @P0 IMAD.WIDE R8, R225, R3, c[0x0][0x378] ;  /* 0x0000de00e1080625 */ /* 0x002fe200078e0203 */
[----:B------:R-:W-:Y:S02]  /*0710*/  @P2 SHF.R.U32.HI R6, RZ, c[0x0][0x2cc], R5 ;  /* 0x0000b300ff062a19 */ /* 0x000fe40000011605 */
[----:B------:R-:W-:Y:S02]  /*0720*/  LOP3.LUT R226, R226, 0xfffffbff, RZ, 0xc0, !PT ;  /* 0xfffffbffe2e27812 */ /* 0x000fe400078ec0ff */
[----:B------:R1:W5:Y:S02]  /*0730*/  @P0 LDG.E R71, [R8.64] ;  /* 0x0000000c08470981 */ /* 0x000364000c1e1900 */
[----:B------:R-:W-:Y:S01]  /*0740*/  @P1 LOP3.LUT R226, R226, 0x400, RZ, 0xfc, !PT ;  /* 0x00000400e2e21812 */ /* 0x000fe200078efcff */
[----:B--2---:R-:W-:-:S02]  /*0750*/  @P4 IMAD.IADD R0, R7, 0x1, -R4 ;  /* 0x0000000107004824 */ /* 0x004fc400078e0a04 */
[----:B------:R-:W-:-:S04]  /*0760*/  IMAD.IADD R4, R2, 0x1, -R122 ;  /* 0x0000000102047824 */ /* 0x000fc800078e0a7a */
[----:B------:R-:W-:-:S05]  /*0770*/  IMAD.IADD R218, R4, 0x1, R0 ;  /* 0x0000000104da7824 */ /* 0x000fca00078e0200 */
[----:B------:R-:W-:-:S05]  /*0780*/  IADD3 R91, R218, 0x1, -R224 ;  /* 0x00000001da5b7810 */ /* 0x000fca0007ffe8e0 */
[----:B------:R-:W-:-:S05]  /*0790*/  IMAD.IADD R6, R91, 0x1, R6 ;  /* 0x000000015b067824 */ /* 0x000fca00078e0206 */
[----:B-1----:R-:W-:Y:S01]  /*07a0*/  IADD3 R8, R6, c[0x0][0x328], RZ ;  /* 0x0000ca0006087a10 */ /* 0x002fe20007ffe0ff */
        /* <DEDUP_REMOVED lines=10> */
.L_x_361:
[----:B------:R-:W-:-:S13]  /*0850*/  ISETP.NE.AND P0, PT, R219, 0x1, PT ;  /* 0x00000001db00780c */ /* 0x000fda0003f05270 */
[----:B------:R-:W-:-:S05]  /*0860*/  @P0 IMAD.HI.U32 R6, R5, c[0x0][0x330], RZ ;  /* 0x0000cc0005060a27 */ /* 0x000fca00078e00ff */
[----:B------:R-:W-:-:S05]  /*0870*/  @P0 SHF.R.U32.HI R5, RZ, c[0x0][0x334], R6 ;  /* 0x0000cd00ff050a19 */ /* 0x000fca0000011606 */
.L_x_362:
[----:B------:R-:W-:-:S05]  /*0880*/  IMAD R5, R5, R219, c[0x0][0x32c] ;  /* 0x0000cb0005057624 */ /* 0x000fca00078e02db */
[----:B------:R-:W-:Y:S02]  /*0890*/  IMNMX R8, R8, R5, PT ;  /* 0x0000000508087217 */ /* 0x000fe40003800200 */
.L_x_360:
[----:B------:R-:W-:Y:S01]  /*08a0*/  @P2 IMAD.HI.U32 R7, R77, c[0x0][0x2c8], RZ ;  /* 0x0000b2004d072a27 */ /* 0x000fe200078e00ff */
[----:B------:R-:W-:-:S03]  /*08b0*/  IADD3 R5, R218, 0x2f, RZ ;  /* 0x0000002fda057810 */ /* 0x000fc60007ffe0ff */
[----:B------:R-:W-:Y:S01]  /*08c0*/  IMAD.MOV.U32 R6, RZ, RZ, R77 ;  /* 0x000000ffff067224 */ /* 0x000fe200078e004d */
[----:B------:R-:W-:Y:S01]  /*08d0*/  @P2 SHF.R.U32.HI R6, RZ, c[0x0][0x2cc], R7 ;  /* 0x0000b300ff062a19 */ /* 0x000fe20000011607 */
[----:B------:R-:W-:-:S04]  /*08e0*/  IMAD.HI R5, R5, 0x2aaaaaab, RZ ;  /* 0x2aaaaaab05057827 */ /* 0x000fc800078e02ff */
[----:B------:R-:W-:Y:S01]  /*08f0*/  IMAD.IADD R76, R218, 0x1, -R224 ;  /* 0x00000001da4c7824 */ /* 0x000fe200078e0ae0 */
[----:B------:R-:W-:-:S03]  /*0900*/  SHF.R.U32.HI R90, RZ, 0x1f, R5 ;  /* 0x0000001fff5a7819 */ /* 0x000fc60000011605 */
[----:B------:R-:W-:Y:S01]  /*0910*/  IMAD.IADD R6, R76, 0x1, R6 ;  /* 0x000000014c067824 */ /* 0x000fe200078e0206 */
[----:B------:R-:W-:-:S04]  /*0920*/  LEA.HI.SX32 R90, R5, R90, 0x1d ;  /* 0x0000005a055a7211 */ /* 0x000fc800078feaff */
[----:B------:R-:W-:Y:S01]  /*0930*/  IADD3 R7, R6, -c[0x0][0x324], RZ ;  /* 0x8000c90006077a10 */ /* 0x000fe20007ffe0ff */
[----:B------:R-:W-:Y:S05]  /*0940*/  @!P1 BRA `(.L_x_363) ;  /* 0x000000d000009947 */ /* 0x000fea0003800000 */
        /* <DEDUP_REMOVED lines=8> */
.L_x_364:
[----:B------:R-:W-:-:S13]  /*09d0*/  ISETP.NE.AND P0, PT, R219, 0x1, PT ;  /* 0x00000001db00780c */ /* 0x000fda0003f05270 */
[----:B------:R-:W-:-:S05]  /*09e0*/  @P0 IMAD.HI.U32 R5, R6, c[0x0][0x330], RZ ;  /* 0x0000cc0006050a27 */ /* 0x000fca00078e00ff */
[----:B------:R-:W-:-:S05]  /*09f0*/  @P0 SHF.R.U32.HI R6, RZ, c[0x0][0x334], R5 ;  /* 0x0000cd00ff060a19 */ /* 0x000fca0000011605 */
.L_x_365:
[----:B------:R-:W-:-:S05]  /*0a00*/  IMAD R6, R6, c[0x0][0x32c], RZ ;  /* 0x0000cb0006067a24 */ /* 0x000fca00078e02ff */
[----:B------:R-:W-:-:S04]  /*0a10*/  IMNMX R7, R7, R6, !PT ;  /* 0x0000000607077217 */ /* 0x000fc80007800200 */
.L_x_363:
[----:B------:R-:W-:Y:S01]  /*0a20*/  IADD3 R8, R8, 0x2f, RZ ;  /* 0x0000002f08087810 */ /* 0x000fe20007ffe0ff */
[----:B------:R-:W-:-:S04]  /*0a30*/  IMAD.HI R6, R7, 0x2aaaaaab, RZ ;  /* 0x2aaaaaab07067827 */ /* 0x000fc800078e02ff */
[----:B------:R-:W-:Y:S01]  /*0a40*/  IMAD.HI R8, R8, 0x2aaaaaab, RZ ;  /* 0x2aaaaaab08087827 */ /* 0x000fe200078e02ff */
[----:B------:R-:W-:-:S04]  /*0a50*/  SHF.R.U32.HI R5, RZ, 0x1f, R6 ;  /* 0x0000001fff057819 */ /* 0x000fc80000011606 */
[----:B------:R-:W-:Y:S02]  /*0a60*/  SHF.R.U32.HI R7, RZ, 0x1f, R8 ;  /* 0x0000001fff077819 */ /* 0x000fe40000011608 */
[----:B------:R-:W-:Y:S02]  /*0a70*/  LEA.HI.SX32 R5, R6, R5, 0x1d ;  /* 0x0000000506057211 */ /* 0x000fe400078feaff */
[----:B------:R-:W-:Y:S02]  /*0a80*/  LEA.HI.SX32 R7, R8, R7, 0x1d ;  /* 0x0000000708077211 */ /* 0x000fe400078feaff */
[----:B------:R-:W-:Y:S02]  /*0a90*/  IMNMX R5, RZ, R5, !PT ;  /* 0x00000005ff057217 */ /* 0x000fe40007800200 */
[----:B------:R-:W-:-:S03]  /*0aa0*/  IMNMX R7, R7, R90, PT ;  /* 0x0000005a07077217 */ /* 0x000fc60003800200 */
[--C-:B------:R-:W-:Y:S02]  /*0ab0*/  IMAD R5, R5, 0x30, -R4.reuse ;  /* 0x0000003005057824 */ /* 0x100fe400078e0a04 */
[----:B------:R-:W-:-:S03]  /*0ac0*/  IMAD R6, R7, 0x30, -R4 ;  /* 0x0000003007067824 */ /* 0x000fc600078e0a04 */
[----:B------:R-:W-:Y:S02]  /*0ad0*/  IMNMX R5, RZ, R5, !PT ;  /* 0x00000005ff057217 */ /* 0x000fe40007800200 */
[----:B------:R-:W-:-:S04]  /*0ae0*/  IMNMX R6, R6, R0, PT ;  /* 0x0000000006067217 */ /* 0x000fc80003800200 */
[----:B------:R-:W-:Y:S01]  /*0af0*/  ISETP.GT.AND P0, PT, R6, R5, PT ;  /* 0x000000050600720c */ /* 0x000fe20003f04270 */
[----:B------:R-:W-:-:S05]  /*0b00*/  IMAD.WIDE.U32 R4, R5, -0x55555555, RZ ;  /* 0xaaaaaaab05047825 */ /* 0x000fca00078e00ff */
[----:B------:R-:W-:-:S05]  /*0b10*/  SHF.R.U32.HI R89, RZ, 0x5, R5 ;  /* 0x00000005ff597819 */ /* 0x000fca0000011605 */
[----:B------:R-:W-:Y:S02]  /*0b20*/  IMAD.MOV.U32 R5, RZ, RZ, R89 ;  /* 0x000000ffff057224 */ /* 0x000fe400078e0059 */
[----:B------:R-:W-:-:S05]  /*0b30*/  @P0 IADD3 R6, R6, 0x2f, RZ ;  /* 0x0000002f06060810 */ /* 0x000fca0007ffe0ff */
[----:B------:R-:W-:-:S05]  /*0b40*/  @P0 IMAD.HI R6, R6, 0x2aaaaaab, RZ ;  /* 0x2aaaaaab06060827 */ /* 0x000fca00078e02ff */
[----:B------:R-:W-:-:S04]  /*0b50*/  @P0 SHF.R.U32.HI R4, RZ, 0x1f, R6 ;  /* 0x0000001fff040819 */ /* 0x000fc80000011606 */
[----:B------:R-:W-:-:S04]  /*0b60*/  @P0 LEA.HI.SX32 R5, R6, R4, 0x1d ;  /* 0x0000000406050211 */ /* 0x000fc800078feaff */
[----:B------:R-:W-:-:S13]  /*0b70*/  ISETP.GT.AND P0, PT, R5, R89, PT ;  /* 0x000000590500720c */ /* 0x000fda0003f04270 */
[----:B------:R-:W-:Y:S05]  /*0b80*/  @!P0 BRA `(.L_x_366) ;  /* 0x000053c000008947 */ /* 0x000fea0003800000 */
[----:B------:R-:W-:Y:S02]  /*0b90*/  ISETP.NE.U32.AND P3, PT, RZ, c[0x0][0x340], PT ;  /* 0x0000d000ff007a0c */ /* 0x000fe40003f65070 */
[----:B------:R-:W-:Y:S01]  /*0ba0*/  SHF.R.S32.HI R86, RZ, 0x1f, R87 ;  /* 0x0000001fff567819 */ /* 0x000fe20000011457 */
[----:B------:R-:W-:Y:S01]  /*0bb0*/  IMAD R4, R221, c[0x0][0x240], RZ ;  /* 0x00009000dd047a24 */ /* 0x000fe200078e02ff */
[----:B------:R-:W-:Y:S01]  /*0bc0*/  ISETP.NE.AND.EX P3, PT, RZ, c[0x0][0x344], PT, P3 ;  /* 0x0000d100ff007a0c */ /* 0x000fe20003f65330 */
[----:B------:R-:W-:Y:S01]  /*0bd0*/  UMOV UR6, 0x30 ;  /* 0x0000003000067882 */ /* 0x000fe20000000000 */
[----:B------:R-:W-:Y:S01]  /*0be0*/  SHF.R.S32.HI R8, RZ, 0x1f, R225 ;  /* 0x0000001fff087819 */ /* 0x000fe200000114e1 */
[----:B------:R-:W-:-:S10]  /*0bf0*/  ULDC.64 UR4, c[0x0][0x238] ;  /* 0x00008e0000047ab9 */ /* 0x000fd40000000a00 */
[----:B------:R-:W-:-:S05]  /*0c00*/  @P3 IMAD.WIDE R6, R225, R3, c[0x0][0x340] ;  /* 0x0000d000e1063625 */ /* 0x000fca00078e0203 */
[----:B------:R1:W2:Y:S01]  /*0c10*/  @P3 LDG.E R13, [R6.64] ;  /* 0x0000000c060d3981 */ /* 0x0002a2000c1e1900 */
[----:B------:R-:W-:Y:S01]  /*0c20*/  SHF.R.S32.HI R3, RZ, 0x1f, R223 ;  /* 0x0000001fff037819 */ /* 0x000fe200000114df */
[----:B------:R-:W-:Y:S01]  /*0c30*/  IMAD R4, R222, c[0x0][0x244], R4 ;  /* 0x00009100de047a24 */ /* 0x000fe200078e0204 */
[----:B------:R-:W-:Y:S01]  /*0c40*/  IADD3 R40, R5, -0x1, RZ ;  /* 0xffffffff05287810 */ /* 0x000fe20007ffe0ff */
[----:B------:R-:W-:Y:S01]  /*0c50*/  UIMAD.WIDE.U32 UR8, UR6, UR4, URZ ;  /* 0x00000004060872a5 */ /* 0x000fe2000f8e003f */
[----:B------:R-:W-:Y:S01]  /*0c60*/  LEA.HI R11, R3, R223, RZ, 0x2 ;  /* 0x000000df030b7211 */ /* 0x000fe200078f10ff */
[----:B------:R-:W-:Y:S01]  /*0c70*/  UIMAD UR7, UR6, UR5, URZ ;  /* 0x00000005060772a4 */ /* 0x000fe2000f8e023f */
[----:B------:R-:W-:Y:S01]  /*0c80*/  SEL R85, R8, RZ, !P4 ;  /* 0x000000ff08557207 */ /* 0x000fe20006000000 */
[----:B------:R-:W-:Y:S01]  /*0c90*/  IMAD R5, R40, -0x30, R0 ;  /* 0xffffffd028057824 */ /* 0x000fe200078e0200 */
[----:B------:R-:W-:Y:S01]  /*0ca0*/  LOP3.LUT R22, R11, 0x1ffffffc, RZ, 0xc0, !PT ;  /* 0x1ffffffc0b167812 */ /* 0x000fe200078ec0ff */
[----:B------:R-:W-:Y:S01]  /*0cb0*/  UIADD3 UR7, UR9, UR7, URZ ;  /* 0x0000000709077290 */ /* 0x000fe2000fffe03f */
[----:B------:R-:W-:Y:S01]  /*0cc0*/  SHF.R.S32.HI R119, RZ, 0x2, R11 ;  /* 0x00000002ff777819 */ /* 0x000fe2000001140b */
[----:B------:R-:W-:Y:S01]  /*0cd0*/  IMAD R144, R85, c[0x0][0x248], RZ ;  /* 0x0000920055907a24 */ /* 0x000fe200078e02ff */
[----:B------:R-:W-:Y:S01]  /*0ce0*/  IMNMX R5, R5, 0x30, PT ;  /* 0x0000003005057817 */ /* 0x000fe20003800200 */
[----:B------:R-:W-:Y:S01]  /*0cf0*/  IMAD.IADD R22, R223, 0x1, -R22 ;  /* 0x00000001df167824 */ /* 0x000fe200078e0a16 */
[----:B------:R-:W-:Y:S01]  /*0d00*/  IADD3 R87, P0, R119, R87, RZ ;  /* 0x0000005777577210 */ /* 0x000fe20007f1e0ff */
[----:B------:R-:W-:Y:S01]  /*0d10*/  USHF.L.U32 UR11, UR4, 0x5, URZ ;  /* 0x00000005040b7899 */ /* 0x000fe2000800063f */
[----:B------:R-:W-:Y:S01]  /*0d20*/  SEL R136, R225, RZ, !P4 ;  /* 0x000000ffe1887207 */ /* 0x000fe20006000000 */
[----:B------:R-:W-:Y:S01]  /*0d30*/  IMAD.SHL.U32 R22, R22, 0x8, RZ ;  /* 0x0000000816167824 */ /* 0x000fe200078e00ff */
[----:B------:R-:W-:Y:S01]  /*0d40*/  LEA.HI.X.SX32 R86, R119, R86, 0x1, P0 ;  /* 0x0000005677567211 */ /* 0x000fe200000f0eff */
[----:B------:R-:W-:Y:S01]  /*0d50*/  IMAD.IADD R5, R5, 0x1, -R119 ;  /* 0x0000000105057824 */ /* 0x000fe200078e0a77 */
[----:B------:R-:W-:Y:S01]  /*0d60*/  LEA.HI R9, R3, R223, RZ, 0x5 ;  /* 0x000000df03097211 */ /* 0x000fe200078f28ff */
[----:B------:R-:W-:Y:S01]  /*0d70*/  IMAD R144, R136, c[0x0][0x24c], R144 ;  /* 0x0000930088907a24 */ /* 0x000fe200078e0290 */
[----:B------:R-:W-:Y:S01]  /*0d80*/  SHF.R.S32.HI R23, RZ, 0x1f, R22 ;  /* 0x0000001fff177819 */ /* 0x000fe20000011416 */
[----:B------:R-:W-:Y:S01]  /*0d90*/  IMAD R138, R86, c[0x0][0x238], RZ ;  /* 0x00008e00568a7a24 */ /* 0x000fe200078e02ff */
[C---:B------:R-:W-:Y:S01]  /*0da0*/  ISETP.GE.AND P1, PT, R5.reuse, 0x1, PT ;  /* 0x000000010500780c */ /* 0x040fe20003f26270 */
[----:B------:R-:W-:Y:S01]  /*0db0*/  UMOV UR10, 0x5 ;  /* 0x00000005000a7882 */ /* 0x000fe20000000000 */
[----:B------:R-:W-:Y:S01]  /*0dc0*/  ISETP.GT.AND P0, PT, R5, 0x20, PT ;  /* 0x000000200500780c */ /* 0x000fe20003f04270 */
[----:B------:R-:W-:Y:S01]  /*0dd0*/  IMAD R138, R87, c[0x0][0x23c], R138 ;  /* 0x00008f00578a7a24 */ /* 0x000fe200078e028a */
[----:B------:R-:W-:Y:S01]  /*0de0*/  LEA.HI R11, R11, R119, RZ, 0x1 ;  /* 0x000000770b0b7211 */ /* 0x000fe200078f08ff */
[----:B-1----:R-:W-:Y:S01]  /*0df0*/  IMAD.WIDE.U32 R6, R87, c[0x0][0x238], R22 ;  /* 0x00008e0057067a25 */ /* 0x002fe200078e0016 */
[----:B------:R-:W-:Y:S01]  /*0e00*/  USHF.L.U64.HI UR10, UR4, UR10, UR5 ;  /* 0x0000000a040a7299 */ /* 0x000fe20008010205 */
[----:B------:R-:W-:-:S02]  /*0e10*/  ISETP.GE.AND P6, PT, R22, c[0x0][0x1d4], PT ;  /* 0x0000750016007a0c */ /* 0x000fc40003fc6270 */
[----:B------:R-:W-:Y:S01]  /*0e20*/  IMAD.IADD R139, R7, 0x1, R138 ;  /* 0x00000001078b7824 */ /* 0x000fe200078e028a */
[----:B------:R-:W-:Y:S01]  /*0e30*/  LOP3.LUT R11, R11, 0x7fffffe, RZ, 0xc0, !PT ;  /* 0x07fffffe0b0b7812 */ /* 0x000fe200078ec0ff */
[----:B------:R-:W-:Y:S01]  /*0e40*/  IMAD.MOV.U32 R138, RZ, RZ, R6 ;  /* 0x000000ffff8a7224 */ /* 0x000fe200078e0006 */
[----:B------:R-:W-:Y:S01]  /*0e50*/  SHF.R.S32.HI R6, RZ, 0x1f, R40 ;  /* 0x0000001fff067819 */ /* 0x000fe20000011428 */
[----:B------:R-:W-:Y:S01]  /*0e60*/  IMAD.SHL.U32 R9, R9, 0x8, RZ ;  /* 0x0000000809097824 */ /* 0x000fe200078e00ff */
[----:B------:R-:W-:Y:S01]  /*0e70*/  ULDC.64 UR4, c[0x0][0x1e0] ;  /* 0x0000780000047ab9 */ /* 0x000fe20000000a00 */
[----:B------:R-:W-:Y:S01]  /*0e80*/  IMAD.WIDE.U32 R138, R222, c[0x0][0x240], R138 ;  /* 0x00009000de8a7a25 */ /* 0x000fe200078e008a */
[----:B------:R-:W-:Y:S01]  /*0e90*/  UIMAD.WIDE.U32 UR16, UR6, UR4, URZ ;  /* 0x00000004061072a5 */ /* 0x000fe2000f8e003f */
[----:B------:R-:W-:Y:S01]  /*0ea0*/  IADD3 R116, -R119, 0x30, RZ ;  /* 0x0000003077747810 */ /* 0x000fe20007ffe1ff */
[----:B------:R-:W-:Y:S01]  /*0eb0*/  UIMAD UR14, UR6, UR5, URZ ;  /* 0x00000005060e72a4 */ /* 0x000fe2000f8e023f */
[----:B------:R-:W-:Y:S01]  /*0ec0*/  IMAD.IADD R139, R139, 0x1, R4 ;  /* 0x000000018b8b7824 */ /* 0x000fe200078e0204 */
[----:B------:R-:W-:Y:S01]  /*0ed0*/  LOP3.LUT R9, R9, 0xffffff00, RZ, 0xc0, !PT ;  /* 0xffffff0009097812 */ /* 0x000fe200078ec0ff */
[----:B------:R-:W-:Y:S01]  /*0ee0*/  IMAD R4, R40, UR7, RZ ;  /* 0x0000000728047c24 */ /* 0x000fe2000f8e02ff */
[----:B------:R-:W-:Y:S01]  /*0ef0*/  ULDC.64 UR4, c[0x0][0x280] ;  /* 0x0000a00000047ab9 */ /* 0x000fe20000000a00 */
[----:B------:R-:W-:Y:S01]  /*0f00*/  IMAD.WIDE.U32 R138, R136, c[0x0][0x248], R138 ;  /* 0x00009200888a7a25 */ /* 0x000fe200078e008a */
[----:B------:R-:W-:-:S02]  /*0f10*/  UIMAD.WIDE.U32 UR18, UR6, UR4, URZ ;  /* 0x00000004061272a5 */ /* 0x000fc4000f8e003f */
[----:B------:R-:W-:Y:S01]  /*0f20*/  UIMAD UR15, UR6, UR5, URZ ;  /* 0x00000005060f72a4 */ /* 0x000fe2000f8e023f */
[----:B------:R-:W-:Y:S01]  /*0f30*/  IMAD.IADD R145, R139, 0x1, R144 ;  /* 0x000000018b917824 */ /* 0x000fe200078e0290 */
[----:B------:R-:W-:Y:S01]  /*0f40*/  UIADD3 UR14, UR17, UR14, URZ ;  /* 0x0000000e110e7290 */ /* 0x000fe2000fffe03f */
[----:B------:R-:W-:Y:S01]  /*0f50*/  IMAD.MOV.U32 R144, RZ, RZ, R138 ;  /* 0x000000ffff907224 */ /* 0x000fe200078e008a */
[----:B------:R-:W-:Y:S01]  /*0f60*/  ULDC.64 UR4, c[0x0][0x290] ;  /* 0x0000a40000047ab9 */ /* 0x000fe20000000a00 */
[----:B------:R-:W-:Y:S01]  /*0f70*/  IMAD R4, R6, UR8, R4 ;  /* 0x0000000806047c24 */ /* 0x000fe2000f8e0204 */
[----:B------:R-:W-:Y:S01]  /*0f80*/  LEA.HI R6, R3, R223, RZ, 0x3 ;  /* 0x000000df03067211 */ /* 0x000fe200078f18ff */
[----:B------:R-:W-:Y:S01]  /*0f90*/  IMAD.WIDE.U32 R18, R40, UR8, R144 ;  /* 0x0000000828127c25 */ /* 0x000fe2000f8e0090 */
[----:B------:R-:W-:Y:S02]  /*0fa0*/  UIMAD.WIDE.U32 UR20, UR6, UR4, URZ ;  /* 0x00000004061472a5 */ /* 0x000fe4000f8e003f */
[----:B------:R-:W-:Y:S01]  /*0fb0*/  SHF.R.S32.HI R6, RZ, 0x3, R6 ;  /* 0x00000003ff067819 */ /* 0x000fe20000011406 */
[----:B------:R-:W-:Y:S01]  /*0fc0*/  IMAD.IADD R4, R19, 0x1, R4 ;  /* 0x0000000113047824 */ /* 0x000fe200078e0204 */
[C---:B------:R-:W-:Y:S01]  /*0fd0*/  @P1 LEA R16, P2, R18.reuse, c[0x0][0x220], 0x1 ;  /* 0x0000880012101a11 */ /* 0x040fe200078408ff */
[----:B------:R-:W-:Y:S01]  /*0fe0*/  IMAD.IADD R11, R119, 0x1, -R11 ;  /* 0x00000001770b7824 */ /* 0x000fe200078e0a0b */
[----:B------:R-:W-:Y:S01]  /*0ff0*/  ULDC.U8 UR4, c[0x0][0x298] ;  /* 0x0000a60000047ab9 */ /* 0x000fe20000000000 */
[----:B------:R-:W-:Y:S01]  /*1000*/  IMAD.IADD R84, R121, 0x1, R2 ;  /* 0x0000000179547824 */ /* 0x000fe200078e0202 */
[C---:B------:R-:W-:Y:S01]  /*1010*/  @P1 LEA.HI.X R17, R18.reuse, c[0x0][0x224], R4, 0x1, P2 ;  /* 0x0000890012111a11 */ /* 0x040fe200010f0c04 */
[----:B------:R-:W-:Y:S01]  /*1020*/  IMAD R9, R11, 0x20, R9 ;  /* 0x000000200b097824 */ /* 0x000fe200078e0209 */
[----:B------:R-:W-:Y:S01]  /*1030*/  @P0 IADD3 R5, P2, R18, UR11, RZ ;  /* 0x0000000b12050c10 */ /* 0x000fe2000ff5e0ff */
[----:B------:R-:W-:Y:S01]  /*1040*/  IMAD.SHL.U32 R6, R6, 0x40, RZ ;  /* 0x0000004006067824 */ /* 0x000fe200078e00ff */
[----:B------:R-:W-:Y:S01]  /*1050*/  SHF.R.S32.HI R83, RZ, 0x1f, R84 ;  /* 0x0000001fff537819 */ /* 0x000fe20000011454 */
[----:B------:R-:W-:Y:S01]  /*1060*/  IMAD R140, R221, c[0x0][0x1e8], RZ ;  /* 0x00007a00dd8c7a24 */ /* 0x000fe200078e02ff */
[----:B------:R-:W-:Y:S01]  /*1070*/  @P0 IADD3.X R4, R4, UR10, RZ, P2, !PT ;  /* 0x0000000a04040c10 */ /* 0x000fe200097fe4ff */
[----:B------:R-:W-:Y:S01]  /*1080*/  IMAD.MOV.U32 R92, RZ, RZ, c[0x0][0x27c] ;  /* 0x00009f00ff5c7624 */ /* 0x000fe200078e00ff */
[----:B------:R-:W-:Y:S01]  /*1090*/  @P0 LEA R10, P2, R5, c[0x0][0x220], 0x1 ;  /* 0x00008800050a0a11 */ /* 0x000fe200078408ff */
[----:B------:R-:W-:Y:S01]  /*10a0*/  IMAD R2, R83, c[0x0][0x1e0], RZ ;  /* 0x0000780053027a24 */ /* 0x000fe200078e02ff */
[----:B------:R-:W-:Y:S01]  /*10b0*/  LOP3.LUT R6, R6, 0xc0, RZ, 0xc0, !PT ;  /* 0x000000c006067812 */ /* 0x000fe200078ec0ff */
[----:B------:R-:W-:Y:S01]  /*10c0*/  IMAD R140, R222, c[0x0][0x1ec], R140 ;  /* 0x00007b00de8c7a24 */ /* 0x000fe200078e028c */
[----:B------:R-:W-:Y:S01]  /*10d0*/  @P0 LEA.HI.X R11, R5, c[0x0][0x224], R4, 0x1, P2 ;  /* 0x00008900050b0a11 */ /* 0x000fe200010f0c04 */
[----:B------:R-:W-:Y:S01]  /*10e0*/  IMAD R2, R84, c[0x0][0x1e4], R2 ;  /* 0x0000790054027a24 */ /* 0x000fe200078e0202 */
[----:B------:R-:W-:Y:S01]  /*10f0*/  IADD3 R4, R22, 0x20, RZ ;  /* 0x0000002016047810 */ /* 0x000fe20007ffe0ff */
[----:B------:R-:W-:Y:S01]  /*1100*/  IMAD R134, R221, c[0x0][0x210], RZ ;  /* 0x00008400dd867a24 */ /* 0x000fe200078e02ff */
[----:B------:R-:W-:Y:S01]  /*1110*/  LOP3.LUT R12, R6, 0x18, R22, 0xf8, !PT ;  /* 0x00000018060c7812 */ /* 0x000fe200078ef816 */
[----:B------:R-:W-:Y:S01]  /*1120*/  IMAD R85, R85, c[0x0][0x268], RZ ;  /* 0x00009a0055557a24 */ /* 0x000fe200078e02ff */
[----:B------:R-:W-:Y:S01]  /*1130*/  ISETP.GE.AND P5, PT, R4, c[0x0][0x1d4], PT ;  /* 0x0000750004007a0c */ /* 0x000fe20003fa6270 */
[----:B------:R-:W-:Y:S01]  /*1140*/  IMAD R134, R222, c[0x0][0x214], R134 ;  /* 0x00008500de867a24 */ /* 0x000fe200078e0286 */
[----:B------:R-:W-:Y:S01]  /*1150*/  IADD3 R4, R22, 0x40, RZ ;  /* 0x0000004016047810 */ /* 0x000fe20007ffe0ff */
[----:B------:R-:W-:Y:S01]  /*1160*/  IMAD.WIDE.U32 R22, R222, c[0x0][0x260], R22 ;  /* 0x00009800de167a25 */ /* 0x000fe200078e0016 */
[----:B------:R-:W-:Y:S01]  /*1170*/  SHF.R.U32.HI R6, RZ, 0x3, R6 ;  /* 0x00000003ff067819 */ /* 0x000fe20000011606 */
[----:B------:R-:W-:Y:S01]  /*1180*/  UIMAD UR5, UR6, UR5, URZ ;  /* 0x00000005060572a4 */ /* 0x000fe2000f8e023f */
[----:B------:R-:W-:Y:S01]  /*1190*/  ISETP.GE.AND P4, PT, R4, c[0x0][0x1d4], PT ;  /* 0x0000750004007a0c */ /* 0x000fe20003f86270 */
[----:B------:R-:W-:Y:S01]  /*11a0*/  IMAD.WIDE.U32 R4, R84, c[0x0][0x1e0], RZ ;  /* 0x0000780054047a25 */ /* 0x000fe200078e00ff */
[----:B------:R-:W-:Y:S01]  /*11b0*/  LOP3.LUT R12, R12, R6, RZ, 0x3c, !PT ;  /* 0x000000060c0c7212 */ /* 0x000fe200078e3cff */
[----:B------:R-:W-:Y:S01]  /*11c0*/  UIADD3 UR15, UR19, UR15, URZ ;  /* 0x0000000f130f7290 */ /* 0x000fe2000fffe03f */
[----:B------:R-:W-:Y:S01]  /*11d0*/  ISETP.NE.AND P2, PT, R14, RZ, PT ;  /* 0x000000ff0e00720c */ /* 0x000fe20003f45270 */
[----:B------:R-:W-:Y:S01]  /*11e0*/  IMAD.IADD R5, R5, 0x1, R2 ;  /* 0x0000000105057824 */ /* 0x000fe200078e0202 */
[----:B------:R-:W-:Y:S01]  /*11f0*/  UIADD3 UR5, UR21, UR5, URZ ;  /* 0x0000000515057290 */ /* 0x000fe2000fffe03f */
[----:B------:R-:W-:-:S02]  /*1200*/  IMAD.IADD R9, R9, 0x1, R12 ;  /* 0x0000000109097824 */ /* 0x000fc400078e020c */
[----:B------:R-:W-:-:S04]  /*1210*/  IMAD.WIDE.U32 R4, R222, c[0x0][0x1e8], R4 ;  /* 0x00007a00de047a25 */ /* 0x000fc800078e0004 */
[----:B------:R-:W-:Y:S01]  /*1220*/  IMAD.IADD R141, R5, 0x1, R140 ;  /* 0x00000001058d7824 */ /* 0x000fe200078e028c */
[-C--:B------:R-:W-:Y:S01]  /*1230*/  LEA.HI R5, R3, R223.reuse, RZ, 0x4 ;  /* 0x000000df03057211 */ /* 0x080fe200078f20ff */
[----:B------:R-:W-:Y:S01]  /*1240*/  IMAD.MOV.U32 R140, RZ, RZ, R4 ;  /* 0x000000ffff8c7224 */ /* 0x000fe200078e0004 */
[----:B------:R-:W-:Y:S01]  /*1250*/  LEA.HI R4, R223, R223, RZ, 0x1 ;  /* 0x000000dfdf047211 */ /* 0x000fe200078f08ff */
[----:B------:R-:W-:Y:S02]  /*1260*/  IMAD.SHL.U32 R118, R9, 0x2, RZ ;  /* 0x0000000209767824 */ /* 0x000fe400078e00ff */
[----:B------:R-:W-:Y:S01]  /*1270*/  IMAD.SHL.U32 R5, R5, 0x10, RZ ;  /* 0x0000001005057824 */ /* 0x000fe200078e00ff */
[----:B------:R-:W-:Y:S01]  /*1280*/  SHF.R.S32.HI R120, RZ, 0x1, R4 ;  /* 0x00000001ff787819 */ /* 0x000fe20000011404 */
[----:B------:R-:W-:Y:S01]  /*1290*/  IMAD.SHL.U32 R9, R92, 0x2, RZ ;  /* 0x000000025c097824 */ /* 0x000fe200078e00ff */
[----:B------:R-:W-:Y:S01]  /*12a0*/  LOP3.LUT R20, R4, 0xfffffffe, RZ, 0xc0, !PT ;  /* 0xfffffffe04147812 */ /* 0x000fe200078ec0ff */
[----:B------:R-:W-:Y:S01]  /*12b0*/  @!PT LDS RZ, [RZ] ;  /* 0x00000000fffff984 */ /* 0x000fe20000000800 */
[----:B------:R-:W-:Y:S01]  /*12c0*/  @!PT LDS RZ, [RZ] ;  /* 0x00000000fffff984 */ /* 0x000fe20000000800 */
[----:B------:R-:W-:Y:S01]  /*12d0*/  @!PT LDS RZ, [RZ] ;  /* 0x00000000fffff984 */ /* 0x000fe20000000800 */
[----:B------:R1:W-:Y:S01]  /*12e0*/  @P1 LDGSTS.E.BYPASS.LTC128B.128 [R118+0x3c80], [R16.64], !P6 ;  /* 0x03c8000010761fae */ /* 0x0003e2000f101d4c */
[----:B------:R-:W-:Y:S01]  /*12f0*/  SHF.R.S32.HI R126, RZ, 0x1f, R120 ;  /* 0x0000001fff7e7819 */ /* 0x000fe20000011478 */
[----:B------:R-:W-:Y:S01]  /*1300*/  IMAD.WIDE.U32 R142, R120, c[0x0][0x1e0], RZ ;  /* 0x00007800788e7a25 */ /* 0x000fe200078e00ff */
[----:B------:R-:W-:Y:S01]  /*1310*/  LOP3.LUT R5, R5, 0xffffff00, RZ, 0xc0, !PT ;  /* 0xffffff0005057812 */ /* 0x000fe200078ec0ff */
[----:B------:R1:W-:Y:S02]  /*1320*/  @P1 LDGSTS.E.BYPASS.LTC128B.128 [R118+0x4880], [R16.64+0x40], !P5 ;  /* 0x0488004010761fae */ /* 0x0003e4000e901d4c */
[----:B------:R-:W-:-:S02]  /*1330*/  IMAD.IADD R20, R223, 0x1, -R20 ;  /* 0x00000001df147824 */ /* 0x000fc400078e0a14 */
[----:B------:R-:W-:Y:S01]  /*1340*/  IMAD R93, R126, c[0x0][0x1e0], RZ ;  /* 0x000078007e5d7a24 */ /* 0x000fe200078e02ff */
[----:B------:R1:W-:Y:S01]  /*1350*/  @P1 LDGSTS.E.BYPASS.LTC128B.128 [R118+0x5480], [R16.64+0x80], !P4 ;  /* 0x0548008010761fae */ /* 0x0003e2000e101d4c */
[C---:B------:R-:W-:Y:S02]  /*1360*/  IMAD.SHL.U32 R18, R20.reuse, 0x4, RZ ;  /* 0x0000000414127824 */ /* 0x040fe400078e00ff */
[----:B------:R-:W-:Y:S01]  /*1370*/  IMAD.SHL.U32 R20, R20, 0x8, RZ ;  /* 0x0000000814147824 */ /* 0x000fe200078e00ff */
[----:B------:R3:W-:Y:S01]  /*1380*/  @P0 LDGSTS.E.BYPASS.LTC128B.128 [R118+0x4480], [R10.64], !P6 ;  /* 0x044800000a760fae */ /* 0x0007e2000f101d4c */
[----:B------:R-:W-:Y:S01]  /*1390*/  IMAD R93, R120, c[0x0][0x1e4], R93 ;  /* 0x00007900785d7a24 */ /* 0x000fe200078e025d */
[----:B------:R-:W-:Y:S01]  /*13a0*/  IADD3 R15, R18, 0x20, RZ ;  /* 0x00000020120f7810 */ /* 0x000fe20007ffe0ff */
[----:B------:R-:W-:Y:S01]  /*13b0*/  IMAD R128, R126, c[0x0][0x280], RZ ;  /* 0x0000a0007e807a24 */ /* 0x000fe200078e02ff */
[----:B------:R3:W-:Y:S01]  /*13c0*/  @P0 LDGSTS.E.BYPASS.LTC128B.128 [R118+0x5080], [R10.64+0x40], !P5 ;  /* 0x050800400a760fae */ /* 0x0007e2000e901d4c */
[----:B------:R-:W-:Y:S01]  /*13d0*/  IMAD.IADD R93, R143, 0x1, R93 ;  /* 0x000000018f5d7824 */ /* 0x000fe200078e025d */
[----:B------:R-:W-:Y:S01]  /*13e0*/  SHF.R.S32.HI R21, RZ, 0x1f, R20 ;  /* 0x0000001fff157819 */ /* 0x000fe20000011414 */
[----:B------:R-:W-:Y:S01]  /*13f0*/  IMAD.IADD R14, R18, 0x1, R15 ;  /* 0x00000001120e7824 */ /* 0x000fe200078e020f */
[----:B------:R3:W-:Y:S01]  /*1400*/  @P0 LDGSTS.E.BYPASS.LTC128B.128 [R118+0x5c80], [R10.64+0x80], !P4 ;  /* 0x05c800800a760fae */ /* 0x0007e2000e101d4c */
[----:B------:R-:W-:Y:S01]  /*1410*/  SHF.R.S32.HI R19, RZ, 0x1f, R18 ;  /* 0x0000001fff137819 */ /* 0x000fe20000011412 */
[----:B------:R-:W-:Y:S01]  /*1420*/  IMAD R128, R120, c[0x0][0x284], R128 ;  /* 0x0000a10078807a24 */ /* 0x000fe200078e0280 */
[----:B------:R-:W-:Y:S01]  /*1430*/  IADD3 R12, R18, 0x8, RZ ;  /* 0x00000008120c7810 */ /* 0x000fe20007ffe0ff */
[----:B------:R-:W0:Y:S01]  /*1440*/  LDGDEPBAR ;  /* 0x00000000000079af */ /* 0x000e220000000000 */
[----:B------:R-:W-:Y:S01]  /*1450*/  IMAD.WIDE.U32 R24, R222, c[0x0][0x210], R20 ;  /* 0x00008400de187a25 */ /* 0x000fe200078e0014 */
[----:B------:R-:W-:-:S02]  /*1460*/  IADD3 R108, R20, 0x30, RZ ;  /* 0x00000030146c7810 */ /* 0x000fc40007ffe0ff */
[----:B------:R-:W-:Y:S01]  /*1470*/  IADD3 R107, R20, 0x40, RZ ;  /* 0x00000040146b7810 */ /* 0x000fe20007ffe0ff */
[----:B------:R-:W-:Y:S01]  /*1480*/  IMAD.WIDE.U32 R132, R120, c[0x0][0x280], R18 ;  /* 0x0000a00078847a25 */ /* 0x000fe200078e0012 */
[----:B------:R-:W-:-:S03]  /*1490*/  IADD3 R106, R20, 0x50, RZ ;  /* 0x00000050146a7810 */ /* 0x000fc60007ffe0ff */
[----:B------:R-:W-:Y:S01]  /*14a0*/  IMAD.WIDE.U32 R130, R120, c[0x0][0x290], R18 ;  /* 0x0000a40078827a25 */ /* 0x000fe200078e0012 */
[----:B-1----:R-:W-:-:S03]  /*14b0*/  IADD3 R16, R18, 0x10, RZ ;  /* 0x0000001012107810 */ /* 0x002fc60007ffe0ff */
[----:B------:R-:W-:-:S04]  /*14c0*/  IMAD.WIDE.U32 R28, R120, c[0x0][0x280], R20 ;  /* 0x0000a000781c7a25 */ /* 0x000fc800078e0014 */
[----:B------:R-:W-:-:S04]  /*14d0*/  IMAD.WIDE.U32 R26, R120, c[0x0][0x290], R20 ;  /* 0x0000a400781a7a25 */ /* 0x000fc800078e0014 */
[----:B------:R-:W-:Y:S02]  /*14e0*/  IMAD.IADD R135, R25, 0x1, R134 ;  /* 0x0000000119877824 */ /* 0x000fe400078e0286 */
[----:B------:R-:W-:Y:S02]  /*14f0*/  IMAD.IADD R133, R133, 0x1, R128 ;  /* 0x0000000185857824 */ /* 0x000fe400078e0280 */
[----:B------:R-:W-:Y:S02]  /*1500*/  IMAD.IADD R129, R128, 0x1, R29 ;  /* 0x0000000180817824 */ /* 0x000fe400078e021d */
[----:B------:R-:W-:Y:S02]  /*1510*/  IMAD.MOV.U32 R134, RZ, RZ, R24 ;  /* 0x000000ffff867224 */ /* 0x000fe400078e0018 */
[----:B------:R-:W-:Y:S02]  /*1520*/  IMAD.MOV.U32 R128, RZ, RZ, R28 ;  /* 0x000000ffff807224 */ /* 0x000fe400078e001c */
[----:B------:R-:W-:-:S02]  /*1530*/  IMAD R85, R136, c[0x0][0x26c], R85 ;  /* 0x00009b0088557a24 */ /* 0x000fc400078e0255 */
[----:B-----5:R-:W-:-:S04]  /*1540*/  IMAD.WIDE.U32 R132, R71, c[0x0][0x280], R132 ;  /* 0x0000a00047847a25 */ /* 0x020fc800078e0084 */
[----:B------:R-:W-:Y:S01]  /*1550*/  IMAD.WIDE.U32 R128, R71, c[0x0][0x280], R128 ;  /* 0x0000a00047807a25 */ /* 0x000fe200078e0080 */
[----:B--2---:R-:W-:-:S03]  /*1560*/  @P3 SHF.R.S32.HI R7, RZ, 0x1f, R13 ;  /* 0x0000001fff073819 */ /* 0x004fc6000001140d */
[----:B------:R-:W-:Y:S01]  /*1570*/  @!P3 IMAD.MOV.U32 R7, RZ, RZ, R8 ;  /* 0x000000ffff07b224 */ /* 0x000fe200078e0008 */
[----:B------:R-:W-:Y:S01]  /*1580*/  LEA.HI R8, R120, R120, RZ, 0x1 ;  /* 0x0000007878087211 */ /* 0x000fe200078f08ff */
[----:B------:R-:W-:Y:S02]  /*1590*/  @P3 IMAD.MOV.U32 R6, RZ, RZ, R13 ;  /* 0x000000ffff063224 */ /* 0x000fe400078e000d */
[----:B------:R-:W-:Y:S01]  /*15a0*/  @!P3 IMAD.MOV.U32 R6, RZ, RZ, R225 ;  /* 0x000000ffff06b224 */ /* 0x000fe200078e00e1 */
[----:B------:R-:W-:Y:S01]  /*15b0*/  SEL R2, R7, RZ, !P2 ;  /* 0x000000ff07027207 */ /* 0x000fe20005000000 */
[----:B------:R-:W-:Y:S01]  /*15c0*/  IMAD.IADD R13, R18, 0x1, R16 ;  /* 0x00000001120d7824 */ /* 0x000fe200078e0210 */
[----:B------:R-:W-:Y:S02]  /*15d0*/  LOP3.LUT R8, R8, 0x7fffffe, RZ, 0xc0, !PT ;  /* 0x07fffffe08087812 */ /* 0x000fe400078ec0ff */
[----:B------:R-:W-:Y:S01]  /*15e0*/  SEL R82, R6, RZ, !P2 ;  /* 0x000000ff06527207 */ /* 0x000fe20005000000 */
[----:B------:R-:W-:Y:S01]  /*15f0*/  IMAD R88, R2, c[0x0][0x1f0], RZ ;  /* 0x00007c0002587a24 */ /* 0x000fe200078e02ff */
[----:B------:R-:W-:Y:S01]  /*1600*/  IADD3 R6, -R9, c[0x0][0x1d4], RZ ;  /* 0x0000750009067a10 */ /* 0x000fe20007ffe1ff */
[----:B------:R-:W-:-:S02]  /*1610*/  IMAD.IADD R8, R120, 0x1, -R8 ;  /* 0x0000000178087824 */ /* 0x000fc400078e0a08 */
[----:B------:R-:W-:-:S04]  /*1620*/  IMAD.WIDE.U32 R140, R82, c[0x0][0x1f0], R140 ;  /* 0x00007c00528c7a25 */ /* 0x000fc800078e008c */
[----:B------:R-:W-:Y:S01]  /*1630*/  IMAD R88, R82, c[0x0][0x1f4], R88 ;  /* 0x00007d0052587a24 */ /* 0x000fe200078e0258 */
[----:B------:R-:W-:Y:S01]  /*1640*/  BAR.SYNC.DEFER_BLOCKING 0x0 ;  /* 0x0000000000007b1d */ /* 0x000fe20000010000 */
[----:B------:R-:W-:Y:S01]  /*1650*/  IADD3 R75, P1, P0, R140, R142, R20 ;  /* 0x0000008e8c4b7210 */ /* 0x000fe2000783e014 */
[----:B------:R-:W-:Y:S02]  /*1660*/  IMAD R5, R8, 0x20, R5 ;  /* 0x0000002008057824 */ /* 0x000fe400078e0205 */
[----:B------:R-:W-:Y:S02]  /*1670*/  IMAD.IADD R88, R141, 0x1, R88 ;  /* 0x000000018d587824 */ /* 0x000fe400078e0258 */
[----:B------:R-:W-:-:S03]  /*1680*/  IMAD.WIDE.U32 R134, R82, c[0x0][0x218], R134 ;  /* 0x0000860052867a25 */ /* 0x000fc600078e0086 */
[----:B------:R-:W-:Y:S02]  /*1690*/  IADD3.X R74, R88, R93, R21, P1, P0 ;  /* 0x0000005d584a7210 */ /* 0x000fe40000fe0415 */
[----:B------:R-:W-:Y:S02]  /*16a0*/  ISETP.GE.AND P0, PT, R20, c[0x0][0x27c], PT ;  /* 0x00009f0014007a0c */ /* 0x000fe40003f06270 */
[----:B------:R-:W-:Y:S02]  /*16b0*/  ISETP.GE.AND P1, PT, R13, c[0x0][0x27c], PT ;  /* 0x00009f000d007a0c */ /* 0x000fe40003f26270 */
[----:B------:R-:W-:Y:S02]  /*16c0*/  SEL R4, RZ, c[0x0][0x27c], !P0 ;  /* 0x00009f00ff047a07 */ /* 0x000fe40004000000 */
[----:B---3--:R-:W-:Y:S02]  /*16d0*/  SEL R10, R9, R6, !P0 ;  /* 0x00000006090a7207 */ /* 0x008fe40004000000 */
[----:B------:R-:W-:Y:S01]  /*16e0*/  ISETP.GE.AND P0, PT, R14, c[0x0][0x27c], PT ;  /* 0x00009f000e007a0c */ /* 0x000fe20003f06270 */
[----:B------:R-:W-:Y:S01]  /*16f0*/  IMAD.IADD R4, R20, 0x1, R4 ;  /* 0x0000000114047824 */ /* 0x000fe200078e0204 */
[----:B------:R-:W-:-:S02]  /*1700*/  SEL R3, RZ, c[0x0][0x27c], !P1 ;  /* 0x00009f00ff037a07 */ /* 0x000fc40004800000 */
[-C--:B------:R-:W-:Y:S02]  /*1710*/  SEL R7, R9, R6.reuse, !P1 ;  /* 0x0000000609077207 */ /* 0x080fe40004800000 */
[----:B------:R-:W-:Y:S01]  /*1720*/  SHF.R.S32.HI R8, RZ, 0x1f, R4 ;  /* 0x0000001fff087819 */ /* 0x000fe20000011404 */
[----:B------:R-:W-:Y:S01]  /*1730*/  IMAD.IADD R3, R3, 0x1, R13 ;  /* 0x0000000103037824 */ /* 0x000fe200078e020d */
[----:B------:R-:W-:Y:S02]  /*1740*/  SEL R6, R9, R6, !P0 ;  /* 0x0000000609067207 */ /* 0x000fe40004000000 */
[CC--:B------:R-:W-:Y:S02]  /*1750*/  LEA.HI R117, R8.reuse, R4.reuse, RZ, 0x3 ;  /* 0x0000000408757211 */ /* 0x0c0fe400078f18ff */
[----:B------:R-:W-:Y:S02]  /*1760*/  LEA.HI R8, R8, R4, RZ, 0x5 ;  /* 0x0000000408087211 */ /* 0x000fe400078f28ff */
[----:B------:R-:W-:-:S02]  /*1770*/  SHF.R.S32.HI R4, RZ, 0x1f, R119 ;  /* 0x0000001fff047819 */ /* 0x000fc40000011477 */
[----:B------:R-:W-:Y:S02]  /*1780*/  SEL R9, RZ, c[0x0][0x27c], !P0 ;  /* 0x00009f00ff097a07 */ /* 0x000fe40004000000 */
[----:B------:R-:W-:Y:S02]  /*1790*/  LEA.HI R4, R4, R119, RZ, 0x2 ;  /* 0x0000007704047211 */ /* 0x000fe400078f10ff */
[----:B------:R-:W-:Y:S01]  /*17a0*/  IADD3 R84, P0, R84, R120, RZ ;  /* 0x0000007854547210 */ /* 0x000fe20007f1e0ff */
[----:B------:R-:W-:Y:S01]  /*17b0*/  IMAD.IADD R9, R9, 0x1, R14 ;  /* 0x0000000109097824 */ /* 0x000fe200078e020e */
[----:B------:R-:W-:Y:S02]  /*17c0*/  LOP3.LUT R4, R4, 0xfffffffc, RZ, 0xc0, !PT ;  /* 0xfffffffc04047812 */ /* 0x000fe400078ec0ff */
[----:B------:R-:W-:Y:S01]  /*17d0*/  SHF.R.S32.HI R109, RZ, 0x1f, R6 ;  /* 0x0000001fff6d7819 */ /* 0x000fe20000011406 */
[----:B------:R-:W-:Y:S01]  /*17e0*/  IMAD.X R83, R83, 0x1, R126, P0 ;  /* 0x0000000153537824 */ /* 0x000fe200000e067e */
[----:B------:R-:W-:Y:S01]  /*17f0*/  SHF.R.S32.HI R110, RZ, 0x1f, R7 ;  /* 0x0000001fff6e7819 */ /* 0x000fe20000011407 */
[----:B------:R-:W-:Y:S01]  /*1800*/  IMAD.IADD R4, R119, 0x1, -R4 ;  /* 0x0000000177047824 */ /* 0x000fe200078e0a04 */
[----:B------:R-:W-:Y:S01]  /*1810*/  LEA.HI R109, R109, R6, RZ, 0x4 ;  /* 0x000000066d6d7211 */ /* 0x000fe200078f20ff */
[----:B------:R-:W-:Y:S01]  /*1820*/  IMAD R126, R126, c[0x0][0x290], RZ ;  /* 0x0000a4007e7e7a24 */ /* 0x000fe200078e02ff */
[----:B------:R-:W-:-:S02]  /*1830*/  SHF.R.S32.HI R6, RZ, 0x1f, R3 ;  /* 0x0000001fff067819 */ /* 0x000fc40000011403 */
[C---:B------:R-:W-:Y:S01]  /*1840*/  LOP3.LUT P0, RZ, R4.reuse, 0x2, RZ, 0xc0, !PT ;  /* 0x0000000204ff7812 */ /* 0x040fe2000780c0ff */
[----:B------:R-:W-:Y:S01]  /*1850*/  IMAD.SHL.U32 R4, R4, 0x40, RZ ;  /* 0x0000004004047824 */ /* 0x000fe200078e00ff */
[----:B------:R-:W-:Y:S01]  /*1860*/  SHF.R.S32.HI R113, RZ, 0x1f, R10 ;  /* 0x0000001fff717819 */ /* 0x000fe2000001140a */
[----:B------:R-:W-:Y:S01]  /*1870*/  IMAD R126, R120, c[0x0][0x294], R126 ;  /* 0x0000a500787e7a24 */ /* 0x000fe200078e027e */
[CC--:B------:R-:W-:Y:S02]  /*1880*/  LEA.HI R115, R6.reuse, R3.reuse, RZ, 0x3 ;  /* 0x0000000306737211 */ /* 0x0c0fe400078f18ff */
[----:B------:R-:W-:Y:S01]  /*1890*/  LEA.HI R6, R6, R3, RZ, 0x5 ;  /* 0x0000000306067211 */ /* 0x000fe200078f28ff */
[----:B------:R-:W-:Y:S01]  /*18a0*/  IMAD.IADD R131, R131, 0x1, R126 ;  /* 0x0000000183837824 */ /* 0x000fe200078e027e */
[----:B------:R-:W-:Y:S01]  /*18b0*/  LOP3.LUT R4, R4, 0xc0, RZ, 0xc0, !PT ;  /* 0x000000c004047812 */ /* 0x000fe200078ec0ff */
[----:B------:R-:W-:Y:S01]  /*18c0*/  IMAD.IADD R127, R126, 0x1, R27 ;  /* 0x000000017e7f7824 */ /* 0x000fe200078e021b */
[----:B------:R-:W-:Y:S01]  /*18d0*/  LEA.HI R110, R110, R7, RZ, 0x4 ;  /* 0x000000076e6e7211 */ /* 0x000fe200078f20ff */
[----:B------:R-:W-:Y:S01]  /*18e0*/  IMAD.MOV.U32 R126, RZ, RZ, R26 ;  /* 0x000000ffff7e7224 */ /* 0x000fe200078e001a */
[----:B------:R-:W-:Y:S01]  /*18f0*/  LEA.HI R113, R113, R10, RZ, 0x4 ;  /* 0x0000000a71717211 */ /* 0x000fe200078f20ff */
[----:B------:R-:W-:Y:S01]  /*1900*/  IMAD R10, R221, c[0x0][0x260], RZ ;  /* 0x00009800dd0a7a24 */ /* 0x000fe200078e02ff */
[----:B------:R-:W-:Y:S01]  /*1910*/  SHF.R.S32.HI R7, RZ, 0x1f, R9 ;  /* 0x0000001fff077819 */ /* 0x000fe20000011409 */
[----:B------:R-:W-:Y:S01]  /*1920*/  IMAD.WIDE.U32 R130, R71, c[0x0][0x290], R130 ;  /* 0x0000a40047827a25 */ /* 0x000fe200078e0082 */
[----:B------:R-:W-:-:S02]  /*1930*/  SHF.R.U32.HI R3, RZ, 0x3, R4 ;  /* 0x00000003ff037819 */ /* 0x000fc40000011604 */
[----:B------:R-:W-:Y:S01]  /*1940*/  SHF.R.S32.HI R6, RZ, 0x5, R6 ;  /* 0x00000005ff067819 */ /* 0x000fe20000011406 */
[----:B------:R-:W-:Y:S01]  /*1950*/  IMAD R10, R222, c[0x0][0x264], R10 ;  /* 0x00009900de0a7a24 */ /* 0x000fe200078e020a */
[----:B------:R-:W-:Y:S01]  /*1960*/  LOP3.LUT R103, R4, 0x18, R115, 0xf8, !PT ;  /* 0x0000001804677812 */ /* 0x000fe200078ef873 */
[----:B------:R-:W-:Y:S01]  /*1970*/  IMAD.WIDE.U32 R126, R71, c[0x0][0x290], R126 ;  /* 0x0000a400477e7a25 */ /* 0x000fe200078e007e */
[----:B------:R-:W-:Y:S02]  /*1980*/  SHF.R.S32.HI R113, RZ, 0x4, R113 ;  /* 0x00000004ff717819 */ /* 0x000fe40000011471 */
[----:B------:R-:W-:Y:S01]  /*1990*/  LEA.HI R114, R7, R9, RZ, 0x3 ;  /* 0x0000000907727211 */ /* 0x000fe200078f18ff */
[----:B------:R-:W-:Y:S01]  /*19a0*/  IMAD R6, R6, 0x600, R5 ;  /* 0x0000060006067824 */ /* 0x000fe200078e0205 */
[----:B------:R-:W-:Y:S01]  /*19b0*/  SHF.R.S32.HI R110, RZ, 0x4, R110 ;  /* 0x00000004ff6e7819 */ /* 0x000fe2000001146e */
[----:B------:R-:W-:Y:S01]  /*19c0*/  IMAD.IADD R11, R23, 0x1, R10 ;  /* 0x00000001170b7824 */ /* 0x000fe200078e020a */
[----:B------:R-:W-:Y:S01]  /*19d0*/  SHF.R.S32.HI R109, RZ, 0x4, R109 ;  /* 0x00000004ff6d7819 */ /* 0x000fe2000001146d */
[----:B------:R-:W-:Y:S01]  /*19e0*/  IMAD.MOV.U32 R10, RZ, RZ, R22 ;  /* 0x000000ffff0a7224 */ /* 0x000fe200078e0016 */
[----:B------:R-:W-:-:S02]  /*19f0*/  LOP3.LUT R103, R103, R3, RZ, 0x3c, !PT ;  /* 0x0000000367677212 */ /* 0x000fc400078e3cff */
[----:B------:R-:W-:Y:S01]  /*1a00*/  LEA.HI.SX32 R113, R117, R113, 0x1d ;  /* 0x0000007175717211 */ /* 0x000fe200078feaff */
[----:B------:R-:W-:Y:S01]  /*1a10*/  IMAD.WIDE.U32 R136, R136, c[0x0][0x268], R10 ;  /* 0x00009a0088887a25 */ /* 0x000fe200078e000a */
[----:B------:R-:W-:Y:S02]  /*1a20*/  LEA.HI.SX32 R110, R115, R110, 0x1d ;  /* 0x0000006e736e7211 */ /* 0x000fe400078feaff */
[----:B------:R-:W-:Y:S01]  /*1a30*/  LEA.HI.SX32 R109, R114, R109, 0x1d ;  /* 0x0000006d726d7211 */ /* 0x000fe200078feaff */
[----:B------:R-:W-:Y:S01]  /*1a40*/  IMAD.IADD R103, R6, 0x1, R103 ;  /* 0x0000000106677824 */ /* 0x000fe200078e0267 */
[----:B------:R-:W-:Y:S01]  /*1a50*/  SHF.R.S32.HI R6, RZ, 0x1f, R113 ;  /* 0x0000001fff067819 */ /* 0x000fe20000011471 */
[----:B------:R-:W-:Y:S01]  /*1a60*/  IMAD.IADD R85, R137, 0x1, R85 ;  /* 0x0000000189557824 */ /* 0x000fe200078e0255 */
[----:B------:R-:W-:Y:S01]  /*1a70*/  SHF.R.S32.HI R102, RZ, 0x1f, R110 ;  /* 0x0000001fff667819 */ /* 0x000fe2000001146e */
[----:B------:R-:W-:Y:S01]  /*1a80*/  IMAD.SHL.U32 R103, R103, 0x2, RZ ;  /* 0x0000000267677824 */ /* 0x000fe200078e00ff */
[----:B------:R-:W-:-:S02]  /*1a90*/  SHF.R.S32.HI R100, RZ, 0x1f, R109 ;  /* 0x0000001fff647819 */ /* 0x000fc4000001146d */
[----:B------:R-:W-:Y:S02]  /*1aa0*/  LEA.HI R7, R7, R9, RZ, 0x5 ;  /* 0x0000000907077211 */ /* 0x000fe400078f28ff */
[----:B------:R-:W-:Y:S02]  /*1ab0*/  LOP3.LUT R112, R4, 0x8, R20, 0xf8, !PT ;  /* 0x0000000804707812 */ /* 0x000fe400078ef814 */
[----:B------:R-:W-:Y:S01]  /*1ac0*/  LEA.HI R6, R6, R113, RZ, 0x2 ;  /* 0x0000007106067211 */ /* 0x000fe200078f10ff */
[----:B------:R-:W-:Y:S01]  /*1ad0*/  IMAD.SHL.U32 R113, R113, 0x8, RZ ;  /* 0x0000000871717824 */ /* 0x000fe200078e00ff */
[----:B------:R-:W-:Y:S01]  /*1ae0*/  LEA.HI R102, R102, R110, RZ, 0x2 ;  /* 0x0000006e66667211 */ /* 0x000fe200078f10ff */
[----:B------:R-:W-:Y:S01]  /*1af0*/  IMAD.SHL.U32 R110, R110, 0x8, RZ ;  /* 0x000000086e6e7824 */ /* 0x000fe200078e00ff */
[----:B------:R-:W-:Y:S01]  /*1b00*/  LEA.HI R100, R100, R109, RZ, 0x2 ;  /* 0x0000006d64647211 */ /* 0x000fe200078f10ff */
[----:B------:R-:W-:Y:S01]  /*1b10*/  IMAD.SHL.U32 R109, R109, 0x8, RZ ;  /* 0x000000086d6d7824 */ /* 0x000fe200078e00ff */
[----:B------:R-:W-:-:S02]  /*1b20*/  SHF.R.S32.HI R8, RZ, 0x5, R8 ;  /* 0x00000005ff087819 */ /* 0x000fc40000011408 */
[----:B------:R-:W-:Y:S02]  /*1b30*/  LOP3.LUT R112, R112, R3, RZ, 0x3c, !PT ;  /* 0x0000000370707212 */ /* 0x000fe400078e3cff */
[----:B------:R-:W-:Y:S01]  /*1b40*/  SHF.R.S32.HI R7, RZ, 0x5, R7 ;  /* 0x00000005ff077819 */ /* 0x000fe20000011407 */
[--C-:B------:R-:W-:Y:S01]  /*1b50*/  IMAD R8, R8, 0x600, R5.reuse ;  /* 0x0000060008087824 */ /* 0x100fe200078e0205 */
[----:B------:R-:W-:Y:S01]  /*1b60*/  SHF.R.S32.HI R6, RZ, 0x2, R6 ;  /* 0x00000002ff067819 */ /* 0x000fe20000011406 */
[----:B------:R-:W-:Y:S01]  /*1b70*/  IMAD.IADD R112, R5, 0x1, R112 ;  /* 0x0000000105707824 */ /* 0x000fe200078e0270 */
[----:B------:R-:W-:Y:S01]  /*1b80*/  SHF.R.S32.HI R102, RZ, 0x2, R102 ;  /* 0x00000002ff667819 */ /* 0x000fe20000011466 */
[--C-:B------:R-:W-:Y:S01]  /*1b90*/  IMAD R7, R7, 0x600, R5.reuse ;  /* 0x0000060007077824 */ /* 0x100fe200078e0205 */
[----:B------:R-:W-:Y:S01]  /*1ba0*/  SHF.R.S32.HI R100, RZ, 0x2, R100 ;  /* 0x00000002ff647819 */ /* 0x000fe20000011464 */
[----:B------:R-:W-:Y:S01]  /*1bb0*/  IMAD R6, R6, 0x600, R5 ;  /* 0x0000060006067824 */ /* 0x000fe200078e0205 */
[----:B------:R-:W-:Y:S01]  /*1bc0*/  LOP3.LUT R105, R4, 0x18, R117, 0xf8, !PT ;  /* 0x0000001804697812 */ /* 0x000fe200078ef875 */
[--C-:B------:R-:W-:Y:S01]  /*1bd0*/  IMAD R102, R102, 0x600, R5.reuse ;  /* 0x0000060066667824 */ /* 0x100fe200078e0205 */
[----:B------:R-:W-:Y:S01]  /*1be0*/  LOP3.LUT R101, R4, 0x18, R114, 0xf8, !PT ;  /* 0x0000001804657812 */ /* 0x000fe200078ef872 */
[----:B------:R-:W-:Y:S01]  /*1bf0*/  IMAD R100, R100, 0x600, R5 ;  /* 0x0000060064647824 */ /* 0x000fe200078e0205 */
[----:B------:R-:W-:-:S02]  /*1c00*/  LOP3.LUT R104, R4, 0x18, R113, 0xf8, !PT ;  /* 0x0000001804687812 */ /* 0x000fc400078ef871 */
[C---:B------:R-:W-:Y:S02]  /*1c10*/  LOP3.LUT R5, R4.reuse, 0x18, R110, 0xf8, !PT ;  /* 0x0000001804057812 */ /* 0x040fe400078ef86e */
[----:B------:R-:W-:Y:S02]  /*1c20*/  LOP3.LUT R4, R4, 0x18, R109, 0xf8, !PT ;  /* 0x0000001804047812 */ /* 0x000fe400078ef86d */
[-C--:B------:R-:W-:Y:S02]  /*1c30*/  LOP3.LUT R105, R105, R3.reuse, RZ, 0x3c, !PT ;  /* 0x0000000369697212 */ /* 0x080fe400078e3cff */
[-C--:B------:R-:W-:Y:S02]  /*1c40*/  LOP3.LUT R101, R101, R3.reuse, RZ, 0x3c, !PT ;  /* 0x0000000365657212 */ /* 0x080fe400078e3cff */
[-C--:B------:R-:W-:Y:S01]  /*1c50*/  LOP3.LUT R104, R104, R3.reuse, RZ, 0x3c, !PT ;  /* 0x0000000368687212 */ /* 0x080fe200078e3cff */
[----:B------:R-:W-:Y:S01]  /*1c60*/  IMAD.IADD R105, R8, 0x1, R105 ;  /* 0x0000000108697824 */ /* 0x000fe200078e0269 */
[-C--:B------:R-:W-:Y:S01]  /*1c70*/  LOP3.LUT R5, R5, R3.reuse, RZ, 0x3c, !PT ;  /* 0x0000000305057212 */ /* 0x080fe200078e3cff */
[----:B------:R-:W-:Y:S01]  /*1c80*/  IMAD.IADD R101, R7, 0x1, R101 ;  /* 0x0000000107657824 */ /* 0x000fe200078e0265 */
[----:B------:R-:W-:Y:S01]  /*1c90*/  LOP3.LUT R4, R4, R3, RZ, 0x3c, !PT ;  /* 0x0000000304047212 */ /* 0x000fe200078e3cff */
[----:B------:R-:W-:Y:S01]  /*1ca0*/  IMAD R3, R2, c[0x0][0x218], RZ ;  /* 0x0000860002037a24 */ /* 0x000fe200078e02ff */
[----:B------:R-:W-:Y:S01]  /*1cb0*/  SHF.R.S32.HI R2, RZ, 0x1f, R71 ;  /* 0x0000001fff027819 */ /* 0x000fe20000011447 */
[----:B------:R-:W-:Y:S01]  /*1cc0*/  IMAD.IADD R104, R6, 0x1, R104 ;  /* 0x0000000106687824 */ /* 0x000fe200078e0268 */
[----:B------:R-:W-:Y:S01]  /*1cd0*/  LEA R112, R112, 0x1880, 0x1 ;  /* 0x0000188070707811 */ /* 0x000fe200078e08ff */
[----:B------:R-:W-:Y:S01]  /*1ce0*/  IMAD.IADD R102, R102, 0x1, R5 ;  /* 0x0000000166667824 */ /* 0x000fe200078e0205 */
[----:B------:R-:W-:Y:S01]  /*1cf0*/  LOP3.LUT R117, R117, 0xfffffff8, RZ, 0xc0, !PT ;  /* 0xfffffff875757812 */ /* 0x000fe200078ec0ff */
[----:B------:R-:W-:Y:S01]  /*1d00*/  IMAD R79, R2, c[0x0][0x280], RZ ;  /* 0x0000a000024f7a24 */ /* 0x000fe200078e02ff */
[----:B------:R-:W-:Y:S01]  /*1d10*/  IADD3 R111, R112, 0x20, RZ ;  /* 0x00000020706f7810 */ /* 0x000fe20007ffe0ff */
[----:B------:R-:W-:Y:S01]  /*1d20*/  IMAD R78, R2, c[0x0][0x290], RZ ;  /* 0x0000a400024e7a24 */ /* 0x000fe200078e02ff */
[----:B------:R-:W-:Y:S01]  /*1d30*/  @P0 IADD3 R111, R112, -0x20, RZ ;  /* 0xffffffe0706f0810 */ /* 0x000fe20007ffe0ff */
[C---:B------:R-:W-:Y:S01]  /*1d40*/  IMAD R79, R71.reuse, c[0x0][0x284], R79 ;  /* 0x0000a100474f7a24 */ /* 0x040fe200078e024f */
[----:B------:R-:W-:Y:S01]  /*1d50*/  ISETP.NE.AND P0, PT, RZ, UR4, PT ;  /* 0x00000004ff007c0c */ /* 0x000fe2000bf05270 */
[----:B------:R-:W-:Y:S01]  /*1d60*/  IMAD R78, R71, c[0x0][0x294], R78 ;  /* 0x0000a500474e7a24 */ /* 0x000fe200078e024e */
[----:B------:R-:W-:Y:S01]  /*1d70*/  LOP3.LUT R115, R115, 0xfffffff8, RZ, 0xc0, !PT ;  /* 0xfffffff873737812 */ /* 0x000fe200078ec0ff */
[----:B------:R-:W-:Y:S01]  /*1d80*/  IMAD.IADD R100, R100, 0x1, R4 ;  /* 0x0000000164647824 */ /* 0x000fe200078e0204 */
[----:B------:R-:W-:Y:S01]  /*1d90*/  LOP3.LUT R114, R114, 0xfffffff8, RZ, 0xc0, !PT ;  /* 0xfffffff872727812 */ /* 0x000fe200078ec0ff */
[----:B------:R-:W-:Y:S01]  /*1da0*/  IMAD R82, R82, c[0x0][0x21c], R3 ;  /* 0x0000870052527a24 */ /* 0x000fe200078e0203 */
[----:B------:R-:W-:Y:S01]  /*1db0*/  ISETP.GE.AND P1, PT, R92, 0x1, PT ;  /* 0x000000015c00780c */ /* 0x000fe20003f26270 */
[----:B------:R-:W-:Y:S01]  /*1dc0*/  IMAD.IADD R81, R133, 0x1, R79 ;  /* 0x0000000185517824 */ /* 0x000fe200078e024f */
[----:B------:R-:W-:Y:S01]  /*1dd0*/  P2R R123, PR, RZ, 0x1 ;  /* 0x00000001ff7b7803 */ /* 0x000fe20000000000 */
[----:B------:R-:W-:Y:S01]  /*1de0*/  IMAD.IADD R80, R131, 0x1, R78 ;  /* 0x0000000183507824 */ /* 0x000fe200078e024e */
[C---:B------:R-:W-:Y:S01]  /*1df0*/  IADD3 R11, R18.reuse, 0x18, RZ ;  /* 0x00000018120b7810 */ /* 0x040fe20007ffe0ff */
[----:B------:R-:W-:Y:S01]  /*1e00*/  IMAD.IADD R79, R79, 0x1, R129 ;  /* 0x000000014f4f7824 */ /* 0x000fe200078e0281 */
[----:B------:R-:W-:Y:S01]  /*1e10*/  IADD3 R10, R18, 0x28, RZ ;  /* 0x00000028120a7810 */ /* 0x000fe20007ffe0ff */
[----:B------:R-:W-:Y:S01]  /*1e20*/  IMAD.IADD R78, R78, 0x1, R127 ;  /* 0x000000014e4e7824 */ /* 0x000fe200078e027f */
[----:B------:R-:W-:Y:S01]  /*1e30*/  SHF.R.S32.HI R99, RZ, 0x1f, R117 ;  /* 0x0000001fff637819 */ /* 0x000fe20000011475 */
[----:B------:R-:W-:Y:S01]  /*1e40*/  IMAD.IADD R82, R135, 0x1, R82 ;  /* 0x0000000187527824 */ /* 0x000fe200078e0252 */
[----:B------:R-:W-:Y:S01]  /*1e50*/  SHF.R.S32.HI R96, RZ, 0x1f, R113 ;  /* 0x0000001fff607819 */ /* 0x000fe20000011471 */
[----:B------:R-:W-:Y:S01]  /*1e60*/  IMAD.SHL.U32 R105, R105, 0x2, RZ ;  /* 0x0000000269697824 */ /* 0x000fe200078e00ff */
[----:B------:R-:W-:Y:S01]  /*1e70*/  SHF.R.S32.HI R98, RZ, 0x1f, R115 ;  /* 0x0000001fff627819 */ /* 0x000fe20000011473 */
[----:B------:R-:W-:Y:S01]  /*1e80*/  IMAD.SHL.U32 R101, R101, 0x2, RZ ;  /* 0x0000000265657824 */ /* 0x000fe200078e00ff */
[----:B------:R-:W-:Y:S01]  /*1e90*/  SHF.R.S32.HI R97, RZ, 0x1f, R114 ;  /* 0x0000001fff617819 */ /* 0x000fe20000011472 */
[----:B------:R-:W-:Y:S01]  /*1ea0*/  IMAD.SHL.U32 R104, R104, 0x2, RZ ;  /* 0x0000000268687824 */ /* 0x000fe200078e00ff */
[----:B------:R-:W-:Y:S01]  /*1eb0*/  SHF.R.S32.HI R95, RZ, 0x1f, R110 ;  /* 0x0000001fff5f7819 */ /* 0x000fe2000001146e */
[----:B------:R-:W-:Y:S01]  /*1ec0*/  IMAD.SHL.U32 R102, R102, 0x2, RZ ;  /* 0x0000000266667824 */ /* 0x000fe200078e00ff */
[----:B------:R-:W-:Y:S01]  /*1ed0*/  SHF.R.S32.HI R94, RZ, 0x1f, R109 ;  /* 0x0000001fff5e7819 */ /* 0x000fe2000001146d */
[----:B------:R-:W-:-:S02]  /*1ee0*/  IMAD.SHL.U32 R100, R100, 0x2, RZ ;  /* 0x0000000264647824 */ /* 0x000fc400078e00ff */
.L_x_392:
[C---:B------:R-:W-:Y:S01]  /*1ef0*/  IMAD R125, R40.reuse, UR14, RZ ;  /* 0x0000000e287d7c24 */ /* 0x040fe2000f8e02ff */
[----:B------:R-:W-:Y:S01]  /*1f00*/  SHF.R.S32.HI R73, RZ, 0x1f, R40 ;  /* 0x0000001fff497819 */ /* 0x000fe20000011428 */
[----:B------:R-:W-:Y:S01]  /*1f10*/  IMAD.WIDE.U32 R146, R40, UR16, RZ ;  /* 0x0000001028927c25 */ /* 0x000fe2000f8e00ff */
[----:B------:R-:W-:Y:S04]  /*1f20*/  DEPBAR.LE SB0, 0x0 ;  /* 0x000080000000791a */ /* 0x000fe80000000000 */
[----:B------:R-:W-:Y:S01]  /*1f30*/  BAR.SYNC.DEFER_BLOCKING 0x0 ;  /* 0x0000000000007b1d */ /* 0x000fe20000010000 */
[----:B------:R-:W-:Y:S01]  /*1f40*/  ISETP.GE.AND P1, PT, R92, 0x1, PT ;  /* 0x000000015c00780c */ /* 0x000fe20003f26270 */
[----:B------:R-:W-:Y:S01]  /*1f50*/  IMAD R125, R73, UR16, R125 ;  /* 0x00000010497d7c24 */ /* 0x000fe2000f8e027d */
[----:B------:R-:W-:Y:S03]  /*1f60*/  IADD3 R3, P0, R75, R146, RZ ;  /* 0x000000924b037210 */ /* 0x000fe60007f1e0ff */
[----:B------:R-:W-:Y:S04]  /*1f70*/  IMAD.IADD R125, R147, 0x1, R125 ;  /* 0x00000001937d7824 */ /* 0x000fe800078e027d */
[----:B------:R-:W-:Y:S01]  /*1f80*/  IMAD.X R2, R125, 0x1, R74, P0 ;  /* 0x000000017d027824 */ /* 0x000fe200000e064a */
[C---:B------:R-:W-:Y:S04]  /*1f90*/  LEA R62, P0, R3.reuse, c[0x0][0x1c8], 0x1 ;  /* 0x00007200033e7a11 */ /* 0x040fe800078008ff */
[----:B------:R-:W-:Y:S01]  /*1fa0*/  LEA.HI.X R63, R3, c[0x0][0x1cc], R2, 0x1, P0 ;  /* 0x00007300033f7a11 */ /* 0x000fe200000f0c02 */
[----:B------:R-:W-:Y:S01]  /*1fb0*/  BSSY B1, `(.L_x_367) ;  /* 0x000038c000017945 */ /* 0x000fe20003800000 */
[----:B-1----:R-:W-:-:S05]  /*1fc0*/  @!P1 BRA `(.L_x_368) ;  /* 0x000036d000009947 */ /* 0x002fca0003800000 */
[C---:B------:R-:W-:Y:S01]  /*1fd0*/  IMAD R3, R40.reuse, UR15, RZ ;  /* 0x0000000f28037c24 */ /* 0x040fe2000f8e02ff */
[----:B------:R-:W-:Y:S01]  /*1fe0*/  ISETP.NE.AND P1, PT, R123, RZ, PT ;  /* 0x000000ff7b00720c */ /* 0x000fe20003f25270 */
[C---:B------:R-:W-:Y:S02]  /*1ff0*/  IMAD R4, R40.reuse, UR5, RZ ;  /* 0x0000000528047c24 */ /* 0x040fe4000f8e02ff */
[C---:B------:R-:W-:Y:S02]  /*2000*/  IMAD R2, R40.reuse, -0x30, R0 ;  /* 0xffffffd028027824 */ /* 0x040fe400078e0200 */
[----:B------:R-:W-:Y:S03]  /*2010*/  IMAD.WIDE.U32 R38, R40, UR18, RZ ;  /* 0x0000001228267c25 */ /* 0x000fe6000f8e00ff */
[----:B------:R-:W-:Y:S01]  /*2020*/  IMNMX R124, R2, 0x30, PT ;  /* 0x00000030027c7817 */ /* 0x000fe20003800200 */
[----:B------:R-:W-:Y:S04]  /*2030*/  IMAD.WIDE.U32 R8, R40, UR20, RZ ;  /* 0x0000001428087c25 */ /* 0x000fe8000f8e00ff */
[C---:B------:R-:W-:Y:S02]  /*2040*/  IMAD R3, R73.reuse, UR18, R3 ;  /* 0x0000001249037c24 */ /* 0x040fe4000f8e0203 */
[----:B------:R-:W-:Y:S03]  /*2050*/  IMAD R4, R73, UR20, R4 ;  /* 0x0000001449047c24 */ /* 0x000fe6000f8e0204 */
        /* <DEDUP_REMOVED lines=34> */
[----:B------:R-:W-:Y:S01]  /*2280*/  LEA.HI.X R5, R38, c[0x0][0x274], R3, 0x1, P0 ;  /* 0x00009d0026057a11 */ /* 0x000fe200000f0c03 */
[----:B------:R-:W-:Y:S01]  /*2290*/  CS2R R46, SRZ ;  /* 0x00000000002e7805 */ /* 0x000fe2000001ff00 */
[C---:B------:R-:W-:Y:S04]  /*22a0*/  LEA R6, P0, R8.reuse, c[0x0][0x288], 0x1 ;  /* 0x0000a20008067a11 */ /* 0x040fe800078008ff */
[----:B------:R-:W-:Y:S02]  /*22b0*/  LEA.HI.X R7, R8, c[0x0][0x28c], R2, 0x1, P0 ;  /* 0x0000a30008077a11 */ /* 0x000fe400000f0c02 */
[----:B------:R-:W-:Y:S11]  /*22c0*/  ISETP.GE.AND P0, PT, R18, c[0x0][0x27c], PT ;  /* 0x00009f0012007a0c */ /* 0x000ff60003f06270 */
[----:B------:R-:W-:Y:S02]  /*22d0*/  @!UPT UIADD3 URZ, URZ, URZ, URZ ;  /* 0x0000003f3f3ff290 */ /* 0x000fe4000fffe03f */
        /* <DEDUP_REMOVED lines=22> */
.L_x_371:
[----:B------:R-:W-:Y:S05]  /*2440*/  BSYNC B0 ;  /* 0x0000000000007941 */ /* 0x000fea0003800000 */
.L_x_370:
        /* <DEDUP_REMOVED lines=42> */
[----:B------:R-:W-:Y:S02]  /*26f0*/  @!P0 PRMT R39, R39, 0x5410, R38 ;  /* 0x0000541027278816 */ /* 0x000fe40000000026 */
[----:B------:R-:W-:Y:S02]  /*2700*/  @!P0 SHF.R.U32.HI R5, RZ, 0x10, R61 ;  /* 0x00000010ff058819 */ /* 0x000fe4000001163d */
[----:B------:R-:W-:Y:S01]  /*2710*/  @!P0 SHF.R.U32.HI R2, RZ, 0x10, R35 ;  /* 0x00000010ff028819 */ /* 0x000fe20000011623 */
[----:B------:R-:W-:Y:S01]  /*2720*/  @!P0 IMAD.U32 R35, R39, 0x10000, RZ ;  /* 0x0001000027238824 */ /* 0x000fe200078e00ff */
[----:B------:R-:W-:Y:S02]  /*2730*/  @!P0 PRMT R4, R4, 0x5410, R3 ;  /* 0x0000541004048816 */ /* 0x000fe40000000003 */
[----:B------:R-:W-:Y:S02]  /*2740*/  @!P0 PRMT R43, R43, 0x5410, R5 ;  /* 0x000054102b2b8816 */ /* 0x000fe40000000005 */
[----:B------:R-:W-:Y:S02]  /*2750*/  @!P0 PRMT R34, R34, 0x5410, R2 ;  /* 0x0000541022228816 */ /* 0x000fe40000000002 */
[----:B------:R-:W-:Y:S02]  /*2760*/  @!P0 LOP3.LUT R39, R39, 0xffff0000, RZ, 0xc0, !PT ;  /* 0xffff000027278812 */ /* 0x000fe400078ec0ff */
[C---:B------:R-:W-:Y:S02]  /*2770*/  @!P0 SHF.L.U32 R3, R4.reuse, 0x10, RZ ;  /* 0x0000001004038819 */ /* 0x040fe400000006ff */
[----:B------:R-:W-:Y:S01]  /*2780*/  @!P0 LOP3.LUT R4, R4, 0xffff0000, RZ, 0xc0, !PT ;  /* 0xffff000004048812 */ /* 0x000fe200078ec0ff */
[C---:B-1----:R-:W-:Y:S01]  /*2790*/  @!P0 IMAD.U32 R38, R24.reuse, 0x10000, RZ ;  /* 0x0001000018268824 */ /* 0x042fe200078e00ff */
[----:B------:R-:W-:Y:S02]  /*27a0*/  @!P0 LOP3.LUT R2, R24, 0xffff0000, RZ, 0xc0, !PT ;  /* 0xffff000018028812 */ /* 0x000fe400078ec0ff */
[C---:B------:R-:W-:Y:S02]  /*27b0*/  @!P0 LOP3.LUT R5, R25.reuse, 0xffff0000, RZ, 0xc0, !PT ;  /* 0xffff000019058812 */ /* 0x040fe400078ec0ff */
[----:B------:R-:W-:Y:S01]  /*27c0*/  @!P0 SHF.L.U32 R41, R25, 0x10, RZ ;  /* 0x0000001019298819 */ /* 0x000fe200000006ff */
[----:B------:R-:W-:Y:S01]  /*27d0*/  @!P0 FMUL.FTZ R60, R2, R35 ;  /* 0x00000023023c8220 */ /* 0x000fe20000410000 */
[----:B------:R-:W-:Y:S01]  /*27e0*/  @!P0 SHF.L.U32 R42, R26, 0x10, RZ ;  /* 0x000000101a2a8819 */ /* 0x000fe200000006ff */
[----:B------:R-:W-:Y:S01]  /*27f0*/  @!P0 FMUL.FTZ R61, R5, R39 ;  /* 0x00000027053d8220 */ /* 0x000fe20000410000 */
[----:B------:R-:W-:Y:S01]  /*2800*/  @!P0 SHF.L.U32 R44, R27, 0x10, RZ ;  /* 0x000000101b2c8819 */ /* 0x000fe200000006ff */
[-C--:B------:R-:W-:Y:S02]  /*2810*/  @!P0 FMUL.FTZ R2, R2, R3.reuse ;  /* 0x0000000302028220 */ /* 0x080fe40000410000 */
[----:B------:R-:W-:Y:S02]  /*2820*/  @!P0 FFMA.FTZ R60, R38, R3, -R60 ;  /* 0x00000003263c8223 */ /* 0x000fe4000001083c */
[-C--:B------:R-:W-:Y:S02]  /*2830*/  @!P0 FMUL.FTZ R3, R5, R4.reuse ;  /* 0x0000000405038220 */ /* 0x080fe40000410000 */
[----:B------:R-:W-:Y:S01]  /*2840*/  @!P0 FFMA.FTZ R61, R41, R4, -R61 ;  /* 0x00000004293d8223 */ /* 0x000fe2000001083d */
[----:B------:R-:W-:Y:S01]  /*2850*/  @!P0 LOP3.LUT R4, R26, 0xffff0000, RZ, 0xc0, !PT ;  /* 0xffff00001a048812 */ /* 0x000fe200078ec0ff */
[----:B------:R-:W-:Y:S01]  /*2860*/  @!P0 FFMA.FTZ R2, R35, R38, R2 ;  /* 0x0000002623028223 */ /* 0x000fe20000010002 */
[----:B------:R-:W-:Y:S01]  /*2870*/  @!P0 LOP3.LUT R35, R27, 0xffff0000, RZ, 0xc0, !PT ;  /* 0xffff00001b238812 */ /* 0x000fe200078ec0ff */
[C---:B------:R-:W-:Y:S01]  /*2880*/  @!P0 IMAD.U32 R38, R43.reuse, 0x10000, RZ ;  /* 0x000100002b268824 */ /* 0x040fe200078e00ff */
[----:B------:R-:W-:Y:S01]  /*2890*/  @!P0 LOP3.LUT R43, R43, 0xffff0000, RZ, 0xc0, !PT ;  /* 0xffff00002b2b8812 */ /* 0x000fe200078ec0ff */
[C---:B------:R-:W-:Y:S01]  /*28a0*/  @!P0 IMAD.U32 R5, R34.reuse, 0x10000, RZ ;  /* 0x0001000022058824 */ /* 0x040fe200078e00ff */
[----:B------:R-:W-:Y:S01]  /*28b0*/  @!P0 LOP3.LUT R34, R34, 0xffff0000, RZ, 0xc0, !PT ;  /* 0xffff000022228812 */ /* 0x000fe200078ec0ff */
[----:B------:R-:W-:Y:S01]  /*28c0*/  @!P0 FMUL.FTZ R64, R4, R38 ;  /* 0x0000002604408220 */ /* 0x000fe20000410000 */
[----:B------:R-:W-:Y:S01]  /*28d0*/  @!P0 F2FP.BF16.PACK_AB R2, R2, R60 ;  /* 0x0000003c0202823e */ /* 0x000fe200000010ff */
[----:B------:R-:W-:Y:S02]  /*28e0*/  @!P0 FMUL.FTZ R4, R4, R5 ;  /* 0x0000000504048220 */ /* 0x000fe40000410000 */
[C---:B------:R-:W-:Y:S02]  /*28f0*/  @!P0 FMUL.FTZ R65, R35.reuse, R43 ;  /* 0x0000002b23418220 */ /* 0x040fe40000410000 */
[----:B------:R-:W-:Y:S02]  /*2900*/  @!P0 FFMA.FTZ R64, R42, R5, -R64 ;  /* 0x000000052a408223 */ /* 0x000fe40000010840 */
[----:B------:R-:W-:Y:S02]  /*2910*/  @!P0 FMUL.FTZ R5, R35, R34 ;  /* 0x0000002223058220 */ /* 0x000fe40000410000 */
[----:B------:R-:W-:Y:S02]  /*2920*/  @!P0 FFMA.FTZ R3, R39, R41, R3 ;  /* 0x0000002927038223 */ /* 0x000fe40000010003 */
[----:B------:R-:W-:Y:S02]  /*2930*/  @!P0 FFMA.FTZ R4, R38, R42, R4 ;  /* 0x0000002a26048223 */ /* 0x000fe40000010004 */
[----:B------:R-:W-:Y:S01]  /*2940*/  @!P0 FFMA.FTZ R65, R44, R34, -R65 ;  /* 0x000000222c418223 */ /* 0x000fe20000010841 */
[----:B------:R-:W-:Y:S01]  /*2950*/  @!P0 F2FP.BF16.PACK_AB R3, R3, R61 ;  /* 0x0000003d0303823e */ /* 0x000fe200000010ff */
        /* <DEDUP_REMOVED lines=8> */
.L_x_374:
[----:B------:R-:W-:Y:S05]  /*29e0*/  BSYNC B0 ;  /* 0x0000000000007941 */ /* 0x000fea0003800000 */
.L_x_373:
        /* <DEDUP_REMOVED lines=14> */
[----:B------:R-:W-:Y:S01]  /*2ad0*/  @!P0 LOP3.LUT R36, R37, 0xffff0000, RZ, 0xc0, !PT ;  /* 0xffff000025248812 */ /* 0x000fe200078ec0ff */
[C---:B------:R-:W-:Y:S01]  /*2ae0*/  @!P0 IMAD.U32 R3, R4.reuse, 0x10000, RZ ;  /* 0x0001000004038824 */ /* 0x040fe200078e00ff */
[----:B------:R-:W-:Y:S02]  /*2af0*/  @!P0 SHF.R.U32.HI R58, RZ, 0x10, R59 ;  /* 0x00000010ff3a8819 */ /* 0x000fe4000001163b */
[----:B------:R-:W-:Y:S02]  /*2b00*/  @!P0 LOP3.LUT R4, R4, 0xffff0000, RZ, 0xc0, !PT ;  /* 0xffff000004048812 */ /* 0x000fe400078ec0ff */
[----:B------:R-:W-:Y:S04]  /*2b10*/  @!P0 PRMT R55, R55, 0x5410, R58 ;  /* 0x0000541037378816 */ /* 0x000fe8000000003a */
[----:B------:R-:W-:Y:S01]  /*2b20*/  @!P0 LOP3.LUT R39, R55, 0xffff0000, RZ, 0xc0, !PT ;  /* 0xffff000037278812 */ /* 0x000fe200078ec0ff */
[C---:B-1----:R-:W-:Y:S01]  /*2b30*/  @!P0 IMAD.U32 R37, R25.reuse, 0x10000, RZ ;  /* 0x0001000019258824 */ /* 0x042fe200078e00ff */
[C---:B------:R-:W-:Y:S02]  /*2b40*/  @!P0 LOP3.LUT R2, R24.reuse, 0xffff0000, RZ, 0xc0, !PT ;  /* 0xffff000018028812 */ /* 0x040fe400078ec0ff */
[----:B------:R-:W-:Y:S02]  /*2b50*/  @!P0 LOP3.LUT R5, R25, 0xffff0000, RZ, 0xc0, !PT ;  /* 0xffff000019058812 */ /* 0x000fe400078ec0ff */
        /* <DEDUP_REMOVED lines=12> */
[----:B------:R-:W-:Y:S02]  /*2c20*/  @!P0 IMAD.U32 R35, R55, 0x10000, RZ ;  /* 0x0001000037238824 */ /* 0x000fe400078e00ff */
[C---:B------:R-:W-:Y:S01]  /*2c30*/  @!P0 IMAD.U32 R5, R17.reuse, 0x10000, RZ ;  /* 0x0001000011058824 */ /* 0x040fe200078e00ff */
[----:B------:R-:W-:Y:S01]  /*2c40*/  @!P0 LOP3.LUT R17, R17, 0xffff0000, RZ, 0xc0, !PT ;  /* 0xffff000011118812 */ /* 0x000fe200078ec0ff */
[----:B------:R-:W-:Y:S01]  /*2c50*/  @!P0 FMUL.FTZ R44, R4, R35 ;  /* 0x00000023042c8220 */ /* 0x000fe20000410000 */
[----:B------:R-:W-:Y:S01]  /*2c60*/  @!P0 F2FP.BF16.PACK_AB R2, R2, R42 ;  /* 0x0000002a0202823e */ /* 0x000fe200000010ff */
[----:B------:R-:W-:Y:S02]  /*2c70*/  @!P0 FMUL.FTZ R4, R4, R5 ;  /* 0x0000000504048220 */ /* 0x000fe40000410000 */
[----:B------:R-:W-:Y:S02]  /*2c80*/  @!P0 FMUL.FTZ R55, R34, R39 ;  /* 0x0000002722378220 */ /* 0x000fe40000410000 */
        /* <DEDUP_REMOVED lines=14> */
.L_x_376:
[----:B------:R-:W-:Y:S05]  /*2d70*/  BSYNC B0 ;  /* 0x0000000000007941 */ /* 0x000fea0003800000 */
.L_x_375:
        /* <DEDUP_REMOVED lines=40> */
[-C--:B------:R-:W-:Y:S02]  /*3000*/  @!P0 FMUL.FTZ R4, R4, R5.reuse ;  /* 0x0000000504048220 */ /* 0x080fe40000410000 */
        /* <DEDUP_REMOVED lines=15> */
.L_x_378:
[----:B------:R-:W-:Y:S05]  /*3100*/  BSYNC B0 ;  /* 0x0000000000007941 */ /* 0x000fea0003800000 */
.L_x_377:
        /* <DEDUP_REMOVED lines=56> */
.L_x_380:
[----:B------:R-:W-:Y:S05]  /*3490*/  BSYNC B0 ;  /* 0x0000000000007941 */ /* 0x000fea0003800000 */
.L_x_379:
        /* <DEDUP_REMOVED lines=8> */
[----:B------:R-:W-:Y:S02]  /*3520*/  @!P0 SHF.R.U64 R4, R28, 0x10, R29 ;  /* 0x000000101c048819 */ /* 0x000fe4000000121d */
[----:B------:R-:W-:Y:S02]  /*3530*/  @!P0 PRMT R17, R48, 0x5432, R17 ;  /* 0x0000543230118816 */ /* 0x000fe40000000011 */
[----:B------:R-:W-:Y:S02]  /*3540*/  @!P0 PRMT R4, R7, 0x5432, R4 ;  /* 0x0000543207048816 */ /* 0x000fe40000000004 */
[----:B------:R-:W-:Y:S01]  /*3550*/  @!P0 SHF.R.U32.HI R28, RZ, 0x10, R29 ;  /* 0x00000010ff1c8819 */ /* 0x000fe2000001161d */
[C---:B------:R-:W-:Y:S01]  /*3560*/  @!P0 IMAD.U32 R8, R17.reuse, 0x10000, RZ ;  /* 0x0001000011088824 */ /* 0x040fe200078e00ff */
[----:B------:R-:W-:Y:S01]  /*3570*/  @!P0 LOP3.LUT R17, R17, 0xffff0000, RZ, 0xc0, !PT ;  /* 0xffff000011118812 */ /* 0x000fe200078ec0ff */
[C---:B------:R-:W-:Y:S01]  /*3580*/  @!P0 IMAD.U32 R3, R4.reuse, 0x10000, RZ ;  /* 0x0001000004038824 */ /* 0x040fe200078e00ff */
[----:B------:R-:W-:Y:S02]  /*3590*/  @!P0 SHF.R.U32.HI R50, RZ, 0x10, R51 ;  /* 0x00000010ff328819 */ /* 0x000fe40000011633 */
[----:B------:R-:W-:Y:S02]  /*35a0*/  @!P0 LOP3.LUT R4, R4, 0xffff0000, RZ, 0xc0, !PT ;  /* 0xffff000004048812 */ /* 0x000fe400078ec0ff */
[----:B------:R-:W-:Y:S02]  /*35b0*/  @!P0 PRMT R7, R7, 0x5410, R28 ;  /* 0x0000541007078816 */ /* 0x000fe4000000001c */
        /* <DEDUP_REMOVED lines=38> */
.L_x_382:
[----:B------:R-:W-:Y:S05]  /*3820*/  BSYNC B0 ;  /* 0x0000000000007941 */ /* 0x000fea0003800000 */
.L_x_381:
[----:B------:R-:W-:Y:S11]  /*3830*/  ISETP.GE.AND P0, PT, R106, c[0x0][0x1d4], PT ;  /* 0x000075006a007a0c */ /* 0x000ff60003f06270 */
[----:B------:R-:W-:Y:S02]  /*3840*/  @!UPT UIADD3 URZ, URZ, URZ, URZ ;  /* 0x0000003f3f3ff290 */ /* 0x000fe4000fffe03f */
        /* <DEDUP_REMOVED lines=54> */
.L_x_369:
        /* <DEDUP_REMOVED lines=47> */
.L_x_384:
[----:B------:R-:W-:Y:S05]  /*3ea0*/  BSYNC B0 ;  /* 0x0000000000007941 */ /* 0x000fea0003800000 */
.L_x_383:
[----:B------:R-:W-:Y:S04]  /*3eb0*/  IADD3 R146, P0, R142, R146, RZ ;  /* 0x000000928e927210 */ /* 0x000fe80007f1e0ff */
[----:B------:R-:W-:Y:S01]  /*3ec0*/  IADD3.X R125, R93, R125, RZ, P0, !PT ;  /* 0x0000007d5d7d7210 */ /* 0x000fe200007fe4ff */
[----:B------:R-:W-:-:S05]  /*3ed0*/  @P1 BRA `(.L_x_372) ;  /* 0x0000199000001947 */ /* 0x000fca0003800000 */
[----:B-----5:R-:W-:Y:S01]  /*3ee0*/  MOV R2, R25 ;  /* 0x0000001900027202 */ /* 0x020fe20000000f00 */
[----:B------:R-:W-:Y:S01]  /*3ef0*/  IMAD.MOV.U32 R9, RZ, RZ, R26 ;  /* 0x000000ffff097224 */ /* 0x000fe200078e001a */
[----:B------:R-:W-:Y:S01]  /*3f00*/  ISETP.GE.AND P0, PT, R20, c[0x0][0x1d4], PT ;  /* 0x0000750014007a0c */ /* 0x000fe20003f06270 */
[----:B------:R-:W-:Y:S01]  /*3f10*/  IMAD.MOV.U32 R8, RZ, RZ, R27 ;  /* 0x000000ffff087224 */ /* 0x000fe200078e001b */
[----:B------:R-:W-:Y:S01]  /*3f20*/  BSSY B0, `(.L_x_385) ;  /* 0x000008e000007945 */ /* 0x000fe20003800000 */
[----:B------:R-:W-:Y:S03]  /*3f30*/  IMAD.MOV.U32 R3, RZ, RZ, R24 ;  /* 0x000000ffff037224 */ /* 0x000fe600078e0018 */
[----:B-1----:R-:W-:Y:S01]  /*3f40*/  PRMT R22, R8, 0x5410, R9 ;  /* 0x0000541008167816 */ /* 0x002fe20000000009 */
        /* <DEDUP_REMOVED lines=38> */
[----:B------:R-:W-:Y:S11]  /*41b0*/  IMAD.MOV.U32 R2, RZ, RZ, R5 ;  /* 0x000000ffff027224 */ /* 0x000ff600078e0005 */
[----:B------:R-:W-:Y:S01]  /*41c0*/  @!UPT UIADD3 URZ, URZ, URZ, URZ ;  /* 0x0000003f3f3ff290 */ /* 0x000fe2000fffe03f */
[----:B------:R-:W-:Y:S02]  /*41d0*/  @!P0 SHF.R.U64 R38, R44, 0x10, R45 ;  /* 0x000000102c268819 */ /* 0x000fe4000000122d */
[--C-:B------:R-:W-:Y:S02]  /*41e0*/  @!P0 SHF.R.U64 R39, R46, 0x10, R47.reuse ;  /* 0x000000102e278819 */ /* 0x100fe4000000122f */
[----:B------:R-:W-:Y:S01]  /*41f0*/  @!P0 PRMT R41, R41, 0x5410, R38 ;  /* 0x0000541029298816 */ /* 0x000fe20000000026 */
[C---:B-1----:R-:W-:Y:S01]  /*4200*/  @!P0 IMAD.U32 R44, R65.reuse, 0x10000, RZ ;  /* 0x00010000412c8824 */ /* 0x042fe200078e00ff */
[----:B------:R-:W-:Y:S02]  /*4210*/  @!P0 SHF.L.U32 R38, R64, 0x10, RZ ;  /* 0x0000001040268819 */ /* 0x000fe400000006ff */
[----:B------:R-:W-:Y:S02]  /*4220*/  @!P0 LOP3.LUT R46, R65, 0xffff0000, RZ, 0xc0, !PT ;  /* 0xffff0000412e8812 */ /* 0x000fe400078ec0ff */
[C---:B------:R-:W-:Y:S02]  /*4230*/  @!P0 SHF.L.U32 R48, R66.reuse, 0x10, RZ ;  /* 0x0000001042308819 */ /* 0x040fe400000006ff */
[----:B------:R-:W-:Y:S02]  /*4240*/  @!P0 LOP3.LUT R50, R66, 0xffff0000, RZ, 0xc0, !PT ;  /* 0xffff000042328812 */ /* 0x000fe400078ec0ff */
[C---:B------:R-:W-:Y:S02]  /*4250*/  @!P0 SHF.L.U32 R52, R67.reuse, 0x10, RZ ;  /* 0x0000001043348819 */ /* 0x040fe400000006ff */
[----:B------:R-:W-:Y:S02]  /*4260*/  @!P0 LOP3.LUT R54, R67, 0xffff0000, RZ, 0xc0, !PT ;  /* 0xffff000043368812 */ /* 0x000fe400078ec0ff */
[----:B------:R-:W-:Y:S02]  /*4270*/  @!P0 SHF.R.U32.HI R42, RZ, 0x10, R47 ;  /* 0x00000010ff2a8819 */ /* 0x000fe4000001162f */
[----:B------:R-:W-:Y:S01]  /*4280*/  @!P0 PRMT R49, R49, 0x5410, R39 ;  /* 0x0000541031318816 */ /* 0x000fe20000000027 */
[----:B------:R-:W-:Y:S01]  /*4290*/  @!P0 IMAD.U32 R39, R31, 0x10000, RZ ;  /* 0x000100001f278824 */ /* 0x000fe200078e00ff */
[----:B------:R-:W-:Y:S02]  /*42a0*/  @!P0 PRMT R53, R53, 0x5410, R42 ;  /* 0x0000541035358816 */ /* 0x000fe4000000002a */
[----:B------:R-:W-:Y:S01]  /*42b0*/  @!P0 LOP3.LUT R42, R64, 0xffff0000, RZ, 0xc0, !PT ;  /* 0xffff0000402a8812 */ /* 0x000fe200078ec0ff */
[----:B------:R-:W-:Y:S01]  /*42c0*/  @!P0 IMAD.U32 R47, R49, 0x10000, RZ ;  /* 0x00010000312f8824 */ /* 0x000fe200078e00ff */
[----:B------:R-:W-:Y:S01]  /*42d0*/  @!P0 SHF.R.U32.HI R9, RZ, 0x10, R5 ;  /* 0x00000010ff098819 */ /* 0x000fe20000011605 */
[----:B------:R-:W-:Y:S01]  /*42e0*/  @!P0 IMAD.U32 R51, R53, 0x10000, RZ ;  /* 0x0001000035338824 */ /* 0x000fe200078e00ff */
[----:B------:R-:W-:Y:S02]  /*42f0*/  @!P0 SHF.R.U64 R6, R6, 0x10, R7 ;  /* 0x0000001006068819 */ /* 0x000fe40000001207 */
[----:B------:R-:W-:Y:S01]  /*4300*/  @!P0 PRMT R9, R2, 0x5410, R9 ;  /* 0x0000541002098816 */ /* 0x000fe20000000009 */
[----:B------:R-:W-:Y:S01]  /*4310*/  @!P0 IMAD.U32 R2, R28, 0x10000, RZ ;  /* 0x000100001c028824 */ /* 0x000fe200078e00ff */
[----:B------:R-:W-:Y:S01]  /*4320*/  @!P0 PRMT R6, R8, 0x5410, R6 ;  /* 0x0000541008068816 */ /* 0x000fe20000000006 */
[----:B------:R-:W-:Y:S01]  /*4330*/  @!P0 FMUL.FTZ R158, R39, R51 ;  /* 0x00000033279e8220 */ /* 0x000fe20000410000 */
[----:B------:R-:W-:Y:S02]  /*4340*/  @!P0 LOP3.LUT R49, R49, 0xffff0000, RZ, 0xc0, !PT ;  /* 0xffff000031318812 */ /* 0x000fe400078ec0ff */
[----:B------:R-:W-:Y:S02]  /*4350*/  @!P0 LOP3.LUT R53, R53, 0xffff0000, RZ, 0xc0, !PT ;  /* 0xffff000035358812 */ /* 0x000fe400078ec0ff */
[----:B------:R-:W-:Y:S01]  /*4360*/  @!P0 SHF.R.U64 R4, R4, 0x10, R5 ;  /* 0x0000001004048819 */ /* 0x000fe20000001205 */
[--C-:B------:R-:W-:Y:S01]  /*4370*/  IMAD.MOV.U32 R5, RZ, RZ, R7.reuse ;  /* 0x000000ffff057224 */ /* 0x100fe200078e0007 */
[----:B------:R-:W-:Y:S02]  /*4380*/  @!P0 SHF.R.U32.HI R7, RZ, 0x10, R7 ;  /* 0x00000010ff078819 */ /* 0x000fe40000011607 */
[----:B------:R-:W-:Y:S02]  /*4390*/  @!P0 PRMT R3, R3, 0x5410, R4 ;  /* 0x0000541003038816 */ /* 0x000fe40000000004 */
[----:B------:R-:W-:Y:S01]  /*43a0*/  @!P0 PRMT R8, R5, 0x5410, R7 ;  /* 0x0000541005088816 */ /* 0x000fe20000000007 */
[----:B------:R-:W-:Y:S01]  /*43b0*/  @!P0 IMAD.U32 R5, R9, 0x10000, RZ ;  /* 0x0001000009058824 */ /* 0x000fe200078e00ff */
[----:B------:R-:W-:Y:S01]  /*43c0*/  @!P0 SHF.L.U32 R7, R29, 0x10, RZ ;  /* 0x000000101d078819 */ /* 0x000fe200000006ff */
[----:B------:R-:W-:Y:S01]  /*43d0*/  @!P0 IMAD.U32 R4, R3, 0x10000, RZ ;  /* 0x0001000003048824 */ /* 0x000fe200078e00ff */
[----:B------:R-:W-:Y:S02]  /*43e0*/  @!P0 LOP3.LUT R9, R9, 0xffff0000, RZ, 0xc0, !PT ;  /* 0xffff000009098812 */ /* 0x000fe400078ec0ff */
[----:B------:R-:W-:Y:S04]  /*43f0*/  @!P0 SHF.R.U32.HI R45, RZ, 0x10, R45 ;  /* 0x00000010ff2d8819 */ /* 0x000fe8000001162d */
[----:B------:R-:W-:Y:S01]  /*4400*/  @!P0 PRMT R45, R37, 0x5410, R45 ;  /* 0x00005410252d8816 */ /* 0x000fe2000000002d */
[C---:B------:R-:W-:Y:S01]  /*4410*/  @!P0 IMAD.U32 R37, R41.reuse, 0x10000, RZ ;  /* 0x0001000029258824 */ /* 0x040fe200078e00ff */
[----:B------:R-:W-:Y:S03]  /*4420*/  @!P0 LOP3.LUT R41, R41, 0xffff0000, RZ, 0xc0, !PT ;  /* 0xffff000029298812 */ /* 0x000fe600078ec0ff */
[C---:B------:R-:W-:Y:S01]  /*4430*/  @!P0 IMAD.U32 R43, R45.reuse, 0x10000, RZ ;  /* 0x000100002d2b8824 */ /* 0x040fe200078e00ff */
[----:B------:R-:W-:Y:S01]  /*4440*/  @!P0 LOP3.LUT R45, R45, 0xffff0000, RZ, 0xc0, !PT ;  /* 0xffff00002d2d8812 */ /* 0x000fe200078ec0ff */
[C---:B------:R-:W-:Y:S02]  /*4450*/  @!P0 FMUL.FTZ R147, R2.reuse, R37 ;  /* 0x0000002502938220 */ /* 0x040fe40000410000 */
[C---:B------:R-:W-:Y:S02]  /*4460*/  @!P0 FMUL.FTZ R152, R7.reuse, R43 ;  /* 0x0000002b07988220 */ /* 0x040fe40000410000 */
[-C--:B------:R-:W-:Y:S02]  /*4470*/  @!P0 FMUL.FTZ R2, R2, R4.reuse ;  /* 0x0000000402028220 */ /* 0x080fe40000410000 */
[----:B------:R-:W-:Y:S02]  /*4480*/  @!P0 FFMA.FTZ R147, R38, R4, -R147 ;  /* 0x0000000426938223 */ /* 0x000fe40000010893 */
[-C--:B------:R-:W-:Y:S01]  /*4490*/  @!P0 FMUL.FTZ R4, R7, R5.reuse ;  /* 0x0000000507048220 */ /* 0x080fe20000410000 */
[----:B------:R-:W-:Y:S01]  /*44a0*/  @!P0 LOP3.LUT R7, R28, 0xffff0000, RZ, 0xc0, !PT ;  /* 0xffff00001c078812 */ /* 0x000fe200078ec0ff */
[----:B------:R-:W-:Y:S01]  /*44b0*/  @!P0 FFMA.FTZ R152, R44, R5, -R152 ;  /* 0x000000052c988223 */ /* 0x000fe20000010898 */
[----:B------:R-:W-:Y:S01]  /*44c0*/  @!P0 LOP3.LUT R5, R29, 0xffff0000, RZ, 0xc0, !PT ;  /* 0xffff00001d058812 */ /* 0x000fe200078ec0ff */
[----:B------:R-:W-:Y:S01]  /*44d0*/  @!P0 FFMA.FTZ R2, R37, R38, R2 ;  /* 0x0000002625028223 */ /* 0x000fe20000010002 */
[----:B------:R-:W-:Y:S01]  /*44e0*/  @!P0 LOP3.LUT R37, R3, 0xffff0000, RZ, 0xc0, !PT ;  /* 0xffff000003258812 */ /* 0x000fe200078ec0ff */
[----:B------:R-:W-:Y:S02]  /*44f0*/  @!P0 FMUL.FTZ R154, R7, R41 ;  /* 0x00000029079a8220 */ /* 0x000fe40000410000 */
[----:B------:R-:W-:Y:S02]  /*4500*/  @!P0 FMUL.FTZ R153, R5, R45 ;  /* 0x0000002d05998220 */ /* 0x000fe40000410000 */
[-C--:B------:R-:W-:Y:S02]  /*4510*/  @!P0 FMUL.FTZ R3, R7, R37.reuse ;  /* 0x0000002507038220 */ /* 0x080fe40000410000 */
[----:B------:R-:W-:Y:S01]  /*4520*/  @!P0 FFMA.FTZ R154, R42, R37, -R154 ;  /* 0x000000252a9a8223 */ /* 0x000fe2000001089a */
[C---:B------:R-:W-:Y:S01]  /*4530*/  @!P0 LOP3.LUT R37, R30.reuse, 0xffff0000, RZ, 0xc0, !PT ;  /* 0xffff00001e258812 */ /* 0x040fe200078ec0ff */
[----:B------:R-:W-:Y:S02]  /*4540*/  @!P0 IMAD.U32 R38, R30, 0x10000, RZ ;  /* 0x000100001e268824 */ /* 0x000fe400078e00ff */
[----:B------:R-:W-:Y:S01]  /*4550*/  @!P0 IMAD.U32 R7, R6, 0x10000, RZ ;  /* 0x0001000006078824 */ /* 0x000fe200078e00ff */
[----:B------:R-:W-:Y:S01]  /*4560*/  @!P0 F2FP.BF16.PACK_AB R147, R154, R147 ;  /* 0x000000939a93823e */ /* 0x000fe200000010ff */
[-C--:B------:R-:W-:Y:S02]  /*4570*/  @!P0 FMUL.FTZ R5, R5, R9.reuse ;  /* 0x0000000905058220 */ /* 0x080fe40000410000 */
[----:B------:R-:W-:Y:S01]  /*4580*/  @!P0 FFMA.FTZ R153, R46, R9, -R153 ;  /* 0x000000092e998223 */ /* 0x000fe20000010899 */
[----:B------:R-:W-:Y:S01]  /*4590*/  @!P0 LOP3.LUT R9, R6, 0xffff0000, RZ, 0xc0, !PT ;  /* 0xffff000006098812 */ /* 0x000fe200078ec0ff */
[C---:B------:R-:W-:Y:S01]  /*45a0*/  @!P0 FMUL.FTZ R155, R38.reuse, R47 ;  /* 0x0000002f269b8220 */ /* 0x040fe20000410000 */
[----:B------:R-:W-:Y:S01]  /*45b0*/  @!P0 MOV R64, R147 ;  /* 0x0000009300408202 */ /* 0x000fe20000000f00 */
[----:B------:R-:W-:Y:S01]  /*45c0*/  @!P0 FMUL.FTZ R6, R38, R7 ;  /* 0x0000000726068220 */ /* 0x000fe20000410000 */
[----:B------:R-:W-:Y:S01]  /*45d0*/  @!P0 LOP3.LUT R38, R31, 0xffff0000, RZ, 0xc0, !PT ;  /* 0xffff00001f268812 */ /* 0x000fe200078ec0ff */
[----:B------:R-:W-:Y:S01]  /*45e0*/  @!P0 FMUL.FTZ R156, R37, R49 ;  /* 0x00000031259c8220 */ /* 0x000fe20000410000 */
[----:B------:R-:W-:Y:S01]  /*45f0*/  @!P0 F2FP.BF16.PACK_AB R152, R153, R152 ;  /* 0x000000989998823e */ /* 0x000fe200000010ff */
[----:B------:R-:W-:Y:S02]  /*4600*/  @!P0 FFMA.FTZ R155, R48, R7, -R155 ;  /* 0x00000007309b8223 */ /* 0x000fe4000001089b */
[-C--:B------:R-:W-:Y:S01]  /*4610*/  @!P0 FMUL.FTZ R7, R37, R9.reuse ;  /* 0x0000000925078220 */ /* 0x080fe20000410000 */
[----:B------:R-:W-:Y:S01]  /*4620*/  @!P0 LOP3.LUT R37, R8, 0xffff0000, RZ, 0xc0, !PT ;  /* 0xffff000008258812 */ /* 0x000fe200078ec0ff */
[----:B------:R-:W-:Y:S02]  /*4630*/  @!P0 FFMA.FTZ R3, R41, R42, R3 ;  /* 0x0000002a29038223 */ /* 0x000fe40000010003 */
[----:B------:R-:W-:Y:S02]  /*4640*/  @!P0 FFMA.FTZ R156, R50, R9, -R156 ;  /* 0x00000009329c8223 */ /* 0x000fe4000001089c */
[----:B------:R-:W-:Y:S01]  /*4650*/  @!P0 IMAD.U32 R9, R8, 0x10000, RZ ;  /* 0x0001000008098824 */ /* 0x000fe200078e00ff */
[----:B------:R-:W-:Y:S01]  /*4660*/  @!P0 F2FP.BF16.PACK_AB R2, R3, R2 ;  /* 0x000000020302823e */ /* 0x000fe200000010ff */
[----:B------:R-:W-:Y:S01]  /*4670*/  @!P0 FMUL.FTZ R157, R38, R53 ;  /* 0x00000035269d8220 */ /* 0x000fe20000410000 */
[----:B------:R-:W-:Y:S01]  /*4680*/  @!P0 F2FP.BF16.PACK_AB R155, R156, R155 ;  /* 0x0000009b9c9b823e */ /* 0x000fe200000010ff */
[----:B------:R-:W-:Y:S02]  /*4690*/  @!P0 FFMA.FTZ R4, R43, R44, R4 ;  /* 0x0000002c2b048223 */ /* 0x000fe40000010004 */
[----:B------:R-:W-:Y:S02]  /*46a0*/  @!P0 FFMA.FTZ R5, R45, R46, R5 ;  /* 0x0000002e2d058223 */ /* 0x000fe40000010005 */
[-C--:B------:R-:W-:Y:S02]  /*46b0*/  @!P0 FMUL.FTZ R8, R39, R9.reuse ;  /* 0x0000000927088220 */ /* 0x080fe40000410000 */
[----:B------:R-:W-:Y:S01]  /*46c0*/  @!P0 FFMA.FTZ R39, R52, R9, -R158 ;  /* 0x0000000934278223 */ /* 0x000fe2000001089e */
[----:B------:R-:W-:Y:S01]  /*46d0*/  @!P0 F2FP.BF16.PACK_AB R4, R5, R4 ;  /* 0x000000040504823e */ /* 0x000fe200000010ff */
[-C--:B------:R-:W-:Y:S02]  /*46e0*/  @!P0 FMUL.FTZ R9, R38, R37.reuse ;  /* 0x0000002526098220 */ /* 0x080fe40000410000 */
[----:B------:R-:W-:Y:S02]  /*46f0*/  @!P0 FFMA.FTZ R37, R54, R37, -R157 ;  /* 0x0000002536258223 */ /* 0x000fe4000001089d */
[----:B------:R-:W-:Y:S02]  /*4700*/  @!P0 FFMA.FTZ R6, R47, R48, R6 ;  /* 0x000000302f068223 */ /* 0x000fe40000010006 */
[----:B------:R-:W-:Y:S01]  /*4710*/  @!P0 FFMA.FTZ R7, R49, R50, R7 ;  /* 0x0000003231078223 */ /* 0x000fe20000010007 */
[----:B------:R-:W-:Y:S01]  /*4720*/  @!P0 F2FP.BF16.PACK_AB R37, R37, R39 ;  /* 0x000000272525823e */ /* 0x000fe200000010ff */
[----:B------:R-:W-:Y:S02]  /*4730*/  @!P0 FFMA.FTZ R8, R51, R52, R8 ;  /* 0x0000003433088223 */ /* 0x000fe40000010008 */
[----:B------:R-:W-:Y:S01]  /*4740*/  @!P0 FFMA.FTZ R9, R53, R54, R9 ;  /* 0x0000003635098223 */ /* 0x000fe20000010009 */
[----:B------:R-:W-:Y:S01]  /*4750*/  @!P0 MOV R67, R37 ;  /* 0x0000002500438202 */ /* 0x000fe20000000f00 */
[----:B------:R-:W-:Y:S01]  /*4760*/  @!P0 IMAD.MOV.U32 R65, RZ, RZ, R152 ;  /* 0x000000ffff418224 */ /* 0x000fe200078e0098 */
[----:B------:R-:W-:Y:S01]  /*4770*/  @!P0 F2FP.BF16.PACK_AB R6, R7, R6 ;  /* 0x000000060706823e */ /* 0x000fe200000010ff */
        /* <DEDUP_REMOVED lines=8> */
.L_x_386:
[----:B------:R-:W-:Y:S05]  /*4800*/  BSYNC B0 ;  /* 0x0000000000007941 */ /* 0x000fea0003800000 */
.L_x_385:
[----:B------:R-:W-:Y:S01]  /*4810*/  ISETP.GE.AND P0, PT, R13, c[0x0][0x1d4], PT ;  /* 0x000075000d007a0c */ /* 0x000fe20003f06270 */
[----:B------:R-:W-:Y:S01]  /*4820*/  @!UPT UIADD3 URZ, URZ, URZ, URZ ;  /* 0x0000003f3f3ff290 */ /* 0x000fe2000fffe03f */
[----:B------:R-:W-:Y:S11]  /*4830*/  BSSY B0, `(.L_x_387) ;  /* 0x0000071000007945 */ /* 0x000ff60003800000 */
[----:B------:R-:W-:-:S05]  /*4840*/  @P0 BRA `(.L_x_388) ;  /* 0x000006f000000947 */ /* 0x000fca0003800000 */
[----:B------:R-:W-:Y:S01]  /*4850*/  ISETP.GE.AND P2, PT, R110, c[0x0][0x1d4], PT ;  /* 0x000075006e007a0c */ /* 0x000fe20003f46270 */
[----:B-1----:R-:W1:Y:S01]  /*4860*/  LDS.128 R28, [R102+0x3c80] ;  /* 0x003c8000661c7984 */ /* 0x002e620000000c00 */
[-C--:B------:R-:W-:Y:S04]  /*4870*/  IADD3 R5, P1, P0, R140, R146.reuse, R115 ;  /* 0x000000928c057210 */ /* 0x080fe8000783e073 */
[-C--:B------:R-:W-:Y:S03]  /*4880*/  IADD3.X R4, R88, R125.reuse, R98, P1, P0 ;  /* 0x0000007d58047210 */ /* 0x080fe60000fe0462 */
[----:B------:R-:W2:Y:S04]  /*4890*/  LDS.128 R64, [R103+0x3c80] ;  /* 0x003c800067407984 */ /* 0x000ea80000000c00 */
        /* <DEDUP_REMOVED lines=8> */
[----:B-1----:R-:W-:Y:S01]  /*4920*/  @!P0 IMAD.U32 R9, R28, 0x10000, RZ ;  /* 0x000100001c098824 */ /* 0x002fe200078e00ff */
[----:B------:R-:W-:Y:S02]  /*4930*/  @!P0 SHF.R.U64 R2, R32, 0x10, R33 ;  /* 0x0000001020028819 */ /* 0x000fe40000001221 */
[----:B------:R-:W-:Y:S01]  /*4940*/  @!P0 SHF.R.U64 R5, R34, 0x10, R35 ;  /* 0x0000001022058819 */ /* 0x000fe20000001223 */
[----:B--2---:R-:W-:Y:S01]  /*4950*/  @!P0 IMAD.U32 R32, R64, 0x10000, RZ ;  /* 0x0001000040208824 */ /* 0x004fe200078e00ff */
[C---:B------:R-:W-:Y:S01]  /*4960*/  @!P0 LOP3.LUT R39, R65.reuse, 0xffff0000, RZ, 0xc0, !PT ;  /* 0xffff000041278812 */ /* 0x040fe200078ec0ff */
[----:B------:R-:W-:Y:S01]  /*4970*/  @!P0 IMAD.U32 R37, R65, 0x10000, RZ ;  /* 0x0001000041258824 */ /* 0x000fe200078e00ff */
[C---:B------:R-:W-:Y:S01]  /*4980*/  @!P0 LOP3.LUT R48, R67.reuse, 0xffff0000, RZ, 0xc0, !PT ;  /* 0xffff000043308812 */ /* 0x040fe200078ec0ff */
[----:B------:R-:W-:Y:S01]  /*4990*/  @!P0 IMAD.U32 R46, R67, 0x10000, RZ ;  /* 0x00010000432e8824 */ /* 0x000fe200078e00ff */
[C---:B------:R-:W-:Y:S01]  /*49a0*/  @!P0 LOP3.LUT R44, R66.reuse, 0xffff0000, RZ, 0xc0, !PT ;  /* 0xffff0000422c8812 */ /* 0x040fe200078ec0ff */
[----:B------:R-:W-:Y:S01]  /*49b0*/  @!P0 IMAD.U32 R42, R66, 0x10000, RZ ;  /* 0x00010000422a8824 */ /* 0x000fe200078e00ff */
[----:B------:R-:W-:Y:S02]  /*49c0*/  @!P0 SHF.R.U32.HI R3, RZ, 0x10, R33 ;  /* 0x00000010ff038819 */ /* 0x000fe40000011621 */
[----:B------:R-:W-:Y:S02]  /*49d0*/  @!P0 LOP3.LUT R33, R30, 0xffff0000, RZ, 0xc0, !PT ;  /* 0xffff00001e218812 */ /* 0x000fe400078ec0ff */
[----:B------:R-:W-:Y:S02]  /*49e0*/  @!P0 SHF.R.U32.HI R4, RZ, 0x10, R35 ;  /* 0x00000010ff048819 */ /* 0x000fe40000011623 */
[----:B------:R-:W-:Y:S02]  /*49f0*/  @!P0 LOP3.LUT R35, R64, 0xffff0000, RZ, 0xc0, !PT ;  /* 0xffff000040238812 */ /* 0x000fe400078ec0ff */
[----:B------:R-:W-:Y:S02]  /*4a00*/  @!P0 PRMT R7, R36, 0x5432, R5 ;  /* 0x0000543224078816 */ /* 0x000fe40000000005 */
[----:B------:R-:W-:Y:S02]  /*4a10*/  @!P0 LOP3.LUT R5, R28, 0xffff0000, RZ, 0xc0, !PT ;  /* 0xffff00001c058812 */ /* 0x000fe400078ec0ff */
[C---:B------:R-:W-:Y:S02]  /*4a20*/  @!P0 PRMT R2, R23.reuse, 0x5432, R2 ;  /* 0x0000543217028816 */ /* 0x040fe40000000002 */
[----:B------:R-:W-:Y:S02]  /*4a30*/  @!P0 PRMT R8, R23, 0x5410, R3 ;  /* 0x0000541017088816 */ /* 0x000fe40000000003 */
[--C-:B------:R-:W-:Y:S01]  /*4a40*/  @!P0 SHF.R.U64 R6, R60, 0x10, R61.reuse ;  /* 0x000000103c068819 */ /* 0x100fe2000000123d */
[----:B------:R-:W-:Y:S01]  /*4a50*/  @!P0 IMAD.U32 R3, R2, 0x10000, RZ ;  /* 0x0001000002038824 */ /* 0x000fe200078e00ff */
[----:B------:R-:W-:Y:S02]  /*4a60*/  @!P0 SHF.R.U32.HI R60, RZ, 0x10, R61 ;  /* 0x00000010ff3c8819 */ /* 0x000fe4000001163d */
[----:B------:R-:W-:Y:S02]  /*4a70*/  @!P0 PRMT R34, R70, 0x5432, R6 ;  /* 0x0000543246228816 */ /* 0x000fe40000000006 */
[----:B------:R-:W-:Y:S02]  /*4a80*/  @!P0 PRMT R6, R36, 0x5410, R4 ;  /* 0x0000541024068816 */ /* 0x000fe40000000004 */
[----:B------:R-:W-:Y:S01]  /*4a90*/  @!P0 LOP3.LUT R4, R2, 0xffff0000, RZ, 0xc0, !PT ;  /* 0xffff000002048812 */ /* 0x000fe200078ec0ff */
[C---:B------:R-:W-:Y:S01]  /*4aa0*/  @!P0 IMAD.U32 R23, R34.reuse, 0x10000, RZ ;  /* 0x0001000022178824 */ /* 0x040fe200078e00ff */
[----:B------:R-:W-:Y:S01]  /*4ab0*/  @!P0 LOP3.LUT R34, R34, 0xffff0000, RZ, 0xc0, !PT ;  /* 0xffff000022228812 */ /* 0x000fe200078ec0ff */
[C---:B------:R-:W-:Y:S01]  /*4ac0*/  @!P0 FMUL.FTZ R2, R9.reuse, R3 ;  /* 0x0000000309028220 */ /* 0x040fe20000410000 */
[----:B------:R-:W-:Y:S01]  /*4ad0*/  @!P0 PRMT R70, R70, 0x5410, R60 ;  /* 0x0000541046468816 */ /* 0x000fe2000000003c */
[----:B------:R-:W-:Y:S01]  /*4ae0*/  @!P0 FMUL.FTZ R49, R9, R23 ;  /* 0x0000001709318220 */ /* 0x000fe20000410000 */
[----:B------:R-:W-:Y:S01]  /*4af0*/  @!P0 LOP3.LUT R9, R29, 0xffff0000, RZ, 0xc0, !PT ;  /* 0xffff00001d098812 */ /* 0x000fe200078ec0ff */
[C---:B------:R-:W-:Y:S01]  /*4b00*/  @!P0 FMUL.FTZ R54, R5.reuse, R34 ;  /* 0x0000002205368220 */ /* 0x040fe20000410000 */
[----:B------:R-:W-:Y:S01]  /*4b10*/  @!P0 SHF.L.U32 R36, R70, 0x10, RZ ;  /* 0x0000001046248819 */ /* 0x000fe200000006ff */
[----:B------:R-:W-:Y:S01]  /*4b20*/  @!P0 FFMA.FTZ R49, R32, R3, -R49 ;  /* 0x0000000320318223 */ /* 0x000fe20000010831 */
[----:B------:R-:W-:Y:S01]  /*4b30*/  @!P0 LOP3.LUT R38, R70, 0xffff0000, RZ, 0xc0, !PT ;  /* 0xffff000046268812 */ /* 0x000fe200078ec0ff */
[-C--:B------:R-:W-:Y:S01]  /*4b40*/  @!P0 FMUL.FTZ R3, R5, R4.reuse ;  /* 0x0000000405038220 */ /* 0x080fe20000410000 */
[--C-:B------:R-:W-:Y:S01]  /*4b50*/  @!P0 SHF.R.U32.HI R47, RZ, 0x10, R63.reuse ;  /* 0x00000010ff2f8819 */ /* 0x100fe2000001163f */
[----:B------:R-:W-:Y:S01]  /*4b60*/  @!P0 FFMA.FTZ R54, R35, R4, -R54 ;  /* 0x0000000423368223 */ /* 0x000fe20000010836 */
[----:B------:R-:W-:Y:S01]  /*4b70*/  @!P0 SHF.R.U64 R62, R62, 0x10, R63 ;  /* 0x000000103e3e8819 */ /* 0x000fe2000000123f */
[----:B------:R-:W-:Y:S01]  /*4b80*/  @!P0 IMAD.U32 R4, R29, 0x10000, RZ ;  /* 0x000100001d048824 */ /* 0x000fe200078e00ff */
[----:B------:R-:W-:Y:S01]  /*4b90*/  @!P0 PRMT R47, R69, 0x5432, R47 ;  /* 0x00005432452f8816 */ /* 0x000fe2000000002f */
[----:B------:R-:W-:Y:S01]  /*4ba0*/  @!P0 IMAD.U32 R5, R8, 0x10000, RZ ;  /* 0x0001000008058824 */ /* 0x000fe200078e00ff */
[----:B------:R-:W-:Y:S01]  /*4bb0*/  @!P0 F2FP.BF16.PACK_AB R49, R54, R49 ;  /* 0x000000313631823e */ /* 0x000fe200000010ff */
[----:B------:R-:W-:Y:S01]  /*4bc0*/  @!P0 FMUL.FTZ R60, R4, R36 ;  /* 0x00000024043c8220 */ /* 0x000fe20000410000 */
[----:B------:R-:W-:Y:S01]  /*4bd0*/  @!P0 LOP3.LUT R8, R8, 0xffff0000, RZ, 0xc0, !PT ;  /* 0xffff000008088812 */ /* 0x000fe200078ec0ff */
[----:B------:R-:W-:Y:S01]  /*4be0*/  @!P0 FMUL.FTZ R61, R9, R38 ;  /* 0x00000026093d8220 */ /* 0x000fe20000410000 */
[----:B------:R-:W-:Y:S01]  /*4bf0*/  @!P0 MOV R64, R49 ;  /* 0x0000003100408202 */ /* 0x000fe20000000f00 */
[----:B------:R-:W-:Y:S01]  /*4c00*/  @!P0 FFMA.FTZ R2, R23, R32, R2 ;  /* 0x0000002017028223 */ /* 0x000fe20000010002 */
[----:B------:R-:W-:Y:S01]  /*4c10*/  @!P0 LOP3.LUT R23, R31, 0xffff0000, RZ, 0xc0, !PT ;  /* 0xffff00001f178812 */ /* 0x000fe200078ec0ff */
[C---:B------:R-:W-:Y:S01]  /*4c20*/  @!P0 IMAD.U32 R45, R47.reuse, 0x10000, RZ ;  /* 0x000100002f2d8824 */ /* 0x040fe200078e00ff */
[----:B------:R-:W-:Y:S01]  /*4c30*/  @!P0 LOP3.LUT R47, R47, 0xffff0000, RZ, 0xc0, !PT ;  /* 0xffff00002f2f8812 */ /* 0x000fe200078ec0ff */
[-C--:B------:R-:W-:Y:S01]  /*4c40*/  @!P0 FMUL.FTZ R4, R4, R5.reuse ;  /* 0x0000000504048220 */ /* 0x080fe20000410000 */
[----:B------:R-:W-:Y:S01]  /*4c50*/  @!P0 PRMT R69, R69, 0x5410, R62 ;  /* 0x0000541045458816 */ /* 0x000fe2000000003e */
[----:B------:R-:W-:Y:S02]  /*4c60*/  @!P0 FFMA.FTZ R60, R37, R5, -R60 ;  /* 0x00000005253c8223 */ /* 0x000fe4000001083c */
[-C--:B------:R-:W-:Y:S01]  /*4c70*/  @!P0 FMUL.FTZ R5, R9, R8.reuse ;  /* 0x0000000809058220 */ /* 0x080fe20000410000 */
[C---:B------:R-:W-:Y:S01]  /*4c80*/  @!P0 SHF.L.U32 R9, R6.reuse, 0x10, RZ ;  /* 0x0000001006098819 */ /* 0x040fe200000006ff */
[----:B------:R-:W-:Y:S01]  /*4c90*/  @!P0 FFMA.FTZ R61, R39, R8, -R61 ;  /* 0x00000008273d8223 */ /* 0x000fe2000001083d */
[----:B------:R-:W-:Y:S01]  /*4ca0*/  @!P0 LOP3.LUT R6, R6, 0xffff0000, RZ, 0xc0, !PT ;  /* 0xffff000006068812 */ /* 0x000fe200078ec0ff */
[----:B------:R-:W-:Y:S01]  /*4cb0*/  @!P0 IMAD.U32 R8, R31, 0x10000, RZ ;  /* 0x000100001f088824 */ /* 0x000fe200078e00ff */
[----:B------:R-:W-:Y:S01]  /*4cc0*/  @!P0 LOP3.LUT R43, R69, 0xffff0000, RZ, 0xc0, !PT ;  /* 0xffff0000452b8812 */ /* 0x000fe200078ec0ff */
[----:B------:R-:W-:Y:S01]  /*4cd0*/  @!P0 FMUL.FTZ R63, R23, R47 ;  /* 0x0000002f173f8220 */ /* 0x000fe20000410000 */
[----:B------:R-:W-:Y:S01]  /*4ce0*/  @!P0 F2FP.BF16.PACK_AB R60, R61, R60 ;  /* 0x0000003c3d3c823e */ /* 0x000fe200000010ff */
[C---:B------:R-:W-:Y:S02]  /*4cf0*/  @!P0 FMUL.FTZ R62, R8.reuse, R45 ;  /* 0x0000002d083e8220 */ /* 0x040fe40000410000 */
[-C--:B------:R-:W-:Y:S02]  /*4d00*/  @!P0 FMUL.FTZ R8, R8, R9.reuse ;  /* 0x0000000908088220 */ /* 0x080fe40000410000 */
[----:B------:R-:W-:Y:S02]  /*4d10*/  @!P0 FFMA.FTZ R62, R46, R9, -R62 ;  /* 0x000000092e3e8223 */ /* 0x000fe4000001083e */
[-C--:B------:R-:W-:Y:S01]  /*4d20*/  @!P0 FMUL.FTZ R9, R23, R6.reuse ;  /* 0x0000000617098220 */ /* 0x080fe20000410000 */
[----:B------:R-:W-:Y:S01]  /*4d30*/  @!P0 LOP3.LUT R23, R7, 0xffff0000, RZ, 0xc0, !PT ;  /* 0xffff000007178812 */ /* 0x000fe200078ec0ff */
[----:B------:R-:W-:Y:S02]  /*4d40*/  @!P0 FFMA.FTZ R63, R48, R6, -R63 ;  /* 0x00000006303f8223 */ /* 0x000fe4000001083f */
[----:B------:R-:W-:Y:S02]  /*4d50*/  @!P0 IMAD.U32 R6, R30, 0x10000, RZ ;  /* 0x000100001e068824 */ /* 0x000fe400078e00ff */
[----:B------:R-:W-:Y:S01]  /*4d60*/  @!P0 IMAD.U32 R41, R69, 0x10000, RZ ;  /* 0x0001000045298824 */ /* 0x000fe200078e00ff */
[----:B------:R-:W-:Y:S01]  /*4d70*/  @!P0 F2FP.BF16.PACK_AB R62, R63, R62 ;  /* 0x0000003e3f3e823e */ /* 0x000fe200000010ff */
[----:B------:R-:W-:Y:S02]  /*4d80*/  @!P0 IMAD.U32 R32, R7, 0x10000, RZ ;  /* 0x0001000007208824 */ /* 0x000fe400078e00ff */
[----:B------:R-:W-:Y:S02]  /*4d90*/  @!P0 FMUL.FTZ R7, R6, R41 ;  /* 0x0000002906078220 */ /* 0x000fe40000410000 */
[----:B------:R-:W-:Y:S02]  /*4da0*/  @!P0 FMUL.FTZ R69, R33, R43 ;  /* 0x0000002b21458220 */ /* 0x000fe40000410000 */
[----:B------:R-:W-:Y:S02]  /*4db0*/  @!P0 FFMA.FTZ R3, R34, R35, R3 ;  /* 0x0000002322038223 */ /* 0x000fe40000010003 */
[----:B------:R-:W-:Y:S02]  /*4dc0*/  @!P0 FMUL.FTZ R6, R6, R32 ;  /* 0x0000002006068220 */ /* 0x000fe40000410000 */
[----:B------:R-:W-:Y:S01]  /*4dd0*/  @!P0 FFMA.FTZ R4, R36, R37, R4 ;  /* 0x0000002524048223 */ /* 0x000fe20000010004 */
[----:B------:R-:W-:Y:S01]  /*4de0*/  @!P0 F2FP.BF16.PACK_AB R2, R3, R2 ;  /* 0x000000020302823e */ /* 0x000fe200000010ff */
[----:B------:R-:W-:Y:S02]  /*4df0*/  @!P0 FFMA.FTZ R32, R42, R32, -R7 ;  /* 0x000000202a208223 */ /* 0x000fe40000010807 */
[-C--:B------:R-:W-:Y:S02]  /*4e00*/  @!P0 FMUL.FTZ R7, R33, R23.reuse ;  /* 0x0000001721078220 */ /* 0x080fe40000410000 */
[----:B------:R-:W-:Y:S02]  /*4e10*/  @!P0 FFMA.FTZ R23, R44, R23, -R69 ;  /* 0x000000172c178223 */ /* 0x000fe40000010845 */
[----:B------:R-:W-:Y:S02]  /*4e20*/  @!P0 FFMA.FTZ R5, R38, R39, R5 ;  /* 0x0000002726058223 */ /* 0x000fe40000010005 */
[----:B------:R-:W-:Y:S01]  /*4e30*/  @!P0 FFMA.FTZ R6, R41, R42, R6 ;  /* 0x0000002a29068223 */ /* 0x000fe20000010006 */
[----:B------:R-:W-:Y:S01]  /*4e40*/  @!P0 F2FP.BF16.PACK_AB R23, R23, R32 ;  /* 0x000000201717823e */ /* 0x000fe200000010ff */
[----:B------:R-:W-:Y:S01]  /*4e50*/  @!P0 FFMA.FTZ R7, R43, R44, R7 ;  /* 0x0000002c2b078223 */ /* 0x000fe20000010007 */
[----:B------:R-:W-:Y:S01]  /*4e60*/  @!P0 F2FP.BF16.PACK_AB R4, R5, R4 ;  /* 0x000000040504823e */ /* 0x000fe200000010ff */
[----:B------:R-:W-:Y:S02]  /*4e70*/  @!P0 FFMA.FTZ R8, R45, R46, R8 ;  /* 0x0000002e2d088223 */ /* 0x000fe40000010008 */
        /* <DEDUP_REMOVED lines=12> */
.L_x_388:
[----:B------:R-:W-:Y:S05]  /*4f40*/  BSYNC B0 ;  /* 0x0000000000007941 */ /* 0x000fea0003800000 */
.L_x_387:
[----:B------:R-:W-:Y:S11]  /*4f50*/  ISETP.GE.AND P0, PT, R14, c[0x0][0x1d4], PT ;  /* 0x000075000e007a0c */ /* 0x000ff60003f06270 */
[----:B------:R-:W-:Y:S02]  /*4f60*/  @!UPT UIADD3 URZ, URZ, URZ, URZ ;  /* 0x0000003f3f3ff290 */ /* 0x000fe4000fffe03f */
[----:B------:R-:W-:-:S05]  /*4f70*/  @P0 BRA `(.L_x_372) ;  /* 0x000008f000000947 */ /* 0x000fca0003800000 */
[----:B------:R-:W-:Y:S01]  /*4f80*/  IADD3 R3, P1, P0, R140, R146, R114 ;  /* 0x000000928c037210 */ /* 0x000fe2000783e072 */
[----:B-1----:R-:W1:Y:S03]  /*4f90*/  LDS.128 R28, [R100+0x3c80] ;  /* 0x003c8000641c7984 */ /* 0x002e660000000c00 */
[----:B------:R-:W-:Y:S02]  /*4fa0*/  IADD3.X R2, R88, R125, R97, P1, P0 ;  /* 0x0000007d58027210 */ /* 0x000fe40000fe0461 */
[C---:B------:R-:W-:Y:S03]  /*4fb0*/  LEA R42, P0, R3.reuse, c[0x0][0x1c8], 0x1 ;  /* 0x00007200032a7a11 */ /* 0x040fe600078008ff */
[----:B------:R-:W2:Y:S01]  /*4fc0*/  LDS.128 R44, [R101+0x3c80] ;  /* 0x003c8000652c7984 */ /* 0x000ea20000000c00 */
[----:B------:R-:W-:Y:S02]  /*4fd0*/  LEA.HI.X R43, R3, c[0x0][0x1cc], R2, 0x1, P0 ;  /* 0x00007300032b7a11 */ /* 0x000fe400000f0c02 */
[----:B------:R-:W-:Y:S11]  /*4fe0*/  ISETP.GE.AND P0, PT, R14, c[0x0][0x27c], PT ;  /* 0x00009f000e007a0c */ /* 0x000ff60003f06270 */
[----:B------:R-:W-:Y:S02]  /*4ff0*/  @!UPT UIADD3 URZ, URZ, URZ, URZ ;  /* 0x0000003f3f3ff290 */ /* 0x000fe4000fffe03f */
[----:B------:R-:W-:Y:S02]  /*5000*/  @!P0 SHF.R.U64 R2, R24, 0x10, R25 ;  /* 0x0000001018028819 */ /* 0x000fe40000001219 */
[--C-:B------:R-:W-:Y:S02]  /*5010*/  @!P0 SHF.R.U64 R5, R26, 0x10, R27.reuse ;  /* 0x000000101a058819 */ /* 0x100fe4000000121b */
[C---:B------:R-:W-:Y:S02]  /*5020*/  @!P0 PRMT R6, R17.reuse, 0x5432, R2 ;  /* 0x0000543211068816 */ /* 0x040fe40000000002 */
[----:B------:R-:W-:Y:S02]  /*5030*/  @!P0 SHF.R.U32.HI R4, RZ, 0x10, R27 ;  /* 0x00000010ff048819 */ /* 0x000fe4000001161b */
[----:B------:R-:W-:Y:S02]  /*5040*/  @!P0 SHF.R.U32.HI R3, RZ, 0x10, R25 ;  /* 0x00000010ff038819 */ /* 0x000fe40000011619 */
[----:B------:R-:W-:Y:S01]  /*5050*/  @!P0 PRMT R7, R22, 0x5410, R4 ;  /* 0x0000541016078816 */ /* 0x000fe20000000004 */
[----:B------:R-:W-:Y:S01]  /*5060*/  @!P0 IMAD.U32 R4, R6, 0x10000, RZ ;  /* 0x0001000006048824 */ /* 0x000fe200078e00ff */
[----:B------:R-:W-:Y:S02]  /*5070*/  @!P0 PRMT R3, R17, 0x5410, R3 ;  /* 0x0000541011038816 */ /* 0x000fe40000000003 */
[----:B------:R-:W-:Y:S01]  /*5080*/  @!P0 PRMT R17, R22, 0x5432, R5 ;  /* 0x0000543216118816 */ /* 0x000fe20000000005 */
[----:B-1----:R-:W-:Y:S01]  /*5090*/  @!P0 IMAD.U32 R2, R28, 0x10000, RZ ;  /* 0x000100001c028824 */ /* 0x002fe200078e00ff */
[----:B------:R-:W-:Y:S01]  /*50a0*/  @!P0 LOP3.LUT R6, R6, 0xffff0000, RZ, 0xc0, !PT ;  /* 0xffff000006068812 */ /* 0x000fe200078ec0ff */
[C---:B------:R-:W-:Y:S01]  /*50b0*/  @!P0 IMAD.U32 R5, R3.reuse, 0x10000, RZ ;  /* 0x0001000003058824 */ /* 0x040fe200078e00ff */
[----:B------:R-:W-:Y:S02]  /*50c0*/  @!P0 LOP3.LUT R3, R3, 0xffff0000, RZ, 0xc0, !PT ;  /* 0xffff000003038812 */ /* 0x000fe400078ec0ff */
[----:B------:R-:W-:Y:S02]  /*50d0*/  @!P0 SHF.L.U32 R8, R29, 0x10, RZ ;  /* 0x000000101d088819 */ /* 0x000fe400000006ff */
[----:B------:R-:W-:Y:S01]  /*50e0*/  @!P0 SHF.R.U64 R58, R58, 0x10, R59 ;  /* 0x000000103a3a8819 */ /* 0x000fe2000000123b */
[C---:B--2---:R-:W-:Y:S01]  /*50f0*/  @!P0 IMAD.U32 R22, R44.reuse, 0x10000, RZ ;  /* 0x000100002c168824 */ /* 0x044fe200078e00ff */
[C---:B------:R-:W-:Y:S01]  /*5100*/  @!P0 LOP3.LUT R32, R45.reuse, 0xffff0000, RZ, 0xc0, !PT ;  /* 0xffff00002d208812 */ /* 0x040fe200078ec0ff */
[----:B------:R-:W-:Y:S01]  /*5110*/  @!P0 IMAD.U32 R26, R45, 0x10000, RZ ;  /* 0x000100002d1a8824 */ /* 0x000fe200078e00ff */
[----:B------:R-:W-:Y:S02]  /*5120*/  @!P0 LOP3.LUT R24, R44, 0xffff0000, RZ, 0xc0, !PT ;  /* 0xffff00002c188812 */ /* 0x000fe400078ec0ff */
[C---:B------:R-:W-:Y:S02]  /*5130*/  @!P0 SHF.L.U32 R38, R47.reuse, 0x10, RZ ;  /* 0x000000102f268819 */ /* 0x040fe400000006ff */
[----:B------:R-:W-:Y:S02]  /*5140*/  @!P0 LOP3.LUT R41, R47, 0xffff0000, RZ, 0xc0, !PT ;  /* 0xffff00002f298812 */ /* 0x000fe400078ec0ff */
[C---:B------:R-:W-:Y:S02]  /*5150*/  @!P0 SHF.L.U32 R34, R46.reuse, 0x10, RZ ;  /* 0x000000102e228819 */ /* 0x040fe400000006ff */
[----:B------:R-:W-:Y:S02]  /*5160*/  @!P0 LOP3.LUT R36, R46, 0xffff0000, RZ, 0xc0, !PT ;  /* 0xffff00002e248812 */ /* 0x000fe400078ec0ff */
[--C-:B------:R-:W-:Y:S02]  /*5170*/  @!P0 SHF.R.U64 R23, R56, 0x10, R57.reuse ;  /* 0x0000001038178819 */ /* 0x100fe40000001239 */
[----:B------:R-:W-:Y:S02]  /*5180*/  @!P0 SHF.R.U32.HI R56, RZ, 0x10, R57 ;  /* 0x00000010ff388819 */ /* 0x000fe40000011639 */
[C---:B------:R-:W-:Y:S02]  /*5190*/  @!P0 PRMT R23, R68.reuse, 0x5432, R23 ;  /* 0x0000543244178816 */ /* 0x040fe40000000017 */
[----:B------:R-:W-:Y:S02]  /*51a0*/  @!P0 PRMT R68, R68, 0x5410, R56 ;  /* 0x0000541044448816 */ /* 0x000fe40000000038 */
[----:B------:R-:W-:Y:S01]  /*51b0*/  @!P0 SHF.R.U32.HI R39, RZ, 0x10, R59 ;  /* 0x00000010ff278819 */ /* 0x000fe2000001163b */
[C---:B------:R-:W-:Y:S01]  /*51c0*/  @!P0 IMAD.U32 R9, R23.reuse, 0x10000, RZ ;  /* 0x0001000017098824 */ /* 0x040fe200078e00ff */
[C---:B------:R-:W-:Y:S01]  /*51d0*/  @!P0 LOP3.LUT R27, R68.reuse, 0xffff0000, RZ, 0xc0, !PT ;  /* 0xffff0000441b8812 */ /* 0x040fe200078ec0ff */
[----:B------:R-:W-:Y:S01]  /*51e0*/  @!P0 IMAD.U32 R25, R68, 0x10000, RZ ;  /* 0x0001000044198824 */ /* 0x000fe200078e00ff */
[----:B------:R-:W-:Y:S01]  /*51f0*/  @!P0 LOP3.LUT R23, R23, 0xffff0000, RZ, 0xc0, !PT ;  /* 0xffff000017178812 */ /* 0x000fe200078ec0ff */
[----:B------:R-:W-:Y:S01]  /*5200*/  @!P0 FMUL.FTZ R48, R2, R9 ;  /* 0x0000000902308220 */ /* 0x000fe20000410000 */
[C---:B------:R-:W-:Y:S01]  /*5210*/  @!P0 PRMT R39, R55.reuse, 0x5432, R39 ;  /* 0x0000543237278816 */ /* 0x040fe20000000027 */
[----:B------:R-:W-:Y:S01]  /*5220*/  @!P0 FMUL.FTZ R49, R8, R25 ;  /* 0x0000001908318220 */ /* 0x000fe20000410000 */
[----:B------:R-:W-:Y:S01]  /*5230*/  @!P0 PRMT R55, R55, 0x5410, R58 ;  /* 0x0000541037378816 */ /* 0x000fe2000000003a */
[-C--:B------:R-:W-:Y:S02]  /*5240*/  @!P0 FMUL.FTZ R2, R2, R4.reuse ;  /* 0x0000000402028220 */ /* 0x080fe40000410000 */
[----:B------:R-:W-:Y:S01]  /*5250*/  @!P0 FFMA.FTZ R48, R22, R4, -R48 ;  /* 0x0000000416308223 */ /* 0x000fe20000010830 */
[----:B------:R-:W-:Y:S01]  /*5260*/  @!P0 LOP3.LUT R35, R55, 0xffff0000, RZ, 0xc0, !PT ;  /* 0xffff000037238812 */ /* 0x000fe200078ec0ff */
[-C--:B------:R-:W-:Y:S01]  /*5270*/  @!P0 FMUL.FTZ R4, R8, R5.reuse ;  /* 0x0000000508048220 */ /* 0x080fe20000410000 */
[----:B------:R-:W-:Y:S01]  /*5280*/  @!P0 LOP3.LUT R8, R28, 0xffff0000, RZ, 0xc0, !PT ;  /* 0xffff00001c088812 */ /* 0x000fe200078ec0ff */
[----:B------:R-:W-:Y:S01]  /*5290*/  @!P0 FFMA.FTZ R49, R26, R5, -R49 ;  /* 0x000000051a318223 */ /* 0x000fe20000010831 */
[----:B------:R-:W-:Y:S01]  /*52a0*/  @!P0 LOP3.LUT R5, R29, 0xffff0000, RZ, 0xc0, !PT ;  /* 0xffff00001d058812 */ /* 0x000fe200078ec0ff */
[C---:B------:R-:W-:Y:S01]  /*52b0*/  @!P0 IMAD.U32 R37, R39.reuse, 0x10000, RZ ;  /* 0x0001000027258824 */ /* 0x040fe200078e00ff */
[----:B------:R-:W-:Y:S01]  /*52c0*/  @!P0 LOP3.LUT R39, R39, 0xffff0000, RZ, 0xc0, !PT ;  /* 0xffff000027278812 */ /* 0x000fe200078ec0ff */
[----:B------:R-:W-:Y:S02]  /*52d0*/  @!P0 FMUL.FTZ R51, R8, R23 ;  /* 0x0000001708338220 */ /* 0x000fe40000410000 */
[C---:B------:R-:W-:Y:S02]  /*52e0*/  @!P0 FMUL.FTZ R50, R5.reuse, R27 ;  /* 0x0000001b05328220 */ /* 0x040fe40000410000 */
[-C--:B------:R-:W-:Y:S02]  /*52f0*/  @!P0 FMUL.FTZ R5, R5, R3.reuse ;  /* 0x0000000305058220 */ /* 0x080fe40000410000 */
[----:B------:R-:W-:Y:S02]  /*5300*/  @!P0 FFMA.FTZ R50, R32, R3, -R50 ;  /* 0x0000000320328223 */ /* 0x000fe40000010832 */
[----:B------:R-:W-:Y:S02]  /*5310*/  @!P0 FMUL.FTZ R3, R8, R6 ;  /* 0x0000000608038220 */ /* 0x000fe40000410000 */
[----:B------:R-:W-:Y:S01]  /*5320*/  @!P0 IMAD.U32 R8, R31, 0x10000, RZ ;  /* 0x000100001f088824 */ /* 0x000fe200078e00ff */
[----:B------:R-:W-:Y:S01]  /*5330*/  @!P0 F2FP.BF16.PACK_AB R49, R50, R49 ;  /* 0x000000313231823e */ /* 0x000fe200000010ff */
[----:B------:R-:W-:Y:S01]  /*5340*/  @!P0 FFMA.FTZ R2, R9, R22, R2 ;  /* 0x0000001609028223 */ /* 0x000fe20000010002 */
[----:B------:R-:W-:Y:S01]  /*5350*/  @!P0 LOP3.LUT R9, R31, 0xffff0000, RZ, 0xc0, !PT ;  /* 0xffff00001f098812 */ /* 0x000fe200078ec0ff */
[----:B------:R-:W-:Y:S01]  /*5360*/  @!P0 FFMA.FTZ R51, R24, R6, -R51 ;  /* 0x0000000618338223 */ /* 0x000fe20000010833 */
[----:B------:R-:W-:Y:S01]  /*5370*/  @!P0 LOP3.LUT R22, R30, 0xffff0000, RZ, 0xc0, !PT ;  /* 0xffff00001e168812 */ /* 0x000fe200078ec0ff */
[C---:B------:R-:W-:Y:S01]  /*5380*/  @!P0 IMAD.U32 R6, R7.reuse, 0x10000, RZ ;  /* 0x0001000007068824 */ /* 0x040fe200078e00ff */
[----:B------:R-:W-:Y:S01]  /*5390*/  @!P0 LOP3.LUT R7, R7, 0xffff0000, RZ, 0xc0, !PT ;  /* 0xffff000007078812 */ /* 0x000fe200078ec0ff */
[C---:B------:R-:W-:Y:S01]  /*53a0*/  @!P0 FMUL.FTZ R52, R8.reuse, R37 ;  /* 0x0000002508348220 */ /* 0x040fe20000410000 */
[----:B------:R-:W-:Y:S01]  /*53b0*/  @!P0 F2FP.BF16.PACK_AB R48, R51, R48 ;  /* 0x000000303330823e */ /* 0x000fe200000010ff */
[----:B------:R-:W-:Y:S02]  /*53c0*/  @!P0 FMUL.FTZ R54, R9, R39 ;  /* 0x0000002709368220 */ /* 0x000fe40000410000 */
[----:B------:R-:W-:Y:S01]  /*53d0*/  @!P0 FMUL.FTZ R8, R8, R6 ;  /* 0x0000000608088220 */ /* 0x000fe20000410000 */
[----:B------:R-:W-:Y:S01]  /*53e0*/  @!P0 MOV R44, R48 ;  /* 0x00000030002c8202 */ /* 0x000fe20000000f00 */
[----:B------:R-:W-:Y:S02]  /*53f0*/  @!P0 FFMA.FTZ R52, R38, R6, -R52 ;  /* 0x0000000626348223 */ /* 0x000fe40000010834 */
[----:B------:R-:W-:Y:S02]  /*5400*/  @!P0 IMAD.U32 R6, R30, 0x10000, RZ ;  /* 0x000100001e068824 */ /* 0x000fe400078e00ff */
[----:B------:R-:W-:Y:S02]  /*5410*/  @!P0 IMAD.U32 R33, R55, 0x10000, RZ ;  /* 0x0001000037218824 */ /* 0x000fe400078e00ff */
[-C--:B------:R-:W-:Y:S02]  /*5420*/  @!P0 FMUL.FTZ R9, R9, R7.reuse ;  /* 0x0000000709098220 */ /* 0x080fe40000410000 */
[----:B------:R-:W-:Y:S02]  /*5430*/  @!P0 FFMA.FTZ R54, R41, R7, -R54 ;  /* 0x0000000729368223 */ /* 0x000fe40000010836 */
[C---:B------:R-:W-:Y:S01]  /*5440*/  @!P0 IMAD.U32 R7, R17.reuse, 0x10000, RZ ;  /* 0x0001000011078824 */ /* 0x040fe200078e00ff */
[----:B------:R-:W-:Y:S01]  /*5450*/  @!P0 LOP3.LUT R17, R17, 0xffff0000, RZ, 0xc0, !PT ;  /* 0xffff000011118812 */ /* 0x000fe200078ec0ff */
[----:B------:R-:W-:Y:S01]  /*5460*/  @!P0 FMUL.FTZ R53, R6, R33 ;  /* 0x0000002106358220 */ /* 0x000fe20000410000 */
[----:B------:R-:W-:Y:S01]  /*5470*/  @!P0 F2FP.BF16.PACK_AB R52, R54, R52 ;  /* 0x000000343634823e */ /* 0x000fe200000010ff */
[----:B------:R-:W-:Y:S02]  /*5480*/  @!P0 FMUL.FTZ R55, R22, R35 ;  /* 0x0000002316378220 */ /* 0x000fe40000410000 */
[----:B------:R-:W-:Y:S01]  /*5490*/  @!P0 FFMA.FTZ R3, R23, R24, R3 ;  /* 0x0000001817038223 */ /* 0x000fe20000010003 */
[----:B------:R-:W-:Y:S01]  /*54a0*/  @!P0 MOV R47, R52 ;  /* 0x00000034002f8202 */ /* 0x000fe20000000f00 */
        /* <DEDUP_REMOVED lines=10> */
[----:B------:R-:W-:Y:S01]  /*5550*/  @!P0 F2FP.BF16.PACK_AB R4, R5, R4 ;  /* 0x000000040504823e */ /* 0x000fe200000010ff */
[----:B------:R-:W-:Y:S02]  /*5560*/  @!P0 FFMA.FTZ R8, R37, R38, R8 ;  /* 0x0000002625088223 */ /* 0x000fe40000010008 */
        /* <DEDUP_REMOVED lines=9> */
[----:B------:R-:W-:Y:S01]  /*5600*/  @!P0 IMAD.MOV.U32 R31, RZ, RZ, R8 ;  /* 0x000000ffff1f8224 */ /* 0x000fe200078e0008 */
[----:B------:R-:W-:Y:S11]  /*5610*/  ISETP.GE.AND P0, PT, R109, c[0x0][0x1d4], PT ;  /* 0x000075006d007a0c */ /* 0x000ff60003f06270 */
[----:B------:R-:W-:Y:S02]  /*5620*/  @!UPT UIADD3 URZ, URZ, URZ, URZ ;  /* 0x0000003f3f3ff290 */ /* 0x000fe4000fffe03f */
[----:B------:R-:W-:-:S05]  /*5630*/  @P0 BRA `(.L_x_372) ;  /* 0x0000023000000947 */ /* 0x000fca0003800000 */
[----:B------:R-:W-:Y:S04]  /*5640*/  IADD3 R146, P1, P0, R140, R146, R109 ;  /* 0x000000928c927210 */ /* 0x000fe8000783e06d */
[----:B------:R-:W-:Y:S02]  /*5650*/  IADD3.X R125, R88, R125, R94, P1, P0 ;  /* 0x0000007d587d7210 */ /* 0x000fe40000fe045e */
[C---:B------:R-:W-:Y:S04]  /*5660*/  LEA R2, P0, R146.reuse, c[0x0][0x1c8], 0x1 ;  /* 0x0000720092027a11 */ /* 0x040fe800078008ff */
[----:B------:R-:W-:Y:S05]  /*5670*/  LEA.HI.X R3, R146, c[0x0][0x1cc], R125, 0x1, P0 ;  /* 0x0000730092037a11 */ /* 0x000fea00000f0c7d */
[----:B------:R2:W-:Y:S01]  /*5680*/  STG.E.128 [R2.64], R28 ;  /* 0x0000001c02007986 */ /* 0x0005e2000c101d0c */
[----:B------:R-:W-:-:S05]  /*5690*/  BRA `(.L_x_372) ;  /* 0x000001d000007947 */ /* 0x000fca0003800000 */
.L_x_368:
[----:B------:R-:W-:Y:S05]  /*56a0*/  IMAD R2, R40, -0x30, R0 ;  /* 0xffffffd028027824 */ /* 0x000fea00078e0200 */
[----:B------:R-:W-:Y:S04]  /*56b0*/  IMNMX R124, R2, 0x30, PT ;  /* 0x00000030027c7817 */ /* 0x000fe80003800200 */
[----:B------:R-:W-:Y:S11]  /*56c0*/  ISETP.GE.AND P0, PT, R120, R124, PT ;  /* 0x0000007c7800720c */ /* 0x000ff60003f06270 */
[----:B------:R-:W-:Y:S02]  /*56d0*/  @!UPT UIADD3 URZ, URZ, URZ, URZ ;  /* 0x0000003f3f3ff290 */ /* 0x000fe4000fffe03f */
[----:B------:R-:W-:-:S05]  /*56e0*/  @P0 BRA `(.L_x_372) ;  /* 0x0000018000000947 */ /* 0x000fca0003800000 */
[----:B------:R-:W-:Y:S11]  /*56f0*/  ISETP.GE.AND P0, PT, R20, c[0x0][0x1d4], PT ;  /* 0x0000750014007a0c */ /* 0x000ff60003f06270 */
[----:B------:R-:W-:Y:S02]  /*5700*/  @!UPT UIADD3 URZ, URZ, URZ, URZ ;  /* 0x0000003f3f3ff290 */ /* 0x000fe4000fffe03f */
[----:B------:R-:W1:Y:S04]  /*5710*/  @!P0 LDS.128 R4, [R112+0x2400] ;  /* 0x0024000070048984 */ /* 0x000e680000000c00 */
[----:B-1----:R-:W-:Y:S01]  /*5720*/  @!P0 STG.E.128 [R62.64], R4 ;  /* 0x000000043e008986 */ /* 0x002fe2000c101d0c */
[----:B------:R-:W-:Y:S11]  /*5730*/  ISETP.GE.AND P0, PT, R13, c[0x0][0x1d4], PT ;  /* 0x000075000d007a0c */ /* 0x000ff60003f06270 */
[----:B------:R-:W-:Y:S02]  /*5740*/  @!UPT UIADD3 URZ, URZ, URZ, URZ ;  /* 0x0000003f3f3ff290 */ /* 0x000fe4000fffe03f */
[----:B------:R-:W1:Y:S04]  /*5750*/  @!P0 LDS.128 R4, [R111+0x2400] ;  /* 0x002400006f048984 */ /* 0x000e680000000c00 */
[----:B-1----:R-:W-:Y:S01]  /*5760*/  @!P0 STG.E.128 [R62.64+0x20], R4 ;  /* 0x000020043e008986 */ /* 0x002fe2000c101d0c */
        /* <DEDUP_REMOVED lines=15> */
[----:B-1----:R1:W-:Y:S02]  /*5860*/  @!P0 STG.E.128 [R62.64+0xa0], R4 ;  /* 0x0000a0043e008986 */ /* 0x0023e4000c101d0c */
.L_x_372:
[----:B------:R-:W-:Y:S05]  /*5870*/  BSYNC B1 ;  /* 0x0000000000017941 */ /* 0x000fea0003800000 */
.L_x_367:
[----:B------:R-:W-:Y:S01]  /*5880*/  IMAD.WIDE.U32 R8, R40, 0x30, RZ ;  /* 0x0000003028087825 */ /* 0x000fe200078e00ff */
[----:B-1---5:R-:W-:Y:S01]  /*5890*/  IADD3 R5, -R119, R124, RZ ;  /* 0x0000007c77057210 */ /* 0x022fe20007ffe1ff */
[----:B------:R-:W-:Y:S02]  /*58a0*/  BSSY B0, `(.L_x_389) ;  /* 0x000004a000007945 */ /* 0x000fe40003800000 */
[----:B------:R-:W-:Y:S01]  /*58b0*/  IMAD R4, R73, 0x30, RZ ;  /* 0x0000003049047824 */ /* 0x000fe200078e02ff */
[----:B--2---:R-:W-:Y:S03]  /*58c0*/  IADD3 R3, P0, R87, R8, RZ ;  /* 0x0000000857037210 */ /* 0x004fe60007f1e0ff */
[----:B------:R-:W-:Y:S04]  /*58d0*/  IMAD.IADD R4, R9, 0x1, R4 ;  /* 0x0000000109047824 */ /* 0x000fe800078e0204 */
[----:B------:R-:W-:Y:S01]  /*58e0*/  IMAD.X R2, R4, 0x1, R86, P0 ;  /* 0x0000000104027824 */ /* 0x000fe200000e0656 */
[----:B------:R-:W-:Y:S11]  /*58f0*/  ISETP.GE.AND P0, PT, R5, 0x21, PT ;  /* 0x000000210500780c */ /* 0x000ff60003f06270 */
[----:B------:R-:W-:Y:S02]  /*5900*/  @!UPT UIADD3 URZ, URZ, URZ, URZ ;  /* 0x0000003f3f3ff290 */ /* 0x000fe4000fffe03f */
[----:B------:R-:W-:Y:S05]  /*5910*/  @P0 IADD3 R7, P1, R3, 0x20, RZ ;  /* 0x0000002003070810 */ /* 0x000fea0007f3e0ff */
[----:B------:R-:W-:Y:S01]  /*5920*/  @P0 IMAD.X R6, RZ, RZ, R2, P1 ;  /* 0x000000ffff060224 */ /* 0x000fe200008e0602 */
[----:B------:R-:W-:Y:S03]  /*5930*/  ISETP.GE.AND P1, PT, R5, 0x1, PT ;  /* 0x000000010500780c */ /* 0x000fe60003f26270 */
[----:B------:R-:W-:Y:S04]  /*5940*/  @P0 IMAD R6, R6, c[0x0][0x258], RZ ;  /* 0x0000960006060a24 */ /* 0x000fe800078e02ff */
[----:B------:R-:W-:Y:S06]  /*5950*/  @P0 IMAD R6, R7, c[0x0][0x25c], R6 ;  /* 0x0000970007060a24 */ /* 0x000fec00078e0206 */
[----:B------:R-:W-:Y:S01]  /*5960*/  @P1 MOV R22, R136 ;  /* 0x0000008800161202 */ /* 0x000fe20000000f00 */
[----:B------:R-:W-:Y:S02]  /*5970*/  @P1 IMAD.MOV.U32 R23, RZ, RZ, R85 ;  /* 0x000000ffff171224 */ /* 0x000fe400078e0055 */
[----:B------:R-:W-:Y:S02]  /*5980*/  @P1 IMAD R2, R2, c[0x0][0x258], RZ ;  /* 0x0000960002021a24 */ /* 0x000fe400078e02ff */
[C---:B------:R-:W-:Y:S04]  /*5990*/  @P1 IMAD.WIDE.U32 R22, R3.reuse, c[0x0][0x258], R22 ;  /* 0x0000960003161a25 */ /* 0x040fe800078e0016 */
[----:B------:R-:W-:Y:S01]  /*59a0*/  @P1 IMAD R2, R3, c[0x0][0x25c], R2 ;  /* 0x0000970003021a24 */ /* 0x000fe200078e0202 */
[C---:B------:R-:W-:Y:S02]  /*59b0*/  @P1 LEA R24, P2, R22.reuse, c[0x0][0x250], 0x1 ;  /* 0x0000940016181a11 */ /* 0x040fe400078408ff */
[----:B------:R-:W-:Y:S02]  /*59c0*/  @P0 MOV R3, R85 ;  /* 0x0000005500030202 */ /* 0x000fe40000000f00 */
[----:B------:R-:W-:Y:S04]  /*59d0*/  @P1 IADD3 R2, R23, R2, RZ ;  /* 0x0000000217021210 */ /* 0x000fe80007ffe0ff */
[----:B------:R-:W-:Y:S01]  /*59e0*/  @P1 LEA.HI.X R25, R22, c[0x0][0x254], R2, 0x1, P2 ;  /* 0x0000950016191a11 */ /* 0x000fe200010f0c02 */
[----:B------:R-:W-:Y:S04]  /*59f0*/  @P0 IMAD.MOV.U32 R2, RZ, RZ, R136 ;  /* 0x000000ffff020224 */ /* 0x000fe800078e0088 */
[----:B------:R-:W-:Y:S01]  /*5a00*/  @!PT LDS RZ, [RZ] ;  /* 0x00000000fffff984 */ /* 0x000fe20000000800 */
[----:B------:R-:W-:Y:S01]  /*5a10*/  @!PT LDS RZ, [RZ] ;  /* 0x00000000fffff984 */ /* 0x000fe20000000800 */
[----:B------:R-:W-:Y:S01]  /*5a20*/  @!PT LDS RZ, [RZ] ;  /* 0x00000000fffff984 */ /* 0x000fe20000000800 */
[----:B------:R1:W-:Y:S01]  /*5a30*/  @P1 LDGSTS.E.BYPASS.LTC128B.128 [R118+0x1880], [R24.64], !P6 ;  /* 0x0188000018761fae */ /* 0x0003e2000f101d4c */
[----:B------:R-:W-:Y:S03]  /*5a40*/  @P0 IMAD.WIDE.U32 R2, R7, c[0x0][0x258], R2 ;  /* 0x0000960007020a25 */ /* 0x000fe600078e0002 */
[----:B------:R1:W-:Y:S02]  /*5a50*/  @P1 LDGSTS.E.BYPASS.LTC128B.128 [R118+0x2480], [R24.64+0x40], !P5 ;  /* 0x0248004018761fae */ /* 0x0003e4000e901d4c */
[C---:B------:R-:W-:Y:S02]  /*5a60*/  @P0 LEA R22, P2, R2.reuse, c[0x0][0x250], 0x1 ;  /* 0x0000940002160a11 */ /* 0x040fe400078408ff */
[----:B------:R1:W-:Y:S01]  /*5a70*/  @P1 LDGSTS.E.BYPASS.LTC128B.128 [R118+0x3080], [R24.64+0x80], !P4 ;  /* 0x0308008018761fae */ /* 0x0003e2000e101d4c */
[----:B------:R-:W-:Y:S04]  /*5a80*/  @P0 IADD3 R6, R3, R6, RZ ;  /* 0x0000000603060210 */ /* 0x000fe80007ffe0ff */
[----:B------:R-:W-:Y:S05]  /*5a90*/  @P0 LEA.HI.X R23, R2, c[0x0][0x254], R6, 0x1, P2 ;  /* 0x0000950002170a11 */ /* 0x000fea00010f0c06 */
[----:B------:R1:W-:Y:S04]  /*5aa0*/  @P0 LDGSTS.E.BYPASS.LTC128B.128 [R118+0x2080], [R22.64], !P6 ;  /* 0x0208000016760fae */ /* 0x0003e8000f101d4c */
        /* <DEDUP_REMOVED lines=8> */
[----:B------:R-:W-:Y:S04]  /*5b30*/  IMAD.MOV.U32 R5, RZ, RZ, R82 ;  /* 0x000000ffff057224 */ /* 0x000fe800078e0052 */
[----:B------:R-:W-:Y:S02]  /*5b40*/  IMAD.X R2, R4, 0x1, R83, P0 ;  /* 0x0000000104027824 */ /* 0x000fe400000e0653 */
[----:B------:R-:W-:Y:S02]  /*5b50*/  IMAD.MOV.U32 R4, RZ, RZ, R134 ;  /* 0x000000ffff047224 */ /* 0x000fe400078e0086 */
[----:B------:R-:W-:Y:S02]  /*5b60*/  IMAD R2, R2, c[0x0][0x208], RZ ;  /* 0x0000820002027a24 */ /* 0x000fe400078e02ff */
[C---:B------:R-:W-:Y:S04]  /*5b70*/  IMAD.WIDE.U32 R4, R8.reuse, c[0x0][0x208], R4 ;  /* 0x0000820008047a25 */ /* 0x040fe800078e0004 */
[----:B------:R-:W-:Y:S01]  /*5b80*/  IMAD R2, R8, c[0x0][0x20c], R2 ;  /* 0x0000830008027a24 */ /* 0x000fe200078e0202 */
[C---:B------:R-:W-:Y:S03]  /*5b90*/  LEA R8, P0, R4.reuse, c[0x0][0x1f8], 0x1 ;  /* 0x00007e0004087a11 */ /* 0x040fe600078008ff */
[----:B------:R-:W-:Y:S05]  /*5ba0*/  IMAD.IADD R2, R5, 0x1, R2 ;  /* 0x0000000105027824 */ /* 0x000fea00078e0202 */
[----:B------:R-:W-:Y:S02]  /*5bb0*/  LEA.HI.X R9, R4, c[0x0][0x1fc], R2, 0x1, P0 ;  /* 0x00007f0004097a11 */ /* 0x000fe400000f0c02 */
[----:B------:R-:W-:Y:S11]  /*5bc0*/  ISETP.GE.AND P0, PT, R20, c[0x0][0x1d4], PT ;  /* 0x0000750014007a0c */ /* 0x000ff60003f06270 */
[----:B------:R-:W-:Y:S02]  /*5bd0*/  @!UPT UIADD3 URZ, URZ, URZ, URZ ;  /* 0x0000003f3f3ff290 */ /* 0x000fe4000fffe03f */
[----:B------:R-:W1:Y:S04]  /*5be0*/  @!P0 LDS.128 R4, [R112] ;  /* 0x0000000070048984 */ /* 0x000e680000000c00 */
[----:B-1----:R-:W-:Y:S01]  /*5bf0*/  @!P0 STG.E.128 [R8.64], R4 ;  /* 0x0000000408008986 */ /* 0x002fe2000c101d0c */
[----:B------:R-:W-:Y:S11]  /*5c00*/  ISETP.GE.AND P0, PT, R13, c[0x0][0x1d4], PT ;  /* 0x000075000d007a0c */ /* 0x000ff60003f06270 */
[----:B------:R-:W-:Y:S02]  /*5c10*/  @!UPT UIADD3 URZ, URZ, URZ, URZ ;  /* 0x0000003f3f3ff290 */ /* 0x000fe4000fffe03f */
[----:B------:R-:W1:Y:S04]  /*5c20*/  @!P0 LDS.128 R4, [R111] ;  /* 0x000000006f048984 */ /* 0x000e680000000c00 */
        /* <DEDUP_REMOVED lines=17> */
.L_x_390:
[----:B-1----:R-:W-:Y:S05]  /*5d40*/  BSYNC B0 ;  /* 0x0000000000007941 */ /* 0x002fea0003800000 */
.L_x_389:
[----:B------:R-:W-:Y:S11]  /*5d50*/  ISETP.GT.AND P3, PT, R40, R89, PT ;  /* 0x000000592800720c */ /* 0x000ff60003f64270 */
[----:B------:R-:W-:Y:S02]  /*5d60*/  @!UPT UIADD3 URZ, URZ, URZ, URZ ;  /* 0x0000003f3f3ff290 */ /* 0x000fe4000fffe03f */
[----:B------:R-:W-:-:S05]  /*5d70*/  @!P3 BRA `(.L_x_391) ;  /* 0x000001900000b947 */ /* 0x000fca0003800000 */
[----:B------:R-:W-:Y:S01]  /*5d80*/  IADD3 R4, R40, -0x1, RZ ;  /* 0xffffffff28047810 */ /* 0x000fe20007ffe0ff */
[----:B------:R-:W-:Y:S01]  /*5d90*/  IMAD.MOV.U32 R6, RZ, RZ, R138 ;  /* 0x000000ffff067224 */ /* 0x000fe200078e008a */
[----:B------:R-:W-:Y:S01]  /*5da0*/  ISETP.GE.AND P1, PT, R116, 0x1, PT ;  /* 0x000000017400780c */ /* 0x000fe20003f26270 */
[----:B------:R-:W-:Y:S01]  /*5db0*/  IMAD.MOV.U32 R7, RZ, RZ, R145 ;  /* 0x000000ffff077224 */ /* 0x000fe200078e0091 */
[----:B------:R-:W-:Y:S01]  /*5dc0*/  SHF.R.S32.HI R3, RZ, 0x1f, R4 ;  /* 0x0000001fff037819 */ /* 0x000fe20000011404 */
[C---:B------:R-:W-:Y:S02]  /*5dd0*/  IMAD R2, R4.reuse, UR7, RZ ;  /* 0x0000000704027c24 */ /* 0x040fe4000f8e02ff */
[----:B------:R-:W-:Y:S04]  /*5de0*/  IMAD.WIDE.U32 R4, R4, UR8, R6 ;  /* 0x0000000804047c25 */ /* 0x000fe8000f8e0006 */
[----:B------:R-:W-:Y:S04]  /*5df0*/  IMAD R2, R3, UR8, R2 ;  /* 0x0000000803027c24 */ /* 0x000fe8000f8e0202 */
[----:B------:R-:W-:Y:S01]  /*5e00*/  IMAD.IADD R2, R5, 0x1, R2 ;  /* 0x0000000105027824 */ /* 0x000fe200078e0202 */
[C---:B------:R-:W-:Y:S04]  /*5e10*/  @P1 LEA R6, P0, R4.reuse, c[0x0][0x220], 0x1 ;  /* 0x0000880004061a11 */ /* 0x040fe800078008ff */
[----:B------:R-:W-:Y:S02]  /*5e20*/  @P1 LEA.HI.X R7, R4, c[0x0][0x224], R2, 0x1, P0 ;  /* 0x0000890004071a11 */ /* 0x000fe400000f0c02 */
[----:B------:R-:W-:Y:S03]  /*5e30*/  ISETP.GE.AND P0, PT, R116, 0x21, PT ;  /* 0x000000217400780c */ /* 0x000fe60003f06270 */
[----:B------:R-:W-:Y:S01]  /*5e40*/  @!PT LDS RZ, [RZ] ;  /* 0x00000000fffff984 */ /* 0x000fe20000000800 */
[----:B------:R-:W-:Y:S01]  /*5e50*/  @!PT LDS RZ, [RZ] ;  /* 0x00000000fffff984 */ /* 0x000fe20000000800 */
[----:B------:R-:W-:Y:S01]  /*5e60*/  @!PT LDS RZ, [RZ] ;  /* 0x00000000fffff984 */ /* 0x000fe20000000800 */
[----:B------:R1:W-:Y:S04]  /*5e70*/  @P1 LDGSTS.E.BYPASS.LTC128B.128 [R118+0x3c80], [R6.64], !P6 ;  /* 0x03c8000006761fae */ /* 0x0003e8000f101d4c */
[----:B------:R1:W-:Y:S04]  /*5e80*/  @P1 LDGSTS.E.BYPASS.LTC128B.128 [R118+0x4880], [R6.64+0x40], !P5 ;  /* 0x0488004006761fae */ /* 0x0003e8000e901d4c */
[----:B------:R1:W-:Y:S02]  /*5e90*/  @P1 LDGSTS.E.BYPASS.LTC128B.128 [R118+0x5480], [R6.64+0x80], !P4 ;  /* 0x0548008006761fae */ /* 0x0003e4000e101d4c */
[----:B------:R-:W-:Y:S04]  /*5ea0*/  @P0 IADD3 R3, P2, R4, UR11, RZ ;  /* 0x0000000b04030c10 */ /* 0x000fe8000ff5e0ff */
[----:B------:R-:W-:Y:S02]  /*5eb0*/  @P0 IADD3.X R2, R2, UR10, RZ, P2, !PT ;  /* 0x0000000a02020c10 */ /* 0x000fe400097fe4ff */
[C---:B------:R-:W-:Y:S04]  /*5ec0*/  @P0 LEA R4, P2, R3.reuse, c[0x0][0x220], 0x1 ;  /* 0x0000880003040a11 */ /* 0x040fe800078408ff */
[----:B------:R-:W-:Y:S05]  /*5ed0*/  @P0 LEA.HI.X R5, R3, c[0x0][0x224], R2, 0x1, P2 ;  /* 0x0000890003050a11 */ /* 0x000fea00010f0c02 */
[----:B------:R1:W-:Y:S04]  /*5ee0*/  @P0 LDGSTS.E.BYPASS.LTC128B.128 [R118+0x4480], [R4.64], !P6 ;  /* 0x0448000004760fae */ /* 0x0003e8000f101d4c */
[----:B------:R1:W-:Y:S04]  /*5ef0*/  @P0 LDGSTS.E.BYPASS.LTC128B.128 [R118+0x5080], [R4.64+0x40], !P5 ;  /* 0x0508004004760fae */ /* 0x0003e8000e901d4c */
[----:B------:R1:W-:Y:S02]  /*5f00*/  @P0 LDGSTS.E.BYPASS.LTC128B.128 [R118+0x5c80], [R4.64+0x80], !P4 ;  /* 0x05c8008004760fae */ /* 0x0003e4000e101d4c */
.L_x_391:
[----:B------:R-:W0:Y:S01]  /*5f10*/  LDGDEPBAR ;  /* 0x00000000000079af */ /* 0x000e220000000000 */
[----:B------:R-:W-:Y:S01]  /*5f20*/  IADD3 R40, R40, -0x1, RZ ;  /* 0xffffffff28287810 */ /* 0x000fe20007ffe0ff */
[----:B------:R-:W-:-:S05]  /*5f30*/  @P3 BRA `(.L_x_392) ;  /* 0xffffbfb000003947 */ /* 0x000fca000383ffff */
[----:B------:R-:W-:Y:S06]  /*5f40*/  BAR.SYNC.DEFER_BLOCKING 0x0 ;  /* 0x0000000000007b1d */ /* 0x000fec0000010000 */
.L_x_366:
[----:B------:R-:W-:Y:S02]  /*5f50*/  ISETP.NE.AND P6, PT, R220, 0x1, PT ;  /* 0x00000001dc00780c */ /* 0x000fe40003fc5270 */
[----:B------:R-:W-:-:S02]  /*5f60*/  IADD3 R2, R77, 0x7f, RZ ;  /* 0x0000007f4d027810 */ /* 0x000fc40007ffe0ff */
[----:B------:R-:W-:-:S09]  /*5f70*/  ISETP.GE.AND P5, PT, R219, 0x1, PT ;  /* 0x00000001db00780c */ /* 0x000fd20003fa6270 */
[----:B------:R-:W-:-:S05]  /*5f80*/  @P6 IMAD.HI.U32 R0, R2, c[0x0][0x2c8], RZ ;  /* 0x0000b20002006a27 */ /* 0x000fca00078e00ff */
[----:B------:R-:W-:Y:S01]  /*5f90*/  @P6 SHF.R.U32.HI R2, RZ, c[0x0][0x2cc], R0 ;  /* 0x0000b300ff026a19 */ /* 0x000fe20000011600 */
[----:B------:R-:W-:-:S04]  /*5fa0*/  IMAD.IADD R0, R121, 0x1, R122 ;  /* 0x0000000179007824 */ /* 0x000fc800078e027a */
[----:B------:R-:W-:-:S05]  /*5fb0*/  IMAD.IADD R91, R91, 0x1, R2 ;  /* 0x000000015b5b7824 */ /* 0x000fca00078e0202 */
[----:B------:R-:W-:Y:S01]  /*5fc0*/  IADD3 R3, R91, c[0x0][0x328], RZ ;  /* 0x0000ca005b037a10 */ /* 0x000fe20007ffe0ff */
[----:B------:R-:W-:Y:S05]  /*5fd0*/  @!P5 BRA `(.L_x_393) ;  /* 0x000000f00000d947 */ /* 0x000fea0003800000 */
[C---:B------:R-:W-:Y:S01]  /*5fe0*/  ISETP.GT.AND P0, PT, R91.reuse, RZ, PT ;  /* 0x000000ff5b00720c */ /* 0x040fe20003f04270 */
[----:B------:R-:W-:Y:S01]  /*5ff0*/  IMAD.MOV.U32 R2, RZ, RZ, c[0x0][0x32c] ;  /* 0x0000cb00ff027624 */ /* 0x000fe200078e00ff */
[----:B-1----:R-:W-:-:S11]  /*6000*/  IADD3 R4, R91, -0x1, RZ ;  /* 0xffffffff5b047810 */ /* 0x002fd60007ffe0ff */
[----:B------:R-:W-:Y:S05]  /*6010*/  @P0 BRA `(.L_x_394) ;  /* 0x0000006000000947 */ /* 0x000fea0003800000 */
[----:B------:R-:W-:Y:S01]  /*6020*/  ISETP.NE.AND P0, PT, R2, 0x1, PT ;  /* 0x000000010200780c */ /* 0x000fe20003f05270 */
[----:B------:R-:W-:-:S12]  /*6030*/  IMAD.MOV R91, RZ, RZ, -R91 ;  /* 0x000000ffff5b7224 */ /* 0x000fd800078e0a5b */
[----:B------:R-:W-:-:S05]  /*6040*/  @P0 IMAD.HI.U32 R4, R91, c[0x0][0x330], RZ ;  /* 0x0000cc005b040a27 */ /* 0x000fca00078e00ff */
[----:B------:R-:W-:-:S04]  /*6050*/  @P0 SHF.R.U32.HI R91, RZ, c[0x0][0x334], R4 ;  /* 0x0000cd00ff5b0a19 */ /* 0x000fc80000011604 */
[----:B------:R-:W-:Y:S01]  /*6060*/  LOP3.LUT R4, RZ, R91, RZ, 0x33, !PT ;  /* 0x0000005bff047212 */ /* 0x000fe200078e33ff */
[----:B------:R-:W-:Y:S05]  /*6070*/  BRA `(.L_x_395) ;  /* 0x0000003000007947 */ /* 0x000fea0003800000 */
.L_x_394:
[----:B------:R-:W-:-:S13]  /*6080*/  ISETP.NE.AND P0, PT, R2, 0x1, PT ;  /* 0x000000010200780c */ /* 0x000fda0003f05270 */
[----:B------:R-:W-:-:S05]  /*6090*/  @P0 IMAD.HI.U32 R5, R4, c[0x0][0x330], RZ ;  /* 0x0000cc0004050a27 */ /* 0x000fca00078e00ff */
[----:B------:R-:W-:-:S05]  /*60a0*/  @P0 SHF.R.U32.HI R4, RZ, c[0x0][0x334], R5 ;  /* 0x0000cd00ff040a19 */ /* 0x000fca0000011605 */
.L_x_395:
[----:B------:R-:W-:-:S05]  /*60b0*/  IMAD R2, R4, R2, c[0x0][0x32c] ;  /* 0x0000cb0004027624 */ /* 0x000fca00078e0202 */
[----:B------:R-:W-:-:S04]  /*60c0*/  IMNMX R3, R3, R2, PT ;  /* 0x0000000203037217 */ /* 0x000fc80003800200 */
.L_x_393:
[----:B------:R-:W-:Y:S01]  /*60d0*/  IADD3 R3, R3, 0x2f, RZ ;  /* 0x0000002f03037810 */ /* 0x000fe20007ffe0ff */
[----:B------:R-:W-:-:S04]  /*60e0*/  @P6 IMAD.HI.U32 R2, R77, c[0x0][0x2c8], RZ ;  /* 0x0000b2004d026a27 */ /* 0x000fc800078e00ff */
[----:B------:R-:W-:-:S04]  /*60f0*/  IMAD.HI R3, R3, 0x2aaaaaab, RZ ;  /* 0x2aaaaaab03037827 */ /* 0x000fc800078e02ff */
[----:B-1----:R-:W-:Y:S01]  /*6100*/  IMAD.MOV.U32 R4, RZ, RZ, R77 ;  /* 0x000000ffff047224 */ /* 0x002fe200078e004d */
[----:B------:R-:W-:Y:S02]  /*6110*/  @P6 SHF.R.U32.HI R4, RZ, c[0x0][0x2cc], R2 ;  /* 0x0000b300ff046a19 */ /* 0x000fe40000011602 */
[----:B------:R-:W-:-:S03]  /*6120*/  SHF.R.U32.HI R2, RZ, 0x1f, R3 ;  /* 0x0000001fff027819 */ /* 0x000fc60000011603 */
[----:B------:R-:W-:Y:S01]  /*6130*/  IMAD.IADD R4, R76, 0x1, R4 ;  /* 0x000000014c047824 */ /* 0x000fe200078e0204 */
[----:B------:R-:W-:-:S04]  /*6140*/  LEA.HI.SX32 R152, R3, R2, 0x1d ;  /* 0x0000000203987211 */ /* 0x000fc800078feaff */
[----:B------:R-:W-:Y:S02]  /*6150*/  IADD3 R2, R4, -c[0x0][0x324], RZ ;  /* 0x8000c90004027a10 */ /* 0x000fe40007ffe0ff */
[----:B------:R-:W-:Y:S01]  /*6160*/  IMNMX R152, R152, R90, PT ;  /* 0x0000005a98987217 */ /* 0x000fe20003800200 */
        /* <DEDUP_REMOVED lines=10> */
.L_x_397:
[----:B------:R-:W-:-:S04]  /*6210*/  MOV R3, c[0x0][0x32c] ;  /* 0x0000cb0000037a02 */ /* 0x000fc80000000f00 */
[----:B------:R-:W-:-:S13]  /*6220*/  ISETP.NE.AND P0, PT, R3, 0x1, PT ;  /* 0x000000010300780c */ /* 0x000fda0003f05270 */
[----:B------:R-:W-:-:S05]  /*6230*/  @P0 IMAD.HI.U32 R3, R4, c[0x0][0x330], RZ ;  /* 0x0000cc0004030a27 */ /* 0x000fca00078e00ff */
[----:B------:R-:W-:-:S05]  /*6240*/  @P0 SHF.R.U32.HI R4, RZ, c[0x0][0x334], R3 ;  /* 0x0000cd00ff040a19 */ /* 0x000fca0000011603 */
.L_x_398:
[----:B------:R-:W-:-:S05]  /*6250*/  IMAD R4, R4, c[0x0][0x32c], RZ ;  /* 0x0000cb0004047a24 */ /* 0x000fca00078e02ff */
[----:B------:R-:W-:-:S05]  /*6260*/  IMNMX R2, R2, R4, !PT ;  /* 0x0000000402027217 */ /* 0x000fca0007800200 */
.L_x_396:
[----:B------:R-:W-:Y:S01]  /*6270*/  IMAD.HI R2, R2, 0x2aaaaaab, RZ ;  /* 0x2aaaaaab02027827 */ /* 0x000fe200078e02ff */
[----:B------:R-:W-:Y:S01]  /*6280*/  PLOP3.LUT P4, PT, PT, PT, PT, 0x80, 0x0 ;  /* 0x000000000000781c */ /* 0x000fe20003f8f070 */
[----:B------:R-:W-:Y:S01]  /*6290*/  CS2R R12, SRZ ;  /* 0x00000000000c7805 */ /* 0x000fe2000001ff00 */
[----:B------:R-:W-:Y:S01]  /*62a0*/  CS2R R10, SRZ ;  /* 0x00000000000a7805 */ /* 0x000fe2000001ff00 */
[----:B------:R-:W-:Y:S01]  /*62b0*/  IMAD.MOV.U32 R94, RZ, RZ, RZ ;  /* 0x000000ffff5e7224 */ /* 0x000fe200078e00ff */
[----:B------:R-:W-:Y:S01]  /*62c0*/  SHF.R.U32.HI R227, RZ, 0x1f, R2 ;  /* 0x0000001fffe37819 */ /* 0x000fe20000011602 */
[----:B------:R-:W-:Y:S01]  /*62d0*/  IMAD.MOV.U32 R92, RZ, RZ, RZ ;  /* 0x000000ffff5c7224 */ /* 0x000fe200078e00ff */
[----:B------:R-:W-:Y:S01]  /*62e0*/  CS2R R6, SRZ ;  /* 0x0000000000067805 */ /* 0x000fe2000001ff00 */
[----:B------:R-:W-:Y:S01]  /*62f0*/  MOV R98, RZ ;  /* 0x000000ff00627202 */ /* 0x000fe20000000f00 */
[----:B------:R-:W-:Y:S01]  /*6300*/  IMAD.MOV.U32 R96, RZ, RZ, RZ ;  /* 0x000000ffff607224 */ /* 0x000fe200078e00ff */
        /* <DEDUP_REMOVED lines=12> */
[----:B------:R-:W-:Y:S01]  /*63d0*/  IMAD.MOV.U32 R73, RZ, RZ, RZ ;  /* 0x000000ffff497224 */ /* 0x000fe200078e00ff */
[----:B------:R-:W-:Y:S01]  /*63e0*/  MOV R70, RZ ;  /* 0x000000ff00467202 */ /* 0x000fe20000000f00 */
        /* <DEDUP_REMOVED lines=35> */
[----:B------:R-:W-:Y:S01]  /*6620*/  MOV R5, RZ ;  /* 0x000000ff00057202 */ /* 0x000fe20000000f00 */
[----:B------:R-:W-:Y:S05]  /*6630*/  @!P0 BRA `(.L_x_399) ;  /* 0x00016f6000008947 */ /* 0x000fea0003800000 */
[----:B------:R-:W-:-:S04]  /*6640*/  ISETP.NE.U32.AND P0, PT, RZ, c[0x0][0x340], PT ;  /* 0x0000d000ff007a0c */ /* 0x000fc80003f05070 */
[----:B------:R-:W-:-:S13]  /*6650*/  ISETP.NE.AND.EX P1, PT, RZ, c[0x0][0x344], PT, P0 ;  /* 0x0000d100ff007a0c */ /* 0x000fda0003f25300 */
[----:B------:R-:W-:-:S04]  /*6660*/  @P1 IMAD.MOV.U32 R2, RZ, RZ, 0x4 ;  /* 0x00000004ff021424 */ /* 0x000fc800078e00ff */
[----:B------:R-:W-:-:S06]  /*6670*/  @P1 IMAD.WIDE R2, R225, R2, c[0x0][0x340] ;  /* 0x0000d000e1021625 */ /* 0x000fcc00078e0202 */
[----:B------:R1:W2:Y:S01]  /*6680*/  @P1 LDG.E R2, [R2.64] ;  /* 0x0000000c02021981 */ /* 0x0002a2000c1e1900 */
[----:B------:R-:W-:Y:S01]  /*6690*/  SHF.R.S32.HI R96, RZ, 0x1f, R223 ;  /* 0x0000001fff607819 */ /* 0x000fe200000114df */
[----:B------:R-:W-:Y:S01]  /*66a0*/  IMAD.WIDE.U32 R24, R72, c[0x0][0x178], RZ ;  /* 0x00005e0048187a25 */ /* 0x000fe200078e00ff */
[----:B------:R-:W-:Y:S01]  /*66b0*/  SHF.R.S32.HI R5, RZ, 0x1f, R0 ;  /* 0x0000001fff057819 */ /* 0x000fe20000011400 */
[----:B------:R-:W-:Y:S01]  /*66c0*/  BSSY B0, `(.L_x_400) ;  /* 0x000008e000007945 */ /* 0x000fe20003800000 */
[CC--:B------:R-:W-:Y:S01]  /*66d0*/  LEA.HI R11, R96.reuse, R223.reuse, RZ, 0x2 ;  /* 0x000000df600b7211 */ /* 0x0c0fe200078f10ff */
[----:B------:R-:W-:Y:S01]  /*66e0*/  IMAD R6, R221, c[0x0][0x1b8], RZ ;  /* 0x00006e00dd067a24 */ /* 0x000fe200078e02ff */
[----:B------:R-:W-:Y:S02]  /*66f0*/  LEA.HI R15, R96, R223, RZ, 0x3 ;  /* 0x000000df600f7211 */ /* 0x000fe400078f18ff */
[----:B------:R-:W-:Y:S01]  /*6700*/  LOP3.LUT R78, R11, 0xfffffffc, RZ, 0xc0, !PT ;  /* 0xfffffffc0b4e7812 */ /* 0x000fe200078ec0ff */
[----:B------:R-:W-:Y:S01]  /*6710*/  IMAD R6, R222, c[0x0][0x1bc], R6 ;  /* 0x00006f00de067a24 */ /* 0x000fe200078e0206 */
[----:B------:R-:W-:-:S02]  /*6720*/  SHF.R.S32.HI R244, RZ, 0x2, R11 ;  /* 0x00000002fff47819 */ /* 0x000fc4000001140b */
[----:B------:R-:W-:Y:S01]  /*6730*/  SHF.R.S32.HI R14, RZ, 0x3, R15 ;  /* 0x00000003ff0e7819 */ /* 0x000fe2000001140f */
[----:B------:R-:W-:Y:S01]  /*6740*/  IMAD.IADD R78, R223, 0x1, -R78 ;  /* 0x00000001df4e7824 */ /* 0x000fe200078e0a4e */
[----:B------:R-:W-:Y:S02]  /*6750*/  IADD3 R18, P0, R244, R0, RZ ;  /* 0x00000000f4127210 */ /* 0x000fe40007f1e0ff */
[----:B------:R-:W-:Y:S01]  /*6760*/  LEA.HI R27, R96, R223, RZ, 0x4 ;  /* 0x000000df601b7211 */ /* 0x000fe200078f20ff */
[----:B------:R-:W-:Y:S01]  /*6770*/  IMAD.SHL.U32 R12, R14, 0x40, RZ ;  /* 0x000000400e0c7824 */ /* 0x000fe200078e00ff */
[----:B------:R-:W-:Y:S01]  /*6780*/  LEA.HI.X.SX32 R5, R244, R5, 0x1, P0 ;  /* 0x00000005f4057211 */ /* 0x000fe200000f0eff */
[----:B------:R-:W-:Y:S01]  /*6790*/  IMAD.SHL.U32 R16, R78, 0x8, RZ ;  /* 0x000000084e107824 */ /* 0x000fe200078e00ff */
[----:B------:R-:W-:Y:S02]  /*67a0*/  ISETP.NE.U32.AND P0, PT, RZ, c[0x0][0x348], PT ;  /* 0x0000d200ff007a0c */ /* 0x000fe40003f05070 */
[----:B------:R-:W-:-:S02]  /*67b0*/  LOP3.LUT R12, R12, 0xc0, RZ, 0xc0, !PT ;  /* 0x000000c00c0c7812 */ /* 0x000fc400078ec0ff */
[----:B-1----:R-:W-:Y:S02]  /*67c0*/  SHF.R.S32.HI R3, RZ, 0x1f, R72 ;  /* 0x0000001fff037819 */ /* 0x002fe40000011448 */
[----:B------:R-:W-:Y:S02]  /*67d0*/  LOP3.LUT R4, R12, 0x18, R16, 0xf8, !PT ;  /* 0x000000180c047812 */ /* 0x000fe400078ef810 */
[----:B------:R-:W-:Y:S01]  /*67e0*/  ISETP.NE.AND.EX P0, PT, RZ, c[0x0][0x34c], PT, P0 ;  /* 0x0000d300ff007a0c */ /* 0x000fe20003f05300 */
[----:B------:R-:W-:Y:S01]  /*67f0*/  IMAD R3, R3, c[0x0][0x178], RZ ;  /* 0x00005e0003037a24 */ /* 0x000fe200078e02ff */
[----:B------:R-:W-:Y:S02]  /*6800*/  SHF.R.U32.HI R12, RZ, 0x3, R12 ;  /* 0x00000003ff0c7819 */ /* 0x000fe4000001160c */
[----:B------:R-:W-:Y:S01]  /*6810*/  LOP3.LUT R27, R27, 0xfffffff0, RZ, 0xc0, !PT ;  /* 0xfffffff01b1b7812 */ /* 0x000fe200078ec0ff */
[----:B------:R-:W-:Y:S01]  /*6820*/  IMAD R3, R72, c[0x0][0x17c], R3 ;  /* 0x00005f0048037a24 */ /* 0x000fe200078e0203 */
[----:B------:R-:W-:-:S02]  /*6830*/  LOP3.LUT R12, R4, R12, RZ, 0x3c, !PT ;  /* 0x0000000c040c7212 */ /* 0x000fc400078e3cff */
[----:B------:R-:W-:Y:S01]  /*6840*/  IADD3 R4, R16, 0x40, RZ ;  /* 0x0000004010047810 */ /* 0x000fe20007ffe0ff */
[----:B------:R-:W-:Y:S01]  /*6850*/  IMAD.IADD R25, R25, 0x1, R3 ;  /* 0x0000000119197824 */ /* 0x000fe200078e0203 */
[----:B------:R-:W-:Y:S01]  /*6860*/  SEL R22, R225, RZ, !P0 ;  /* 0x000000ffe1167207 */ /* 0x000fe20004000000 */
[----:B------:R-:W-:Y:S01]  /*6870*/  IMAD R3, R78, 0x20, R244 ;  /* 0x000000204e037824 */ /* 0x000fe200078e02f4 */
[----:B------:R-:W-:Y:S01]  /*6880*/  ISETP.GE.AND P2, PT, R4, c[0x0][0x1d4], PT ;  /* 0x0000750004007a0c */ /* 0x000fe20003f46270 */
[----:B------:R-:W-:Y:S01]  /*6890*/  IMAD.WIDE.U32 R24, R222, c[0x0][0x1b8], R24 ;  /* 0x00006e00de187a25 */ /* 0x000fe200078e0018 */
[----:B------:R-:W-:Y:S02]  /*68a0*/  SHF.R.S32.HI R17, RZ, 0x1f, R16 ;  /* 0x0000001fff117819 */ /* 0x000fe40000011410 */
[----:B------:R-:W-:Y:S01]  /*68b0*/  IADD3 R3, R77, R3, RZ ;  /* 0x000000034d037210 */ /* 0x000fe20007ffe0ff */
[----:B------:R-:W-:Y:S01]  /*68c0*/  IMAD.IADD R27, R223, 0x1, -R27 ;  /* 0x00000001df1b7824 */ /* 0x000fe200078e0a1b */
[----:B------:R-:W-:Y:S01]  /*68d0*/  LOP3.LUT R226, R226, 0xfffffdff, RZ, 0xc0, !PT ;  /* 0xfffffdffe2e27812 */ /* 0x000fe200078ec0ff */
[----:B------:R-:W-:Y:S01]  /*68e0*/  IMAD.IADD R25, R25, 0x1, R6 ;  /* 0x0000000119197824 */ /* 0x000fe200078e0206 */
[----:B------:R-:W-:Y:S01]  /*68f0*/  LEA.HI R11, R11, R244, RZ, 0x1 ;  /* 0x000000f40b0b7211 */ /* 0x000fe200078f08ff */
[----:B------:R-:W-:Y:S01]  /*6900*/  @P6 IMAD.HI.U32 R0, R3, c[0x0][0x2c8], RZ ;  /* 0x0000b20003006a27 */ /* 0x000fe200078e00ff */
[----:B------:R-:W-:-:S02]  /*6910*/  LEA.HI R28, R27, R27, RZ, 0x1 ;  /* 0x0000001b1b1c7211 */ /* 0x000fc400078f08ff */
[----:B------:R-:W-:Y:S01]  /*6920*/  LEA.HI R96, R96, R223, RZ, 0x5 ;  /* 0x000000df60607211 */ /* 0x000fe200078f28ff */
[----:B------:R-:W-:Y:S01]  /*6930*/  IMAD.MOV.U32 R8, RZ, RZ, R3 ;  /* 0x000000ffff087224 */ /* 0x000fe200078e0003 */
[----:B------:R-:W-:Y:S01]  /*6940*/  @P6 SHF.R.U32.HI R8, RZ, c[0x0][0x2cc], R0 ;  /* 0x0000b300ff086a19 */ /* 0x000fe20000011600 */
[C---:B------:R-:W-:Y:S01]  /*6950*/  IMAD R6, R5.reuse, c[0x0][0x1e0], RZ ;  /* 0x0000780005067a24 */ /* 0x040fe200078e02ff */
[----:B------:R-:W-:Y:S01]  /*6960*/  SHF.R.S32.HI R0, RZ, 0x1f, R225 ;  /* 0x0000001fff007819 */ /* 0x000fe200000114e1 */
[----:B------:R-:W-:Y:S01]  /*6970*/  IMAD R5, R5, c[0x0][0x208], RZ ;  /* 0x0000820005057a24 */ /* 0x000fe200078e02ff */
[----:B------:R-:W-:Y:S01]  /*6980*/  IADD3 R4, -R8, RZ, RZ ;  /* 0x000000ff08047210 */ /* 0x000fe20007ffe1ff */
[----:B------:R-:W-:Y:S01]  /*6990*/  IMAD R6, R18, c[0x0][0x1e4], R6 ;  /* 0x0000790012067a24 */ /* 0x000fe200078e0206 */
[----:B------:R-:W-:Y:S01]  /*69a0*/  SEL R10, R0, RZ, !P0 ;  /* 0x000000ff000a7207 */ /* 0x000fe20004000000 */
[----:B------:R-:W-:Y:S01]  /*69b0*/  IMAD R5, R18, c[0x0][0x20c], R5 ;  /* 0x0000830012057a24 */ /* 0x000fe200078e0205 */
[----:B------:R-:W-:Y:S01]  /*69c0*/  SHF.R.S32.HI R7, RZ, 0x1f, R8 ;  /* 0x0000001fff077819 */ /* 0x000fe20000011408 */
[----:B------:R-:W-:Y:S01]  /*69d0*/  IMAD R4, R4, c[0x0][0x2c4], R3 ;  /* 0x0000b10004047a24 */ /* 0x000fe200078e0203 */
[--C-:B------:R-:W-:Y:S01]  /*69e0*/  SHF.R.S32.HI R26, RZ, 0x1, R28.reuse ;  /* 0x00000001ff1a7819 */ /* 0x100fe2000001141c */
[----:B------:R-:W-:Y:S01]  /*69f0*/  IMAD R10, R10, c[0x0][0x1c0], RZ ;  /* 0x000070000a0a7a24 */ /* 0x000fe200078e02ff */
[----:B------:R-:W-:Y:S01]  /*6a00*/  SHF.R.S32.HI R9, RZ, 0x1f, R28 ;  /* 0x0000001fff097819 */ /* 0x000fe2000001141c */
[----:B------:R-:W-:Y:S01]  /*6a10*/  IMAD R7, R7, c[0x0][0x1b0], RZ ;  /* 0x00006c0007077a24 */ /* 0x000fe200078e02ff */
[----:B------:R-:W-:Y:S01]  /*6a20*/  SHF.R.S32.HI R3, RZ, 0x1f, R4 ;  /* 0x0000001fff037819 */ /* 0x000fe20000011404 */
[C---:B------:R-:W-:Y:S01]  /*6a30*/  IMAD R10, R22.reuse, c[0x0][0x1c4], R10 ;  /* 0x00007100160a7a24 */ /* 0x040fe200078e020a */
[----:B------:R-:W-:Y:S01]  /*6a40*/  LEA.HI R9, R9, R26, RZ, 0x2 ;  /* 0x0000001a09097211 */ /* 0x000fe200078f10ff */
[----:B------:R-:W-:Y:S01]  /*6a50*/  IMAD.WIDE.U32 R22, R22, c[0x0][0x1c0], R24 ;  /* 0x0000700016167a25 */ /* 0x000fe200078e0018 */
[----:B------:R-:W-:-:S02]  /*6a60*/  ISETP.NE.U32.AND P0, PT, RZ, c[0x0][0x350], PT ;  /* 0x0000d400ff007a0c */ /* 0x000fc40003f05070 */
[----:B------:R-:W-:Y:S01]  /*6a70*/  LOP3.LUT R9, R9, 0xfffffffc, RZ, 0xc0, !PT ;  /* 0xfffffffc09097812 */ /* 0x000fe200078ec0ff */
[----:B------:R-:W-:Y:S01]  /*6a80*/  IMAD.IADD R23, R23, 0x1, R10 ;  /* 0x0000000117177824 */ /* 0x000fe200078e020a */
[----:B------:R-:W-:Y:S01]  /*6a90*/  IADD3 R10, R16, 0x20, RZ ;  /* 0x00000020100a7810 */ /* 0x000fe20007ffe0ff */
[----:B------:R-:W-:Y:S01]  /*6aa0*/  IMAD R7, R8, c[0x0][0x1b4], R7 ;  /* 0x00006d0008077a24 */ /* 0x000fe200078e0207 */
[----:B------:R-:W-:Y:S01]  /*6ab0*/  IADD3 R26, R26, -R9, RZ ;  /* 0x800000091a1a7210 */ /* 0x000fe20007ffe0ff */
[----:B------:R-:W-:Y:S01]  /*6ac0*/  IMAD.WIDE.U32 R22, R8, c[0x0][0x1b0], R22 ;  /* 0x00006c0008167a25 */ /* 0x000fe200078e0016 */
[----:B------:R-:W-:Y:S02]  /*6ad0*/  @P2 LOP3.LUT R226, R226, 0x200, RZ, 0xfc, !PT ;  /* 0x00000200e2e22812 */ /* 0x000fe400078efcff */
[----:B------:R-:W-:Y:S01]  /*6ae0*/  LOP3.LUT R11, R11, 0x7fffffe, RZ, 0xc0, !PT ;  /* 0x07fffffe0b0b7812 */ /* 0x000fe200078ec0ff */
[----:B------:R-:W-:Y:S01]  /*6af0*/  IMAD.WIDE.U32 R20, R18, c[0x0][0x1e0], R16 ;  /* 0x0000780012147a25 */ /* 0x000fe200078e0010 */
[----:B------:R-:W-:-:S02]  /*6b00*/  LOP3.LUT R226, R226, 0xfffffeff, RZ, 0xc0, !PT ;  /* 0xfffffeffe2e27812 */ /* 0x000fc400078ec0ff */
[----:B------:R-:W-:Y:S01]  /*6b10*/  SHF.R.S32.HI R97, RZ, 0x5, R96 ;  /* 0x00000005ff617819 */ /* 0x000fe20000011460 */
[----:B------:R-:W-:Y:S01]  /*6b20*/  IMAD.IADD R23, R23, 0x1, R7 ;  /* 0x0000000117177824 */ /* 0x000fe200078e0207 */
[----:B------:R-:W-:Y:S01]  /*6b30*/  ISETP.GE.AND P2, PT, R10, c[0x0][0x198], PT ;  /* 0x000066000a007a0c */ /* 0x000fe20003f46270 */
[----:B------:R-:W-:Y:S02]  /*6b40*/  IMAD R3, R3, c[0x0][0x1a8], RZ ;  /* 0x00006a0003037a24 */ /* 0x000fe400078e02ff */
[----:B------:R-:W-:-:S04]  /*6b50*/  IMAD.WIDE.U32 R18, R18, c[0x0][0x208], R16 ;  /* 0x0000820012127a25 */ /* 0x000fc800078e0010 */
[----:B------:R-:W-:Y:S02]  /*6b60*/  IMAD.IADD R21, R21, 0x1, R6 ;  /* 0x0000000115157824 */ /* 0x000fe400078e0206 */
[C---:B------:R-:W-:Y:S02]  /*6b70*/  IMAD R3, R4.reuse, c[0x0][0x1ac], R3 ;  /* 0x00006b0004037a24 */ /* 0x040fe400078e0203 */
[----:B------:R-:W-:-:S04]  /*6b80*/  IMAD.WIDE.U32 R8, R4, c[0x0][0x1a8], R22 ;  /* 0x00006a0004087a25 */ /* 0x000fc800078e0016 */
[----:B------:R-:W-:Y:S02]  /*6b90*/  IMAD.IADD R19, R19, 0x1, R5 ;  /* 0x0000000113137824 */ /* 0x000fe400078e0205 */
[----:B------:R-:W-:Y:S02]  /*6ba0*/  IMAD R4, R221, c[0x0][0x210], RZ ;  /* 0x00008400dd047a24 */ /* 0x000fe400078e02ff */
[----:B------:R-:W-:-:S04]  /*6bb0*/  IMAD.WIDE.U32 R18, R222, c[0x0][0x210], R18 ;  /* 0x00008400de127a25 */ /* 0x000fc800078e0012 */
[----:B------:R-:W-:Y:S02]  /*6bc0*/  IMAD R4, R222, c[0x0][0x214], R4 ;  /* 0x00008500de047a24 */ /* 0x000fe400078e0204 */
[----:B------:R-:W-:Y:S02]  /*6bd0*/  IMAD.IADD R3, R9, 0x1, R3 ;  /* 0x0000000109037824 */ /* 0x000fe400078e0203 */
[----:B------:R-:W-:Y:S01]  /*6be0*/  IMAD R5, R221, c[0x0][0x1e8], RZ ;  /* 0x00007a00dd057a24 */ /* 0x000fe200078e02ff */
[----:B------:R-:W-:Y:S01]  /*6bf0*/  IADD3 R229, R4, R19, RZ ;  /* 0x0000001304e57210 */ /* 0x000fe20007ffe0ff */
[----:B------:R-:W-:Y:S02]  /*6c00*/  IMAD R4, R224, c[0x0][0x2c4], RZ ;  /* 0x0000b100e0047a24 */ /* 0x000fe400078e02ff */
[C---:B------:R-:W-:Y:S02]  /*6c10*/  IMAD R5, R222.reuse, c[0x0][0x1ec], R5 ;  /* 0x00007b00de057a24 */ /* 0x040fe400078e0205 */
[----:B------:R-:W-:-:S04]  /*6c20*/  IMAD.WIDE.U32 R20, R222, c[0x0][0x1e8], R20 ;  /* 0x00007a00de147a25 */ /* 0x000fc800078e0014 */
[----:B------:R-:W-:Y:S02]  /*6c30*/  IMAD.IADD R233, R5, 0x1, R21 ;  /* 0x0000000105e97824 */ /* 0x000fe400078e0215 */
[----:B------:R-:W-:Y:S02]  /*6c40*/  IMAD.MOV.U32 R232, RZ, RZ, R20 ;  /* 0x000000ffffe87224 */ /* 0x000fe400078e0014 */
[----:B------:R-:W-:Y:S02]  /*6c50*/  IMAD.MOV.U32 R228, RZ, RZ, R18 ;  /* 0x000000ffffe47224 */ /* 0x000fe400078e0012 */
[----:B------:R-:W-:-:S04]  /*6c60*/  IMAD.IADD R11, R244, 0x1, -R11 ;  /* 0x00000001f40b7824 */ /* 0x000fc800078e0a0b */
[----:B------:R-:W-:-:S04]  /*6c70*/  IMAD R11, R97, 0x8, R11 ;  /* 0x00000008610b7824 */ /* 0x000fc800078e020b */
[----:B------:R-:W-:Y:S01]  /*6c80*/  IMAD.U32 R12, R11, 0x20, R12 ;  /* 0x000000200b0c7824 */ /* 0x000fe200078e000c */
[--C-:B--2---:R-:W-:Y:S01]  /*6c90*/  @P1 SHF.R.S32.HI R7, RZ, 0x1f, R2.reuse ;  /* 0x0000001fff071819 */ /* 0x104fe20000011402 */
[----:B------:R-:W-:Y:S02]  /*6ca0*/  @P1 IMAD.MOV.U32 R6, RZ, RZ, R2 ;  /* 0x000000ffff061224 */ /* 0x000fe400078e0002 */
[----:B------:R-:W-:Y:S02]  /*6cb0*/  @!P1 IMAD.MOV.U32 R6, RZ, RZ, R225 ;  /* 0x000000ffff069224 */ /* 0x000fe400078e00e1 */
[----:B------:R-:W-:Y:S01]  /*6cc0*/  @!P1 IMAD.MOV.U32 R7, RZ, RZ, R0 ;  /* 0x000000ffff079224 */ /* 0x000fe200078e0000 */
[----:B------:R-:W-:Y:S02]  /*6cd0*/  ISETP.NE.AND.EX P1, PT, RZ, c[0x0][0x354], PT, P0 ;  /* 0x0000d500ff007a0c */ /* 0x000fe40003f25300 */
[----:B------:R-:W-:Y:S02]  /*6ce0*/  LEA R9, P0, R8, c[0x0][0x160], 0x1 ;  /* 0x0000580008097a11 */ /* 0x000fe400078008ff */
[----:B------:R-:W-:Y:S01]  /*6cf0*/  SEL R0, R7, RZ, !P1 ;  /* 0x000000ff07007207 */ /* 0x000fe20004800000 */
[----:B------:R-:W-:Y:S01]  /*6d00*/  IMAD.IADD R7, R77, 0x1, R244 ;  /* 0x000000014d077824 */ /* 0x000fe200078e02f4 */
[----:B------:R-:W-:Y:S01]  /*6d10*/  SEL R6, R6, RZ, !P1 ;  /* 0x000000ff06067207 */ /* 0x000fe20004800000 */
[----:B------:R1:W2:Y:S01]  /*6d20*/  SHFL.IDX PT, R18, R9, RZ, 0x1c1f ;  /* 0x001c1fff09127589 */ /* 0x0002a200000e0000 */
[----:B------:R-:W-:Y:S01]  /*6d30*/  ISETP.GE.AND P1, PT, R16, c[0x0][0x1d4], PT ;  /* 0x0000750010007a0c */ /* 0x000fe20003f26270 */
[----:B------:R-:W-:Y:S01]  /*6d40*/  IMAD R238, R0, c[0x0][0x1f0], RZ ;  /* 0x00007c0000ee7a24 */ /* 0x000fe200078e02ff */
[----:B------:R-:W-:Y:S01]  /*6d50*/  LEA.HI.X R8, R8, c[0x0][0x164], R3, 0x1, P0 ;  /* 0x0000590008087a11 */ /* 0x000fe200000f0c03 */
[----:B------:R-:W-:Y:S01]  /*6d60*/  IMAD R236, R0, c[0x0][0x218], RZ ;  /* 0x0000860000ec7a24 */ /* 0x000fe200078e02ff */
[----:B------:R-:W-:Y:S01]  /*6d70*/  MOV R0, 0x10 ;  /* 0x0000001000007802 */ /* 0x000fe20000000f00 */
[----:B------:R-:W-:Y:S01]  /*6d80*/  IMAD R238, R6, c[0x0][0x1f4], R238 ;  /* 0x00007d0006ee7a24 */ /* 0x000fe200078e02ee */
[----:B------:R-:W-:Y:S01]  /*6d90*/  LOP3.LUT P0, RZ, R26, 0x2, RZ, 0xc0, !PT ;  /* 0x000000021aff7812 */ /* 0x000fe2000780c0ff */
[C---:B------:R-:W-:Y:S01]  /*6da0*/  IMAD R236, R6.reuse, c[0x0][0x21c], R236 ;  /* 0x0000870006ec7a24 */ /* 0x040fe200078e02ec */
[----:B------:R-:W-:Y:S01]  /*6db0*/  ISETP.GE.AND P4, PT, R7, R4, PT ;  /* 0x000000040700720c */ /* 0x000fe20003f86270 */
[----:B------:R-:W-:Y:S01]  /*6dc0*/  IMAD.WIDE.U32 R232, R6, c[0x0][0x1f0], R232 ;  /* 0x00007c0006e87a25 */ /* 0x000fe200078e00e8 */
[----:B------:R-:W-:Y:S01]  /*6dd0*/  SEL R0, R0, 0xfffffff0, !P0 ;  /* 0xfffffff000007807 */ /* 0x000fe20004000000 */
[----:B------:R1:W3:Y:S01]  /*6de0*/  SHFL.IDX PT, R19, R8, RZ, 0x1c1f ;  /* 0x001c1fff08137589 */ /* 0x0002e200000e0000 */
[----:B------:R-:W-:Y:S01]  /*6df0*/  ISETP.GE.AND P0, PT, R10, c[0x0][0x1d4], PT ;  /* 0x000075000a007a0c */ /* 0x000fe20003f06270 */
[----:B------:R-:W-:Y:S01]  /*6e00*/  IMAD.WIDE.U32 R228, R6, c[0x0][0x218], R228 ;  /* 0x0000860006e47a25 */ /* 0x000fe200078e00e4 */
[----:B------:R-:W-:-:S03]  /*6e10*/  @P1 LOP3.LUT R226, R226, 0x100, RZ, 0xfc, !PT ;  /* 0x00000100e2e21812 */ /* 0x000fc600078efcff */
[----:B------:R-:W-:Y:S01]  /*6e20*/  IMAD.SHL.U32 R6, R78, 0x8, RZ ;  /* 0x000000084e067824 */ /* 0x000fe200078e00ff */
[----:B------:R-:W-:Y:S01]  /*6e30*/  LOP3.LUT R226, R226, 0xffffff7f, RZ, 0xc0, !PT ;  /* 0xffffff7fe2e27812 */ /* 0x000fe200078ec0ff */
[----:B------:R-:W-:Y:S02]  /*6e40*/  IMAD.IADD R239, R233, 0x1, R238 ;  /* 0x00000001e9ef7824 */ /* 0x000fe400078e02ee */
[----:B------:R-:W-:Y:S01]  /*6e50*/  IMAD.IADD R237, R229, 0x1, R236 ;  /* 0x00000001e5ed7824 */ /* 0x000fe200078e02ec */
[C---:B------:R-:W-:Y:S02]  /*6e60*/  IADD3 R2, R6.reuse, 0x40, RZ ;  /* 0x0000004006027810 */ /* 0x040fe40007ffe0ff */
[----:B------:R-:W-:Y:S02]  /*6e70*/  ISETP.GE.AND P3, PT, R6, c[0x0][0x198], PT ;  /* 0x0000660006007a0c */ /* 0x000fe40003f66270 */
[----:B------:R-:W-:Y:S02]  /*6e80*/  @P0 LOP3.LUT R226, R226, 0x80, RZ, 0xfc, !PT ;  /* 0x00000080e2e20812 */ /* 0x000fe400078efcff */
[----:B------:R-:W-:Y:S01]  /*6e90*/  ISETP.GE.AND P1, PT, R2, c[0x0][0x198], PT ;  /* 0x0000660002007a0c */ /* 0x000fe20003f26270 */
[----:B------:R-:W-:Y:S07]  /*6ea0*/  @P4 BRA `(.L_x_401) ;  /* 0x000000f000004947 */ /* 0x000fee0003800000 */
[----:B--2---:R-:W-:Y:S02]  /*6eb0*/  SHF.R.S32.HI R5, RZ, 0x1f, R10 ;  /* 0x0000001fff057819 */ /* 0x004fe4000001140a */
[----:B------:R-:W-:-:S02]  /*6ec0*/  SHF.R.S32.HI R3, RZ, 0x1f, R2 ;  /* 0x0000001fff037819 */ /* 0x000fc40000011402 */
[----:B------:R-:W-:Y:S02]  /*6ed0*/  LEA.HI R5, R5, R10, RZ, 0x3 ;  /* 0x0000000a05057211 */ /* 0x000fe400078f18ff */
[----:B------:R-:W-:Y:S01]  /*6ee0*/  LEA.HI R3, R3, R2, RZ, 0x3 ;  /* 0x0000000203037211 */ /* 0x000fe200078f18ff */
[----:B------:R-:W-:Y:S01]  /*6ef0*/  IMAD.SHL.U32 R2, R12, 0x2, RZ ;  /* 0x000000020c027824 */ /* 0x000fe200078e00ff */
[C---:B------:R-:W-:Y:S02]  /*6f00*/  LEA R20, P0, R6.reuse, R18, 0x1 ;  /* 0x0000001206147211 */ /* 0x040fe400078008ff */
        /* <DEDUP_REMOVED lines=9> */
.L_x_401:
[----:B--2---:R-:W-:Y:S05]  /*6fa0*/  BSYNC B0 ;  /* 0x0000000000007941 */ /* 0x004fea0003800000 */
.L_x_400:
        /* <DEDUP_REMOVED lines=22> */
.L_x_403:
[----:B------:R-:W-:Y:S05]  /*7110*/  BSYNC B0 ;  /* 0x0000000000007941 */ /* 0x000fea0003800000 */
.L_x_402:
[----:B------:R-:W-:Y:S01]  /*7120*/  IADD3 R2, R7, 0x40, RZ ;  /* 0x0000004007027810 */ /* 0x000fe20007ffe0ff */
[----:B---3--:R3:W1:Y:S01]  /*7130*/  SHFL.IDX PT, R19, R8, 0x2, 0x1c1f ;  /* 0x005c1f0008137f89 */ /* 0x00866200000e0000 */
        /* <DEDUP_REMOVED lines=20> */
.L_x_405:
[----:B------:R-:W-:Y:S05]  /*7280*/  BSYNC B0 ;  /* 0x0000000000007941 */ /* 0x000fea0003800000 */
.L_x_404:
[----:B-1--4-:R-:W1:Y:S01]  /*7290*/  SHFL.IDX PT, R18, R9, 0x3, 0x1c1f ;  /* 0x007c1f0009127f89 */ /* 0x012e6200000e0000 */
[----:B------:R-:W-:Y:S01]  /*72a0*/  IADD3 R7, R7, 0x60, RZ ;  /* 0x0000006007077810 */ /* 0x000fe20007ffe0ff */
[----:B------:R-:W-:Y:S01]  /*72b0*/  IMAD.MOV.U32 R98, RZ, RZ, 0x30 ;  /* 0x00000030ff627424 */ /* 0x000fe200078e00ff */
[----:B------:R-:W-:Y:S01]  /*72c0*/  IADD3 R100, R152, -0x1, RZ ;  /* 0xffffffff98647810 */ /* 0x000fe20007ffe0ff */
[----:B------:R-:W4:Y:S01]  /*72d0*/  SHFL.IDX PT, R19, R8, 0x3, 0x1c1f ;  /* 0x007c1f0008137f89 */ /* 0x000f2200000e0000 */
[----:B------:R-:W-:Y:S01]  /*72e0*/  ISETP.GE.AND P0, PT, R7, R4, PT ;  /* 0x000000040700720c */ /* 0x000fe20003f06270 */
[----:B------:R-:W-:Y:S01]  /*72f0*/  IMAD R79, R98, c[0x0][0x1e4], RZ ;  /* 0x00007900624f7a24 */ /* 0x000fe200078e02ff */
[----:B------:R-:W-:Y:S01]  /*7300*/  SHF.R.S32.HI R24, RZ, 0x1f, R100 ;  /* 0x0000001fff187819 */ /* 0x000fe20000011464 */
[----:B------:R-:W-:Y:S01]  /*7310*/  IMAD.MOV.U32 R238, RZ, RZ, R232 ;  /* 0x000000ffffee7224 */ /* 0x000fe200078e00e8 */
[----:B------:R-:W-:Y:S01]  /*7320*/  ULDC.64 UR4, c[0x0][0x1e0] ;  /* 0x0000780000047ab9 */ /* 0x000fe20000000a00 */
[----:B------:R-:W-:Y:S01]  /*7330*/  SHF.R.S32.HI R25, RZ, 0x1f, R223 ;  /* 0x0000001fff197819 */ /* 0x000fe200000114df */
[----:B------:R-:W-:-:S02]  /*7340*/  USHF.L.U32 UR6, UR4, 0x5, URZ ;  /* 0x0000000504067899 */ /* 0x000fc4000800063f */
[----:B------:R-:W-:Y:S01]  /*7350*/  UMOV UR7, 0x5 ;  /* 0x0000000500077882 */ /* 0x000fe20000000000 */
[----:B------:R-:W-:Y:S01]  /*7360*/  LEA.HI R25, R25, R223, RZ, 0x4 ;  /* 0x000000df19197211 */ /* 0x000fe200078f20ff */
[----:B------:R-:W-:-:S03]  /*7370*/  USHF.L.U64.HI UR7, UR4, UR7, UR5 ;  /* 0x0000000704077299 */ /* 0x000fc60008010205 */
[----:B------:R-:W-:Y:S01]  /*7380*/  @!P0 IMAD.SHL.U32 R5, R12, 0x2, RZ ;  /* 0x000000020c058824 */ /* 0x000fe200078e00ff */
[----:B------:R-:W-:Y:S02]  /*7390*/  SHF.R.S32.HI R25, RZ, 0x4, R25 ;  /* 0x00000004ff197819 */ /* 0x000fe40000011419 */
[----:B-1----:R-:W-:-:S04]  /*73a0*/  @!P0 LEA R2, P4, R6, R18, 0x1 ;  /* 0x0000001206028211 */ /* 0x002fc800078808ff */
[----:B----4-:R-:W-:Y:S02]  /*73b0*/  @!P0 LEA.HI.X R3, R6, R19, R17, 0x1, P4 ;  /* 0x0000001306038211 */ /* 0x010fe400020f0c11 */
[----:B------:R-:W-:-:S03]  /*73c0*/  LOP3.LUT P4, RZ, R226, 0x200, RZ, 0xc0, !PT ;  /* 0x00000200e2ff7812 */ /* 0x000fc6000788c0ff */
[----:B------:R-:W-:Y:S01]  /*73d0*/  @!PT LDS RZ, [RZ] ;  /* 0x00000000fffff984 */ /* 0x000fe20000000800 */
[----:B------:R1:W-:Y:S01]  /*73e0*/  @!P0 LDGSTS.E.BYPASS.LTC128B.128 [R5+0x7880], [R2.64], !P3 ;  /* 0x0788000002058fae */ /* 0x0003e2000d901d4c */
[----:B------:R-:W-:Y:S02]  /*73f0*/  LOP3.LUT P3, RZ, R226, 0x80, RZ, 0xc0, !PT ;  /* 0x00000080e2ff7812 */ /* 0x000fe4000786c0ff */
[----:B-1----:R-:W-:-:S04]  /*7400*/  @!P0 SHF.R.S32.HI R2, RZ, 0x1f, R10 ;  /* 0x0000001fff028819 */ /* 0x002fc8000001140a */
[----:B------:R-:W-:-:S04]  /*7410*/  @!P0 LEA.HI R2, R2, R10, RZ, 0x3 ;  /* 0x0000000a02028211 */ /* 0x000fc800078f18ff */
[----:B------:R-:W-:-:S05]  /*7420*/  @!P0 LOP3.LUT R2, R2, 0xfffffff8, RZ, 0xc0, !PT ;  /* 0xfffffff802028812 */ /* 0x000fca00078ec0ff */
[----:B------:R-:W-:-:S05]  /*7430*/  @!P0 IMAD.WIDE R2, R2, 0x2, R18 ;  /* 0x0000000202028825 */ /* 0x000fca00078e0212 */
[----:B------:R1:W-:Y:S02]  /*7440*/  @!P0 LDGSTS.E.BYPASS.LTC128B.128 [R5+0x9880], [R2.64], !P2 ;  /* 0x0988000002058fae */ /* 0x0003e4000d101d4c */
[----:B-1----:R-:W-:Y:S01]  /*7450*/  @!P0 IADD3 R2, R6, 0x40, RZ ;  /* 0x0000004006028810 */ /* 0x002fe20007ffe0ff */
[----:B------:R-:W-:Y:S02]  /*7460*/  IMAD R3, R152, -0x30, R98 ;  /* 0xffffffd098037824 */ /* 0x000fe400078e0262 */
[----:B------:R-:W-:Y:S01]  /*7470*/  IMAD.WIDE.U32 R98, R98, c[0x0][0x1e0], RZ ;  /* 0x0000780062627a25 */ /* 0x000fe200078e00ff */
[----:B------:R-:W-:-:S03]  /*7480*/  @!P0 SHF.R.S32.HI R6, RZ, 0x1f, R2 ;  /* 0x0000001fff068819 */ /* 0x000fc60000011402 */
[----:B------:R-:W-:Y:S01]  /*7490*/  IMAD.IADD R79, R99, 0x1, R79 ;  /* 0x00000001634f7824 */ /* 0x000fe200078e024f */
[----:B------:R-:W-:Y:S01]  /*74a0*/  @!P0 LEA.HI R6, R6, R2, RZ, 0x3 ;  /* 0x0000000206068211 */ /* 0x000fe200078f18ff */
[----:B------:R-:W-:Y:S02]  /*74b0*/  IMAD.IADD R2, R218, 0x1, R3 ;  /* 0x00000001da027824 */ /* 0x000fe400078e0203 */
[----:B------:R-:W-:Y:S01]  /*74c0*/  IMAD.WIDE.U32 R10, R100, R98, R238 ;  /* 0x00000062640a7225 */ /* 0x000fe200078e00ee */
[----:B------:R-:W-:Y:S02]  /*74d0*/  @!P0 LOP3.LUT R6, R6, 0xfffffff8, RZ, 0xc0, !PT ;  /* 0xfffffff806068812 */ /* 0x000fe400078ec0ff */
[----:B------:R-:W-:-:S03]  /*74e0*/  IMNMX R7, R2, 0x30, PT ;  /* 0x0000003002077817 */ /* 0x000fc60003800200 */
[----:B------:R-:W-:-:S04]  /*74f0*/  @!P0 IMAD.WIDE R18, R6, 0x2, R18 ;  /* 0x0000000206128825 */ /* 0x000fc800078e0212 */
[----:B------:R-:W-:Y:S01]  /*7500*/  IMAD.IADD R6, R7, 0x1, -R244 ;  /* 0x0000000107067824 */ /* 0x000fe200078e0af4 */
[----:B------:R1:W-:Y:S04]  /*7510*/  @!P0 LDGSTS.E.BYPASS.LTC128B.128 [R5+0xb880], [R18.64], !P1 ;  /* 0x0b88000012058fae */ /* 0x0003e8000c901d4c */
[----:B------:R-:W-:Y:S01]  /*7520*/  ISETP.GE.AND P1, PT, R6, 0x1, PT ;  /* 0x000000010600780c */ /* 0x000fe20003f26270 */
[----:B------:R-:W0:Y:S04]  /*7530*/  LDGDEPBAR ;  /* 0x00000000000079af */ /* 0x000e280000000000 */
[----:B------:R-:W-:Y:S08]  /*7540*/  BAR.SYNC.DEFER_BLOCKING 0x0 ;  /* 0x0000000000007b1d */ /* 0x000ff00000010000 */
[----:B--23--:R-:W-:Y:S01]  /*7550*/  @P1 LEA R8, P0, R10, c[0x0][0x1c8], 0x1 ;  /* 0x000072000a081a11 */ /* 0x00cfe200078008ff */
[----:B-1----:R-:W-:-:S04]  /*7560*/  IMAD R5, R79, R100, RZ ;  /* 0x000000644f057224 */ /* 0x002fc800078e02ff */
[----:B------:R-:W-:-:S04]  /*7570*/  IMAD R5, R24, R98, R5 ;  /* 0x0000006218057224 */ /* 0x000fc800078e0205 */
[----:B------:R-:W-:-:S05]  /*7580*/  IMAD.IADD R5, R11, 0x1, R5 ;  /* 0x000000010b057824 */ /* 0x000fca00078e0205 */
[----:B------:R-:W-:Y:S02]  /*7590*/  @P1 LEA.HI.X R9, R10, c[0x0][0x1cc], R5, 0x1, P0 ;  /* 0x000073000a091a11 */ /* 0x000fe400000f0c05 */
[----:B------:R-:W-:-:S13]  /*75a0*/  ISETP.GE.AND P0, PT, R6, 0x21, PT ;  /* 0x000000210600780c */ /* 0x000fda0003f06270 */
[----:B------:R-:W-:-:S04]  /*75b0*/  @P0 IADD3 R6, P2, R10, UR6, RZ ;  /* 0x000000060a060c10 */ /* 0x000fc8000ff5e0ff */
[----:B------:R-:W-:Y:S02]  /*75c0*/  @P0 IADD3.X R5, R5, UR7, RZ, P2, !PT ;  /* 0x0000000705050c10 */ /* 0x000fe400097fe4ff */
[----:B------:R-:W-:-:S04]  /*75d0*/  @P0 LEA R10, P2, R6, c[0x0][0x1c8], 0x1 ;  /* 0x00007200060a0a11 */ /* 0x000fc800078408ff */
[----:B------:R-:W-:Y:S01]  /*75e0*/  @P0 LEA.HI.X R11, R6, c[0x0][0x1cc], R5, 0x1, P2 ;  /* 0x00007300060b0a11 */ /* 0x000fe200010f0c05 */
[----:B------:R-:W-:Y:S01]  /*75f0*/  @P1 IMAD.SHL.U32 R6, R12, 0x2, RZ ;  /* 0x000000020c061824 */ /* 0x000fe200078e00ff */
[----:B------:R-:W-:Y:S01]  /*7600*/  LOP3.LUT P2, RZ, R226, 0x100, RZ, 0xc0, !PT ;  /* 0x00000100e2ff7812 */ /* 0x000fe2000784c0ff */
[----:B------:R-:W-:-:S03]  /*7610*/  @P0 IMAD.SHL.U32 R5, R12, 0x2, RZ ;  /* 0x000000020c050824 */ /* 0x000fc600078e00ff */
[----:B------:R-:W-:-:S09]  /*7620*/  SEL R13, RZ, 0x1, P2 ;  /* 0x00000001ff0d7807 */ /* 0x000fd20001000000 */
        /* <DEDUP_REMOVED lines=8> */
[----:B------:R1:W-:Y:S01]  /*76b0*/  @P0 LDGSTS.E.BYPASS.LTC128B.128 [R5+0x5c80], [R10.64+0x80], !P4 ;  /* 0x05c800800a050fae */ /* 0x0003e2000e101d4c */
[----:B------:R-:W-:-:S03]  /*76c0*/  ISETP.LT.AND P0, PT, RZ, c[0x0][0x27c], PT ;  /* 0x00009f00ff007a0c */ /* 0x000fc60003f01270 */
[----:B------:R-:W0:Y:S10]  /*76d0*/  LDGDEPBAR ;  /* 0x00000000000079af */ /* 0x000e340000000000 */
[----:B------:R-:W-:Y:S05]  /*76e0*/  @P0 BRA `(.L_x_406) ;  /* 0x0000002000000947 */ /* 0x000fea0003800000 */
[----:B------:R-:W-:-:S04]  /*76f0*/  DEPBAR.LE SB0, 0x1 ;  /* 0x000080400000791a */ /* 0x000fc80000000000 */
[----:B------:R-:W-:Y:S05]  /*7700*/  BRA `(.L_x_407) ;  /* 0x0000762000007947 */ /* 0x000fea0003800000 */
.L_x_406:
[----:B------:R-:W-:Y:S01]  /*7710*/  ULDC.U8 UR4, c[0x0][0x298] ;  /* 0x0000a60000047ab9 */ /* 0x000fe20000000000 */
[----:B-----5:R-:W-:Y:S01]  /*7720*/  SHF.R.S32.HI R16, RZ, 0x1f, R71 ;  /* 0x0000001fff107819 */ /* 0x020fe20000011447 */
[----:B-1----:R-:W-:Y:S01]  /*7730*/  IMAD.WIDE.U32 R8, R71, c[0x0][0x280], RZ ;  /* 0x0000a00047087a25 */ /* 0x002fe200078e00ff */
[----:B------:R-:W-:Y:S01]  /*7740*/  ISETP.NE.AND P0, PT, RZ, UR4, PT ;  /* 0x00000004ff007c0c */ /* 0x000fe2000bf05270 */
[----:B------:R-:W-:Y:S01]  /*7750*/  BSSY B2, `(.L_x_407) ;  /* 0x000075d000027945 */ /* 0x000fe20003800000 */
[----:B------:R-:W-:Y:S01]  /*7760*/  LEA.HI R88, R223, R223, RZ, 0x1 ;  /* 0x000000dfdf587211 */ /* 0x000fe200078f08ff */
[C---:B------:R-:W-:Y:S02]  /*7770*/  IMAD R18, R16.reuse, c[0x0][0x280], RZ ;  /* 0x0000a00010127a24 */ /* 0x040fe400078e02ff */
[----:B------:R-:W-:Y:S01]  /*7780*/  IMAD R16, R16, c[0x0][0x290], RZ ;  /* 0x0000a40010107a24 */ /* 0x000fe200078e02ff */
[----:B------:R-:W-:Y:S01]  /*7790*/  SHF.R.S32.HI R29, RZ, 0x1, R88 ;  /* 0x00000001ff1d7819 */ /* 0x000fe20000011458 */
[C---:B------:R-:W-:Y:S01]  /*77a0*/  IMAD R18, R71.reuse, c[0x0][0x284], R18 ;  /* 0x0000a10047127a24 */ /* 0x040fe200078e0212 */
[----:B------:R-:W-:Y:S01]  /*77b0*/  LOP3.LUT R88, R88, 0xfffffffe, RZ, 0xc0, !PT ;  /* 0xfffffffe58587812 */ /* 0x000fe200078ec0ff */
[----:B------:R-:W-:Y:S01]  /*77c0*/  IMAD R16, R71, c[0x0][0x294], R16 ;  /* 0x0000a50047107a24 */ /* 0x000fe200078e0210 */
[----:B------:R-:W-:Y:S01]  /*77d0*/  IADD3 R5, R77, R29, RZ ;  /* 0x0000001d4d057210 */ /* 0x000fe20007ffe0ff */
[----:B------:R-:W-:Y:S01]  /*77e0*/  IMAD.WIDE.U32 R20, R71, c[0x0][0x290], RZ ;  /* 0x0000a40047147a25 */ /* 0x000fe200078e00ff */
[----:B------:R-:W-:-:S02]  /*77f0*/  IADD3 R88, -R88, R223, RZ ;  /* 0x000000df58587210 */ /* 0x000fc40007ffe1ff */
[----:B------:R-:W-:Y:S01]  /*7800*/  IADD3 R19, R18, R9, RZ ;  /* 0x0000000912137210 */ /* 0x000fe20007ffe0ff */
[----:B------:R-:W-:Y:S01]  /*7810*/  IMAD.IADD R17, R16, 0x1, R21 ;  /* 0x0000000110117824 */ /* 0x000fe200078e0215 */
[C---:B------:R-:W-:Y:S01]  /*7820*/  SHF.L.U32 R66, R88.reuse, 0x3, RZ ;  /* 0x0000000358427819 */ /* 0x040fe200000006ff */
[----:B------:R-:W-:Y:S01]  /*7830*/  IMAD R6, R88, 0x40, R5 ;  /* 0x0000004058067824 */ /* 0x000fe200078e0205 */
[----:B------:R-:W-:Y:S05]  /*7840*/  @!P0 BRA `(.L_x_408) ;  /* 0x0000387000008947 */ /* 0x000fea0003800000 */
[----:B------:R-:W-:Y:S01]  /*7850*/  @P6 IMAD.HI.U32 R7, R6, c[0x0][0x2c8], RZ ;  /* 0x0000b20006076a27 */ /* 0x000fe200078e00ff */
[----:B------:R-:W-:Y:S01]  /*7860*/  MOV R18, R8 ;  /* 0x0000000800127202 */ /* 0x000fe20000000f00 */
[----:B------:R-:W-:Y:S01]  /*7870*/  BSSY B0, `(.L_x_409) ;  /* 0x0000062000007945 */ /* 0x000fe20003800000 */
[----:B------:R-:W-:Y:S01]  /*7880*/  MOV R16, R20 ;  /* 0x0000001400107202 */ /* 0x000fe20000000f00 */
[----:B------:R-:W-:Y:S01]  /*7890*/  IMAD.SHL.U32 R11, R88, 0x4, RZ ;  /* 0x00000004580b7824 */ /* 0x000fe200078e00ff */
[----:B------:R-:W-:Y:S01]  /*78a0*/  @P6 SHF.R.U32.HI R6, RZ, c[0x0][0x2cc], R7 ;  /* 0x0000b300ff066a19 */ /* 0x000fe20000011607 */
[----:B------:R-:W-:Y:S01]  /*78b0*/  CS2R R34, SRZ ;  /* 0x0000000000227805 */ /* 0x000fe2000001ff00 */
[----:B------:R-:W-:Y:S01]  /*78c0*/  CS2R R70, SRZ ;  /* 0x0000000000467805 */ /* 0x000fe2000001ff00 */
[----:B------:R-:W-:Y:S01]  /*78d0*/  CS2R R80, SRZ ;  /* 0x0000000000507805 */ /* 0x000fe2000001ff00 */
[----:B------:R-:W-:Y:S01]  /*78e0*/  SHF.R.S32.HI R9, RZ, 0x1f, R6 ;  /* 0x0000001fff097819 */ /* 0x000fe20000011406 */
[C---:B------:R-:W-:Y:S01]  /*78f0*/  IMAD.WIDE.U32 R16, R6.reuse, c[0x0][0x290], R16 ;  /* 0x0000a40006107a25 */ /* 0x040fe200078e0010 */
[----:B------:R-:W-:Y:S01]  /*7900*/  CS2R R94, SRZ ;  /* 0x00000000005e7805 */ /* 0x000fe2000001ff00 */
[----:B------:R-:W-:Y:S01]  /*7910*/  CS2R R104, SRZ ;  /* 0x0000000000687805 */ /* 0x000fe2000001ff00 */
[----:B------:R-:W-:Y:S01]  /*7920*/  CS2R R108, SRZ ;  /* 0x00000000006c7805 */ /* 0x000fe2000001ff00 */
[C---:B------:R-:W-:Y:S01]  /*7930*/  IMAD R8, R9.reuse, c[0x0][0x280], RZ ;  /* 0x0000a00009087a24 */ /* 0x040fe200078e02ff */
[----:B------:R-:W-:Y:S01]  /*7940*/  CS2R R90, SRZ ;  /* 0x00000000005a7805 */ /* 0x000fe2000001ff00 */
[----:B------:R-:W-:Y:S01]  /*7950*/  IMAD R9, R9, c[0x0][0x290], RZ ;  /* 0x0000a40009097a24 */ /* 0x000fe200078e02ff */
[----:B------:R-:W-:Y:S01]  /*7960*/  CS2R R68, SRZ ;  /* 0x0000000000447805 */ /* 0x000fe2000001ff00 */
[C---:B------:R-:W-:Y:S01]  /*7970*/  IMAD.WIDE.U32 R18, R6.reuse, c[0x0][0x280], R18 ;  /* 0x0000a00006127a25 */ /* 0x040fe200078e0012 */
[----:B------:R-:W-:Y:S01]  /*7980*/  CS2R R74, SRZ ;  /* 0x00000000004a7805 */ /* 0x000fe2000001ff00 */
[----:B------:R-:W-:Y:S01]  /*7990*/  CS2R R92, SRZ ;  /* 0x00000000005c7805 */ /* 0x000fe2000001ff00 */
[----:B------:R-:W-:Y:S01]  /*79a0*/  CS2R R102, SRZ ;  /* 0x0000000000667805 */ /* 0x000fe2000001ff00 */
[----:B------:R-:W-:Y:S01]  /*79b0*/  IMAD R9, R6, c[0x0][0x294], R9 ;  /* 0x0000a50006097a24 */ /* 0x000fe200078e0209 */
[----:B------:R-:W-:Y:S01]  /*79c0*/  LEA R7, P1, R18, c[0x0][0x270], 0x1 ;  /* 0x00009c0012077a11 */ /* 0x000fe200078208ff */
[----:B------:R-:W-:Y:S01]  /*79d0*/  IMAD R8, R6, c[0x0][0x284], R8 ;  /* 0x0000a10006087a24 */ /* 0x000fe200078e0208 */
[C---:B------:R-:W-:Y:S01]  /*79e0*/  LEA R6, P0, R16.reuse, c[0x0][0x288], 0x1 ;  /* 0x0000a20010067a11 */ /* 0x040fe200078008ff */
[----:B------:R-:W-:Y:S01]  /*79f0*/  CS2R R106, SRZ ;  /* 0x00000000006a7805 */ /* 0x000fe2000001ff00 */
[----:B------:R-:W-:Y:S01]  /*7a00*/  IADD3 R9, R17, R9, RZ ;  /* 0x0000000911097210 */ /* 0x000fe20007ffe0ff */
[----:B------:R-:W-:Y:S01]  /*7a10*/  IMAD.IADD R8, R19, 0x1, R8 ;  /* 0x0000000113087824 */ /* 0x000fe200078e0208 */
[----:B------:R1:W2:Y:S01]  /*7a20*/  SHFL.IDX PT, R22, R7, RZ, 0x1e1f ;  /* 0x001e1fff07167589 */ /* 0x0002a200000e0000 */
[----:B------:R-:W-:Y:S01]  /*7a30*/  CS2R R88, SRZ ;  /* 0x0000000000587805 */ /* 0x000fe2000001ff00 */
[----:B------:R-:W-:-:S02]  /*7a40*/  LEA.HI.X R16, R16, c[0x0][0x28c], R9, 0x1, P0 ;  /* 0x0000a30010107a11 */ /* 0x000fc400000f0c09 */
[----:B------:R-:W-:Y:S01]  /*7a50*/  ISETP.GE.AND P0, PT, R5, R4, PT ;  /* 0x000000040500720c */ /* 0x000fe20003f06270 */
[----:B------:R1:W3:Y:S01]  /*7a60*/  SHFL.IDX PT, R20, R6, RZ, 0x1e1f ;  /* 0x001e1fff06147589 */ /* 0x0002e200000e0000 */
[----:B------:R-:W-:-:S03]  /*7a70*/  LEA.HI.X R18, R18, c[0x0][0x274], R8, 0x1, P1 ;  /* 0x00009d0012127a11 */ /* 0x000fc600008f0c08 */
[----:B------:R1:W4:Y:S04]  /*7a80*/  SHFL.IDX PT, R21, R16, RZ, 0x1e1f ;  /* 0x001e1fff10157589 */ /* 0x00032800000e0000 */
[----:B------:R1:W1:Y:S04]  /*7a90*/  SHFL.IDX PT, R23, R18, RZ, 0x1e1f ;  /* 0x001e1fff12177589 */ /* 0x00026800000e0000 */
[----:B------:R-:W-:Y:S05]  /*7aa0*/  @P0 BRA `(.L_x_410) ;  /* 0x000003e000000947 */ /* 0x000fea0003800000 */
[C---:B------:R-:W-:Y:S01]  /*7ab0*/  IADD3 R8, R11.reuse, 0x8, RZ ;  /* 0x000000080b087810 */ /* 0x040fe20007ffe0ff */
[----:B------:R-:W-:Y:S01]  /*7ac0*/  CS2R R90, SRZ ;  /* 0x00000000005a7805 */ /* 0x000fe2000001ff00 */
[----:B------:R-:W-:Y:S01]  /*7ad0*/  ISETP.GE.AND P0, PT, R11, c[0x0][0x27c], PT ;  /* 0x00009f000b007a0c */ /* 0x000fe20003f06270 */
[----:B------:R-:W-:Y:S01]  /*7ae0*/  CS2R R88, SRZ ;  /* 0x0000000000587805 */ /* 0x000fe2000001ff00 */
[----:B------:R-:W-:-:S11]  /*7af0*/  ISETP.GE.AND P2, PT, R8, c[0x0][0x27c], PT ;  /* 0x00009f0008007a0c */ /* 0x000fd60003f46270 */
[C---:B-12---:R-:W-:Y:S02]  /*7b00*/  @!P0 IMAD.WIDE R32, R11.reuse, 0x2, R22 ;  /* 0x000000020b208825 */ /* 0x046fe400078e0216 */
[----:B------:R-:W-:Y:S02]  /*7b10*/  @!P2 SHF.R.S32.HI R9, RZ, 0x1f, R8 ;  /* 0x0000001fff09a819 */ /* 0x000fe40000011408 */
[----:B---34-:R-:W-:Y:S01]  /*7b20*/  @!P0 IMAD.WIDE R30, R11, 0x2, R20 ;  /* 0x000000020b1e8825 */ /* 0x018fe200078e0214 */
[----:B------:R1:W5:Y:S01]  /*7b30*/  @!P0 LD.E.64 R90, [R32.64] ;  /* 0x0000000c205a8980 */ /* 0x000362000c101b00 */
[----:B------:R-:W-:Y:S02]  /*7b40*/  @!P2 LEA.HI R8, R9, R8, RZ, 0x2 ;  /* 0x000000080908a211 */ /* 0x000fe400078f10ff */
[----:B------:R-:W-:Y:S01]  /*7b50*/  IADD3 R9, R11, 0x10, RZ ;  /* 0x000000100b097810 */ /* 0x000fe20007ffe0ff */
[----:B------:R2:W5:Y:S01]  /*7b60*/  @!P0 LD.E.64 R88, [R30.64] ;  /* 0x0000000c1e588980 */ /* 0x000562000c101b00 */
[----:B------:R-:W-:-:S02]  /*7b70*/  @!P2 LOP3.LUT R8, R8, 0xfffffffc, RZ, 0xc0, !PT ;  /* 0xfffffffc0808a812 */ /* 0x000fc400078ec0ff */
[----:B------:R-:W-:-:S03]  /*7b80*/  ISETP.GE.AND P1, PT, R9, c[0x0][0x27c], PT ;  /* 0x00009f0009007a0c */ /* 0x000fc60003f26270 */
[----:B-1----:R-:W-:-:S04]  /*7b90*/  @!P2 IMAD.WIDE R32, R8, 0x2, R20 ;  /* 0x000000020820a825 */ /* 0x002fc800078e0214 */
[----:B--2---:R-:W-:Y:S01]  /*7ba0*/  @!P2 IMAD.WIDE R30, R8, 0x2, R22 ;  /* 0x00000002081ea825 */ /* 0x004fe200078e0216 */
[----:B------:R-:W-:-:S04]  /*7bb0*/  IADD3 R8, R11, 0x18, RZ ;  /* 0x000000180b087810 */ /* 0x000fc80007ffe0ff */
[----:B------:R-:W-:Y:S02]  /*7bc0*/  ISETP.GE.AND P0, PT, R8, c[0x0][0x27c], PT ;  /* 0x00009f0008007a0c */ /* 0x000fe40003f06270 */
[----:B------:R-:W-:Y:S01]  /*7bd0*/  @!P1 SHF.R.S32.HI R10, RZ, 0x1f, R9 ;  /* 0x0000001fff0a9819 */ /* 0x000fe20000011409 */
[----:B------:R-:W-:-:S03]  /*7be0*/  CS2R R108, SRZ ;  /* 0x00000000006c7805 */ /* 0x000fc6000001ff00 */
[----:B------:R-:W-:Y:S01]  /*7bf0*/  @!P1 LEA.HI R9, R10, R9, RZ, 0x2 ;  /* 0x000000090a099211 */ /* 0x000fe200078f10ff */
[----:B------:R-:W-:Y:S01]  /*7c00*/  CS2R R106, SRZ ;  /* 0x00000000006a7805 */ /* 0x000fe2000001ff00 */
[----:B------:R-:W-:Y:S01]  /*7c10*/  CS2R R104, SRZ ;  /* 0x0000000000687805 */ /* 0x000fe2000001ff00 */
[----:B------:R1:W5:Y:S01]  /*7c20*/  @!P2 LD.E.64 R108, [R30.64] ;  /* 0x0000000c1e6ca980 */ /* 0x000362000c101b00 */
[----:B------:R-:W-:-:S03]  /*7c30*/  @!P1 LOP3.LUT R9, R9, 0xfffffffc, RZ, 0xc0, !PT ;  /* 0xfffffffc09099812 */ /* 0x000fc600078ec0ff */
[----:B------:R-:W-:Y:S01]  /*7c40*/  @!P0 SHF.R.S32.HI R10, RZ, 0x1f, R8 ;  /* 0x0000001fff0a8819 */ /* 0x000fe20000011408 */
[----:B------:R-:W-:Y:S01]  /*7c50*/  CS2R R102, SRZ ;  /* 0x0000000000667805 */ /* 0x000fe2000001ff00 */
[----:B------:R2:W5:Y:S02]  /*7c60*/  @!P2 LD.E.64 R106, [R32.64] ;  /* 0x0000000c206aa980 */ /* 0x000564000c101b00 */
[----:B------:R-:W-:-:S04]  /*7c70*/  @!P0 LEA.HI R8, R10, R8, RZ, 0x2 ;  /* 0x000000080a088211 */ /* 0x000fc800078f10ff */
[----:B------:R-:W-:Y:S01]  /*7c80*/  @!P0 LOP3.LUT R8, R8, 0xfffffffc, RZ, 0xc0, !PT ;  /* 0xfffffffc08088812 */ /* 0x000fe200078ec0ff */
[----:B------:R-:W-:Y:S01]  /*7c90*/  @!P1 IMAD.WIDE R36, R9, 0x2, R20 ;  /* 0x0000000209249825 */ /* 0x000fe200078e0214 */
[----:B------:R-:W-:Y:S01]  /*7ca0*/  CS2R R94, SRZ ;  /* 0x00000000005e7805 */ /* 0x000fe2000001ff00 */
[----:B------:R-:W-:-:S03]  /*7cb0*/  CS2R R92, SRZ ;  /* 0x00000000005c7805 */ /* 0x000fc6000001ff00 */
[----:B------:R3:W5:Y:S01]  /*7cc0*/  @!P1 LD.E.64 R102, [R36.64] ;  /* 0x0000000c24669980 */ /* 0x000762000c101b00 */
[----:B-1----:R-:W-:Y:S01]  /*7cd0*/  @!P1 IMAD.WIDE R30, R9, 0x2, R22 ;  /* 0x00000002091e9825 */ /* 0x002fe200078e0216 */
[----:B------:R-:W-:-:S04]  /*7ce0*/  IADD3 R9, R11, 0x20, RZ ;  /* 0x000000200b097810 */ /* 0x000fc80007ffe0ff */
[----:B------:R1:W5:Y:S01]  /*7cf0*/  @!P1 LD.E.64 R104, [R30.64] ;  /* 0x0000000c1e689980 */ /* 0x000362000c101b00 */
[----:B--2---:R-:W-:Y:S01]  /*7d00*/  @!P0 IMAD.WIDE R32, R8, 0x2, R20 ;  /* 0x0000000208208825 */ /* 0x004fe200078e0214 */
[----:B------:R-:W-:-:S04]  /*7d10*/  ISETP.GE.AND P1, PT, R9, c[0x0][0x27c], PT ;  /* 0x00009f0009007a0c */ /* 0x000fc80003f26270 */
[----:B------:R3:W5:Y:S01]  /*7d20*/  @!P0 LD.E.64 R92, [R32.64] ;  /* 0x0000000c205c8980 */ /* 0x000762000c101b00 */
[----:B-1----:R-:W-:Y:S01]  /*7d30*/  @!P0 IMAD.WIDE R30, R8, 0x2, R22 ;  /* 0x00000002081e8825 */ /* 0x002fe200078e0216 */
[----:B------:R-:W-:-:S04]  /*7d40*/  IADD3 R8, R11, 0x28, RZ ;  /* 0x000000280b087810 */ /* 0x000fc80007ffe0ff */
[----:B------:R1:W5:Y:S01]  /*7d50*/  @!P0 LD.E.64 R94, [R30.64] ;  /* 0x0000000c1e5e8980 */ /* 0x000362000c101b00 */
[----:B------:R-:W-:Y:S02]  /*7d60*/  ISETP.GE.AND P0, PT, R8, c[0x0][0x27c], PT ;  /* 0x00009f0008007a0c */ /* 0x000fe40003f06270 */
[----:B------:R-:W-:-:S04]  /*7d70*/  @!P1 SHF.R.S32.HI R17, RZ, 0x1f, R9 ;  /* 0x0000001fff119819 */ /* 0x000fc80000011409 */
[----:B------:R-:W-:-:S07]  /*7d80*/  @!P1 LEA.HI R17, R17, R9, RZ, 0x2 ;  /* 0x0000000911119211 */ /* 0x000fce00078f10ff */
[----:B------:R-:W-:-:S04]  /*7d90*/  @!P0 SHF.R.S32.HI R10, RZ, 0x1f, R8 ;  /* 0x0000001fff0a8819 */ /* 0x000fc80000011408 */
[----:B------:R-:W-:Y:S02]  /*7da0*/  @!P0 LEA.HI R10, R10, R8, RZ, 0x2 ;  /* 0x000000080a0a8211 */ /* 0x000fe400078f10ff */
[----:B------:R-:W-:Y:S02]  /*7db0*/  @!P1 LOP3.LUT R17, R17, 0xfffffffc, RZ, 0xc0, !PT ;  /* 0xfffffffc11119812 */ /* 0x000fe400078ec0ff */
[----:B------:R-:W-:Y:S01]  /*7dc0*/  @!P0 LOP3.LUT R10, R10, 0xfffffffc, RZ, 0xc0, !PT ;  /* 0xfffffffc0a0a8812 */ /* 0x000fe200078ec0ff */
[----:B------:R-:W-:Y:S01]  /*7dd0*/  CS2R R80, SRZ ;  /* 0x0000000000507805 */ /* 0x000fe2000001ff00 */
[----:B------:R-:W-:Y:S01]  /*7de0*/  CS2R R70, SRZ ;  /* 0x0000000000467805 */ /* 0x000fe2000001ff00 */
[C---:B------:R-:W-:Y:S01]  /*7df0*/  @!P1 IMAD.WIDE R8, R17.reuse, 0x2, R22 ;  /* 0x0000000211089825 */ /* 0x040fe200078e0216 */
[----:B------:R-:W-:Y:S01]  /*7e00*/  CS2R R74, SRZ ;  /* 0x00000000004a7805 */ /* 0x000fe2000001ff00 */
[----:B------:R-:W-:Y:S02]  /*7e10*/  CS2R R68, SRZ ;  /* 0x0000000000447805 */ /* 0x000fe4000001ff00 */
[----:B-1----:R-:W-:Y:S01]  /*7e20*/  @!P1 IMAD.WIDE R30, R17, 0x2, R20 ;  /* 0x00000002111e9825 */ /* 0x002fe200078e0214 */
[----:B------:R3:W5:Y:S03]  /*7e30*/  @!P1 LD.E.64 R80, [R8.64] ;  /* 0x0000000c08509980 */ /* 0x000766000c101b00 */
[C---:B------:R-:W-:Y:S01]  /*7e40*/  @!P0 IMAD.WIDE R22, R10.reuse, 0x2, R22 ;  /* 0x000000020a168825 */ /* 0x040fe200078e0216 */
[----:B------:R3:W5:Y:S03]  /*7e50*/  @!P1 LD.E.64 R74, [R30.64] ;  /* 0x0000000c1e4a9980 */ /* 0x000766000c101b00 */
[----:B------:R-:W-:Y:S01]  /*7e60*/  @!P0 IMAD.WIDE R20, R10, 0x2, R20 ;  /* 0x000000020a148825 */ /* 0x000fe200078e0214 */
[----:B------:R3:W5:Y:S04]  /*7e70*/  @!P0 LD.E.64 R70, [R22.64] ;  /* 0x0000000c16468980 */ /* 0x000768000c101b00 */
[----:B------:R3:W5:Y:S02]  /*7e80*/  @!P0 LD.E.64 R68, [R20.64] ;  /* 0x0000000c14448980 */ /* 0x000764000c101b00 */
.L_x_410:
[----:B------:R-:W-:Y:S05]  /*7e90*/  BSYNC B0 ;  /* 0x0000000000007941 */ /* 0x000fea0003800000 */
.L_x_409:
[----:B---3--:R-:W-:Y:S01]  /*7ea0*/  IADD3 R8, R5, 0x40, RZ ;  /* 0x0000004005087810 */ /* 0x008fe20007ffe0ff */
[----:B-----5:R-:W-:Y:S01]  /*7eb0*/  IMAD.MOV.U32 R5, RZ, RZ, R70 ;  /* 0x000000ffff057224 */ /* 0x020fe200078e0046 */
[----:B------:R-:W3:Y:S01]  /*7ec0*/  SHFL.IDX PT, R19, R18, 0x1, 0x1e1f ;  /* 0x003e1f0012137f89 */ /* 0x000ee200000e0000 */
[----:B------:R-:W-:Y:S01]  /*7ed0*/  IMAD.MOV.U32 R10, RZ, RZ, R71 ;  /* 0x000000ffff0a7224 */ /* 0x000fe200078e0047 */
[----:B------:R-:W-:Y:S01]  /*7ee0*/  ISETP.GE.AND P0, PT, R8, R4, PT ;  /* 0x000000040800720c */ /* 0x000fe20003f06270 */
[----:B------:R-:W-:Y:S01]  /*7ef0*/  IMAD.MOV.U32 R9, RZ, RZ, R80 ;  /* 0x000000ffff097224 */ /* 0x000fe200078e0050 */
[----:B-1----:R1:W4:Y:S01]  /*7f00*/  SHFL.IDX PT, R18, R7, 0x1, 0x1e1f ;  /* 0x003e1f0007127f89 */ /* 0x00232200000e0000 */
[----:B------:R-:W-:Y:S01]  /*7f10*/  IMAD.MOV.U32 R8, RZ, RZ, R81 ;  /* 0x000000ffff087224 */ /* 0x000fe200078e0051 */
[----:B------:R-:W-:Y:S01]  /*7f20*/  PRMT R43, R10, 0x5410, R5 ;  /* 0x000054100a2b7816 */ /* 0x000fe20000000005 */
[----:B------:R-:W-:Y:S01]  /*7f30*/  IMAD.MOV.U32 R5, RZ, RZ, R94 ;  /* 0x000000ffff057224 */ /* 0x000fe200078e005e */
[----:B------:R-:W2:Y:S01]  /*7f40*/  SHFL.IDX PT, R17, R16, 0x1, 0x1e1f ;  /* 0x003e1f0010117f89 */ /* 0x000ea200000e0000 */
[----:B------:R-:W-:Y:S01]  /*7f50*/  IMAD.MOV.U32 R10, RZ, RZ, R95 ;  /* 0x000000ffff0a7224 */ /* 0x000fe200078e005f */
[----:B------:R-:W-:Y:S01]  /*7f60*/  PRMT R49, R8, 0x5410, R9 ;  /* 0x0000541008317816 */ /* 0x000fe20000000009 */
[----:B------:R-:W-:Y:S01]  /*7f70*/  IMAD.MOV.U32 R9, RZ, RZ, R104 ;  /* 0x000000ffff097224 */ /* 0x000fe200078e0068 */
[----:B------:R-:W-:Y:S01]  /*7f80*/  PRMT R55, R55, 0x5410, R5 ;  /* 0x0000541037377816 */ /* 0x000fe20000000005 */
[----:B------:R-:W-:Y:S01]  /*7f90*/  IMAD.MOV.U32 R8, RZ, RZ, R105 ;  /* 0x000000ffff087224 */ /* 0x000fe200078e0069 */
[----:B------:R-:W-:Y:S01]  /*7fa0*/  MOV R5, R108 ;  /* 0x0000006c00057202 */ /* 0x000fe20000000f00 */
[----:B------:R2:W3:Y:S01]  /*7fb0*/  SHFL.IDX PT, R16, R6, 0x1, 0x1e1f ;  /* 0x003e1f0006107f89 */ /* 0x0004e200000e0000 */
[----:B------:R-:W-:Y:S01]  /*7fc0*/  PRMT R55, R10, 0x7610, R55 ;  /* 0x000076100a377816 */ /* 0x000fe20000000037 */
[----:B------:R-:W-:Y:S01]  /*7fd0*/  IMAD.MOV.U32 R10, RZ, RZ, R109 ;  /* 0x000000ffff0a7224 */ /* 0x000fe200078e006d */
        /* <DEDUP_REMOVED lines=11> */
[----:B-1----:R-:W-:Y:S01]  /*8090*/  IMAD.MOV.U32 R7, RZ, RZ, R102 ;  /* 0x000000ffff077224 */ /* 0x002fe200078e0066 */
[----:B------:R-:W-:Y:S01]  /*80a0*/  MOV R9, R74 ;  /* 0x0000004a00097202 */ /* 0x000fe20000000f00 */
[----:B------:R-:W-:Y:S01]  /*80b0*/  IMAD.MOV.U32 R10, RZ, RZ, R69 ;  /* 0x000000ffff0a7224 */ /* 0x000fe200078e0045 */
[----:B------:R-:W-:Y:S01]  /*80c0*/  PRMT R54, R54, 0x5410, R5 ;  /* 0x0000541036367816 */ /* 0x000fe20000000005 */
[----:B------:R-:W-:Y:S01]  /*80d0*/  IMAD.MOV.U32 R5, RZ, RZ, R103 ;  /* 0x000000ffff057224 */ /* 0x000fe200078e0067 */
[----:B------:R-:W-:Y:S01]  /*80e0*/  PRMT R48, R8, 0x5410, R9 ;  /* 0x0000541008307816 */ /* 0x000fe20000000009 */
[----:B------:R-:W-:Y:S01]  /*80f0*/  IMAD.MOV.U32 R8, RZ, RZ, R93 ;  /* 0x000000ffff087224 */ /* 0x000fe200078e005d */
[----:B------:R-:W-:Y:S01]  /*8100*/  BSSY B0, `(.L_x_411) ;  /* 0x0000055000007945 */ /* 0x000fe20003800000 */
[----:B------:R-:W-:Y:S01]  /*8110*/  PRMT R42, R10, 0x7610, R42 ;  /* 0x000076100a2a7816 */ /* 0x000fe2000000002a */
[----:B--2---:R-:W-:Y:S01]  /*8120*/  IMAD.MOV.U32 R6, RZ, RZ, R88 ;  /* 0x000000ffff067224 */ /* 0x004fe200078e0058 */
[----:B------:R-:W-:Y:S01]  /*8130*/  PRMT R64, R5, 0x5410, R7 ;  /* 0x0000541005407816 */ /* 0x000fe20000000007 */
[----:B------:R-:W-:Y:S01]  /*8140*/  IMAD.MOV.U32 R7, RZ, RZ, R107 ;  /* 0x000000ffff077224 */ /* 0x000fe200078e006b */
[----:B------:R-:W-:Y:S01]  /*8150*/  PRMT R54, R8, 0x7610, R54 ;  /* 0x0000761008367816 */ /* 0x000fe20000000036 */
[----:B------:R-:W-:Y:S01]  /*8160*/  IMAD.MOV.U32 R5, RZ, RZ, R89 ;  /* 0x000000ffff057224 */ /* 0x000fe200078e0059 */
[----:B------:R-:W-:Y:S01]  /*8170*/  MOV R8, R106 ;  /* 0x0000006a00087202 */ /* 0x000fe20000000f00 */
[----:B------:R-:W-:Y:S01]  /*8180*/  CS2R R40, SRZ ;  /* 0x0000000000287805 */ /* 0x000fe2000001ff00 */
[----:B------:R-:W-:Y:S01]  /*8190*/  PRMT R73, R6, 0x7610, R73 ;  /* 0x0000761006497816 */ /* 0x000fe20000000049 */
[----:B------:R-:W-:Y:S01]  /*81a0*/  CS2R R46, SRZ ;  /* 0x00000000002e7805 */ /* 0x000fe2000001ff00 */
[----:B------:R-:W-:Y:S01]  /*81b0*/  PRMT R67, R7, 0x5410, R8 ;  /* 0x0000541007437816 */ /* 0x000fe20000000008 */
[----:B------:R-:W-:Y:S01]  /*81c0*/  CS2R R52, SRZ ;  /* 0x0000000000347805 */ /* 0x000fe2000001ff00 */
[----:B------:R-:W-:Y:S01]  /*81d0*/  PRMT R84, R5, 0x7610, R84 ;  /* 0x0000761005547816 */ /* 0x000fe20000000054 */
        /* <DEDUP_REMOVED lines=9> */
[C---:B---34-:R-:W-:Y:S01]  /*8270*/  IADD3 R6, R11.reuse, 0x8, RZ ;  /* 0x000000080b067810 */ /* 0x058fe20007ffe0ff */
[----:B------:R-:W-:Y:S01]  /*8280*/  CS2R R62, SRZ ;  /* 0x00000000003e7805 */ /* 0x000fe2000001ff00 */
[----:B------:R-:W-:Y:S01]  /*8290*/  ISETP.GE.AND P0, PT, R11, c[0x0][0x27c], PT ;  /* 0x00009f000b007a0c */ /* 0x000fe20003f06270 */
[----:B------:R-:W-:Y:S01]  /*82a0*/  CS2R R60, SRZ ;  /* 0x00000000003c7805 */ /* 0x000fe2000001ff00 */
[----:B------:R-:W-:-:S02]  /*82b0*/  ISETP.GE.AND P2, PT, R6, c[0x0][0x27c], PT ;  /* 0x00009f0006007a0c */ /* 0x000fc40003f46270 */
[----:B------:R-:W-:-:S09]  /*82c0*/  IADD3 R7, R11, 0x18, RZ ;  /* 0x000000180b077810 */ /* 0x000fd20007ffe0ff */
[C---:B------:R-:W-:Y:S02]  /*82d0*/  @!P0 IMAD.WIDE R20, R11.reuse, 0x2, R18 ;  /* 0x000000020b148825 */ /* 0x040fe400078e0212 */
[----:B------:R-:W-:Y:S02]  /*82e0*/  @!P2 SHF.R.S32.HI R5, RZ, 0x1f, R6 ;  /* 0x0000001fff05a819 */ /* 0x000fe40000011406 */
[----:B------:R-:W-:Y:S01]  /*82f0*/  @!P0 IMAD.WIDE R8, R11, 0x2, R16 ;  /* 0x000000020b088825 */ /* 0x000fe200078e0210 */
[----:B------:R1:W5:Y:S01]  /*8300*/  @!P0 LD.E.64 R62, [R20.64] ;  /* 0x0000000c143e8980 */ /* 0x000362000c101b00 */
[----:B------:R-:W-:Y:S02]  /*8310*/  @!P2 LEA.HI R5, R5, R6, RZ, 0x2 ;  /* 0x000000060505a211 */ /* 0x000fe400078f10ff */
[----:B------:R-:W-:Y:S01]  /*8320*/  IADD3 R6, R11, 0x10, RZ ;  /* 0x000000100b067810 */ /* 0x000fe20007ffe0ff */
[----:B------:R2:W5:Y:S03]  /*8330*/  @!P0 LD.E.64 R60, [R8.64] ;  /* 0x0000000c083c8980 */ /* 0x000566000c101b00 */
[----:B------:R-:W-:-:S02]  /*8340*/  ISETP.GE.AND P1, PT, R6, c[0x0][0x27c], PT ;  /* 0x00009f0006007a0c */ /* 0x000fc40003f26270 */
[----:B------:R-:W-:Y:S02]  /*8350*/  ISETP.GE.AND P0, PT, R7, c[0x0][0x27c], PT ;  /* 0x00009f0007007a0c */ /* 0x000fe40003f06270 */
[----:B------:R-:W-:Y:S01]  /*8360*/  @!P2 LOP3.LUT R5, R5, 0xfffffffc, RZ, 0xc0, !PT ;  /* 0xfffffffc0505a812 */ /* 0x000fe200078ec0ff */
[----:B------:R-:W-:-:S04]  /*8370*/  CS2R R58, SRZ ;  /* 0x00000000003a7805 */ /* 0x000fc8000001ff00 */
[----:B-1----:R-:W-:-:S04]  /*8380*/  @!P2 IMAD.WIDE R20, R5, 0x2, R16 ;  /* 0x000000020514a825 */ /* 0x002fc800078e0210 */
[----:B--2---:R-:W-:Y:S01]  /*8390*/  @!P2 IMAD.WIDE R8, R5, 0x2, R18 ;  /* 0x000000020508a825 */ /* 0x004fe200078e0212 */
[----:B------:R-:W-:-:S04]  /*83a0*/  @!P1 SHF.R.S32.HI R5, RZ, 0x1f, R6 ;  /* 0x0000001fff059819 */ /* 0x000fc80000011406 */
[----:B------:R-:W-:Y:S01]  /*83b0*/  @!P1 LEA.HI R6, R5, R6, RZ, 0x2 ;  /* 0x0000000605069211 */ /* 0x000fe200078f10ff */
[----:B------:R-:W-:Y:S01]  /*83c0*/  CS2R R56, SRZ ;  /* 0x0000000000387805 */ /* 0x000fe2000001ff00 */
[----:B------:R-:W-:Y:S01]  /*83d0*/  @!P0 SHF.R.S32.HI R5, RZ, 0x1f, R7 ;  /* 0x0000001fff058819 */ /* 0x000fe20000011407 */
[----:B------:R1:W5:Y:S01]  /*83e0*/  @!P2 LD.E.64 R58, [R8.64] ;  /* 0x0000000c083aa980 */ /* 0x000362000c101b00 */
[----:B------:R-:W-:Y:S02]  /*83f0*/  @!P1 LOP3.LUT R6, R6, 0xfffffffc, RZ, 0xc0, !PT ;  /* 0xfffffffc06069812 */ /* 0x000fe400078ec0ff */
[----:B------:R-:W-:Y:S01]  /*8400*/  @!P0 LEA.HI R5, R5, R7, RZ, 0x2 ;  /* 0x0000000705058211 */ /* 0x000fe200078f10ff */
[----:B------:R-:W-:Y:S01]  /*8410*/  CS2R R52, SRZ ;  /* 0x0000000000347805 */ /* 0x000fe2000001ff00 */
[----:B------:R-:W-:Y:S01]  /*8420*/  CS2R R50, SRZ ;  /* 0x0000000000327805 */ /* 0x000fe2000001ff00 */
[----:B------:R2:W5:Y:S01]  /*8430*/  @!P2 LD.E.64 R56, [R20.64] ;  /* 0x0000000c1438a980 */ /* 0x000562000c101b00 */
[----:B------:R-:W-:Y:S01]  /*8440*/  @!P0 LOP3.LUT R5, R5, 0xfffffffc, RZ, 0xc0, !PT ;  /* 0xfffffffc05058812 */ /* 0x000fe200078ec0ff */
[----:B------:R-:W-:Y:S01]  /*8450*/  CS2R R46, SRZ ;  /* 0x00000000002e7805 */ /* 0x000fe2000001ff00 */
[----:B------:R-:W-:-:S03]  /*8460*/  CS2R R44, SRZ ;  /* 0x00000000002c7805 */ /* 0x000fc6000001ff00 */
[----:B------:R-:W-:-:S05]  /*8470*/  @!P0 IMAD.WIDE R22, R5, 0x2, R16 ;  /* 0x0000000205168825 */ /* 0x000fca00078e0210 */
[----:B------:R3:W5:Y:S01]  /*8480*/  @!P0 LD.E.64 R44, [R22.64] ;  /* 0x0000000c162c8980 */ /* 0x000762000c101b00 */
[----:B-1----:R-:W-:-:S04]  /*8490*/  @!P1 IMAD.WIDE R8, R6, 0x2, R18 ;  /* 0x0000000206089825 */ /* 0x002fc800078e0212 */
[----:B------:R-:W-:Y:S01]  /*84a0*/  @!P1 IMAD.WIDE R6, R6, 0x2, R16 ;  /* 0x0000000206069825 */ /* 0x000fe200078e0210 */
[----:B------:R1:W5:Y:S03]  /*84b0*/  @!P1 LD.E.64 R52, [R8.64] ;  /* 0x0000000c08349980 */ /* 0x000366000c101b00 */
[----:B--2---:R-:W-:Y:S01]  /*84c0*/  @!P0 IMAD.WIDE R20, R5, 0x2, R18 ;  /* 0x0000000205148825 */ /* 0x004fe200078e0212 */
[----:B------:R2:W5:Y:S04]  /*84d0*/  @!P1 LD.E.64 R50, [R6.64] ;  /* 0x0000000c06329980 */ /* 0x000568000c101b00 */
[----:B------:R3:W5:Y:S01]  /*84e0*/  @!P0 LD.E.64 R46, [R20.64] ;  /* 0x0000000c142e8980 */ /* 0x000762000c101b00 */
[----:B-1----:R-:W-:-:S02]  /*84f0*/  IADD3 R8, R11, 0x20, RZ ;  /* 0x000000200b087810 */ /* 0x002fc40007ffe0ff */
[----:B--2---:R-:W-:Y:S02]  /*8500*/  IADD3 R6, R11, 0x28, RZ ;  /* 0x000000280b067810 */ /* 0x004fe40007ffe0ff */
[----:B------:R-:W-:Y:S02]  /*8510*/  ISETP.GE.AND P1, PT, R8, c[0x0][0x27c], PT ;  /* 0x00009f0008007a0c */ /* 0x000fe40003f26270 */
[----:B------:R-:W-:-:S11]  /*8520*/  ISETP.GE.AND P0, PT, R6, c[0x0][0x27c], PT ;  /* 0x00009f0006007a0c */ /* 0x000fd60003f06270 */
[----:B------:R-:W-:Y:S02]  /*8530*/  @!P1 SHF.R.S32.HI R7, RZ, 0x1f, R8 ;  /* 0x0000001fff079819 */ /* 0x000fe40000011408 */
[----:B------:R-:W-:Y:S02]  /*8540*/  @!P0 SHF.R.S32.HI R5, RZ, 0x1f, R6 ;  /* 0x0000001fff058819 */ /* 0x000fe40000011406 */
[----:B------:R-:W-:Y:S02]  /*8550*/  @!P1 LEA.HI R7, R7, R8, RZ, 0x2 ;  /* 0x0000000807079211 */ /* 0x000fe400078f10ff */
[----:B------:R-:W-:Y:S02]  /*8560*/  @!P0 LEA.HI R5, R5, R6, RZ, 0x2 ;  /* 0x0000000605058211 */ /* 0x000fe400078f10ff */
[----:B------:R-:W-:Y:S02]  /*8570*/  @!P1 LOP3.LUT R7, R7, 0xfffffffc, RZ, 0xc0, !PT ;  /* 0xfffffffc07079812 */ /* 0x000fe400078ec0ff */
[----:B------:R-:W-:Y:S01]  /*8580*/  @!P0 LOP3.LUT R5, R5, 0xfffffffc, RZ, 0xc0, !PT ;  /* 0xfffffffc05058812 */ /* 0x000fe200078ec0ff */
[----:B------:R-:W-:Y:S01]  /*8590*/  CS2R R40, SRZ ;  /* 0x0000000000287805 */ /* 0x000fe2000001ff00 */
[----:B------:R-:W-:Y:S01]  /*85a0*/  CS2R R34, SRZ ;  /* 0x0000000000227805 */ /* 0x000fe2000001ff00 */
[----:B------:R-:W-:Y:S01]  /*85b0*/  @!P1 IMAD.WIDE R8, R7, 0x2, R18 ;  /* 0x0000000207089825 */ /* 0x000fe200078e0212 */
[----:B------:R-:W-:Y:S01]  /*85c0*/  CS2R R38, SRZ ;  /* 0x0000000000267805 */ /* 0x000fe2000001ff00 */
[----:B------:R-:W-:-:S02]  /*85d0*/  CS2R R32, SRZ ;  /* 0x0000000000207805 */ /* 0x000fc4000001ff00 */
[----:B------:R-:W-:Y:S01]  /*85e0*/  @!P1 IMAD.WIDE R6, R7, 0x2, R16 ;  /* 0x0000000207069825 */ /* 0x000fe200078e0210 */
[----:B------:R3:W5:Y:S03]  /*85f0*/  @!P1 LD.E.64 R40, [R8.64] ;  /* 0x0000000c08289980 */ /* 0x000766000c101b00 */
[C---:B------:R-:W-:Y:S01]  /*8600*/  @!P0 IMAD.WIDE R18, R5.reuse, 0x2, R18 ;  /* 0x0000000205128825 */ /* 0x040fe200078e0212 */
[----:B------:R3:W5:Y:S03]  /*8610*/  @!P1 LD.E.64 R38, [R6.64] ;  /* 0x0000000c06269980 */ /* 0x000766000c101b00 */
[----:B------:R-:W-:Y:S01]  /*8620*/  @!P0 IMAD.WIDE R16, R5, 0x2, R16 ;  /* 0x0000000205108825 */ /* 0x000fe200078e0210 */
[----:B------:R3:W5:Y:S04]  /*8630*/  @!P0 LD.E.64 R34, [R18.64] ;  /* 0x0000000c12228980 */ /* 0x000768000c101b00 */
[----:B------:R3:W5:Y:S02]  /*8640*/  @!P0 LD.E.64 R32, [R16.64] ;  /* 0x0000000c10208980 */ /* 0x000764000c101b00 */
.L_x_412:
[----:B---34-:R-:W-:Y:S05]  /*8650*/  BSYNC B0 ;  /* 0x0000000000007941 */ /* 0x018fea0003800000 */
.L_x_411:
[----:B-----5:R-:W-:Y:S01]  /*8660*/  IMAD.MOV.U32 R5, RZ, RZ, R34 ;  /* 0x000000ffff057224 */ /* 0x020fe200078e0022 */
[----:B------:R-:W-:-:S04]  /*8670*/  DEPBAR.LE SB0, 0x1 ;  /* 0x000080400000791a */ /* 0x000fc80000000000 */
[----:B------:R-:W-:Y:S01]  /*8680*/  IMAD.MOV.U32 R8, RZ, RZ, R35 ;  /* 0x000000ffff087224 */ /* 0x000fe200078e0023 */
[----:B------:R-:W-:Y:S01]  /*8690*/  BSSY B1, `(.L_x_413) ;  /* 0x000016f000017945 */ /* 0x000fe20003800000 */
[----:B------:R-:W-:Y:S02]  /*86a0*/  IMAD.MOV.U32 R7, RZ, RZ, R40 ;  /* 0x000000ffff077224 */ /* 0x000fe400078e0028 */
[----:B------:R-:W-:Y:S01]  /*86b0*/  IMAD.MOV.U32 R6, RZ, RZ, R41 ;  /* 0x000000ffff067224 */ /* 0x000fe200078e0029 */
[----:B------:R-:W-:Y:S01]  /*86c0*/  PRMT R10, R8, 0x5410, R5 ;  /* 0x00005410080a7816 */ /* 0x000fe20000000005 */
[----:B------:R-:W-:Y:S02]  /*86d0*/  IMAD.MOV.U32 R5, RZ, RZ, R46 ;  /* 0x000000ffff057224 */ /* 0x000fe400078e002e */
[----:B------:R-:W-:Y:S01]  /*86e0*/  IMAD.MOV.U32 R8, RZ, RZ, R47 ;  /* 0x000000ffff087224 */ /* 0x000fe200078e002f */
[----:B------:R-:W-:Y:S01]  /*86f0*/  PRMT R18, R6, 0x5410, R7 ;  /* 0x0000541006127816 */ /* 0x000fe20000000007 */
[----:B------:R-:W-:Y:S01]  /*8700*/  IMAD.MOV.U32 R7, RZ, RZ, R52 ;  /* 0x000000ffff077224 */ /* 0x000fe200078e0034 */
[----:B------:R-:W-:Y:S01]  /*8710*/  PRMT R20, R20, 0x5410, R5 ;  /* 0x0000541014147816 */ /* 0x000fe20000000005 */
[----:B------:R-:W-:-:S02]  /*8720*/  IMAD.MOV.U32 R6, RZ, RZ, R53 ;  /* 0x000000ffff067224 */ /* 0x000fc400078e0035 */
[----:B------:R-:W-:Y:S01]  /*8730*/  IMAD.MOV.U32 R5, RZ, RZ, R58 ;  /* 0x000000ffff057224 */ /* 0x000fe200078e003a */
[----:B------:R-:W-:Y:S01]  /*8740*/  PRMT R20, R8, 0x7610, R20 ;  /* 0x0000761008147816 */ /* 0x000fe20000000014 */
[----:B------:R-:W-:Y:S01]  /*8750*/  IMAD.MOV.U32 R8, RZ, RZ, R59 ;  /* 0x000000ffff087224 */ /* 0x000fe200078e003b */
[----:B------:R-:W-:Y:S01]  /*8760*/  PRMT R21, R6, 0x5410, R7 ;  /* 0x0000541006157816 */ /* 0x000fe20000000007 */
[----:B------:R-:W-:Y:S01]  /*8770*/  IMAD.MOV.U32 R7, RZ, RZ, R62 ;  /* 0x000000ffff077224 */ /* 0x000fe200078e003e */
[----:B------:R-:W-:Y:S01]  /*8780*/  PRMT R23, R23, 0x5410, R5 ;  /* 0x0000541017177816 */ /* 0x000fe20000000005 */
[----:B------:R-:W-:Y:S01]  /*8790*/  IMAD.MOV.U32 R5, RZ, RZ, R63 ;  /* 0x000000ffff057224 */ /* 0x000fe200078e003f */
[----:B------:R-:W-:Y:S01]  /*87a0*/  SHF.R.S32.HI R6, RZ, 0x1f, R244 ;  /* 0x0000001fff067819 */ /* 0x000fe200000114f4 */
[----:B------:R-:W-:Y:S01]  /*87b0*/  IMAD.IADD R37, R4, 0x1, -R77 ;  /* 0x0000000104257824 */ /* 0x000fe200078e0a4d */
[----:B------:R-:W-:Y:S01]  /*87c0*/  PRMT R23, R8, 0x7610, R23 ;  /* 0x0000761008177816 */ /* 0x000fe20000000017 */
[----:B------:R-:W-:Y:S01]  /*87d0*/  IMAD.MOV.U32 R8, RZ, RZ, R32 ;  /* 0x000000ffff087224 */ /* 0x000fe200078e0020 */
[----:B------:R-:W-:Y:S01]  /*87e0*/  LEA.HI R6, R6, R244, RZ, 0x2 ;  /* 0x000000f406067211 */ /* 0x000fe200078f10ff */
[----:B------:R-:W-:Y:S01]  /*87f0*/  IMAD.MOV.U32 R4, RZ, RZ, R61 ;  /* 0x000000ffff047224 */ /* 0x000fe200078e003d */
[----:B------:R-:W-:Y:S01]  /*8800*/  PRMT R31, R5, 0x5410, R7 ;  /* 0x00005410051f7816 */ /* 0x000fe20000000007 */
[----:B------:R-:W-:Y:S01]  /*8810*/  IMAD.MOV.U32 R7, RZ, RZ, R33 ;  /* 0x000000ffff077224 */ /* 0x000fe200078e0021 */
[----:B------:R-:W-:Y:S01]  /*8820*/  LOP3.LUT R6, R6, 0xfffffffc, RZ, 0xc0, !PT ;  /* 0xfffffffc06067812 */ /* 0x000fe200078ec0ff */
[----:B------:R-:W-:Y:S01]  /*8830*/  IMAD.MOV.U32 R5, RZ, RZ, R38 ;  /* 0x000000ffff057224 */ /* 0x000fe200078e0026 */
[----:B------:R-:W-:-:S02]  /*8840*/  IMNMX R37, R37, 0x80, PT ;  /* 0x0000008025257817 */ /* 0x000fc40003800200 */
[----:B------:R-:W-:Y:S01]  /*8850*/  PRMT R9, R7, 0x5410, R8 ;  /* 0x0000541007097816 */ /* 0x000fe20000000008 */
[----:B------:R-:W-:Y:S01]  /*8860*/  IMAD.IADD R6, R244, 0x1, -R6 ;  /* 0x00000001f4067824 */ /* 0x000fe200078e0a06 */
[----:B------:R-:W-:Y:S01]  /*8870*/  PRMT R17, R17, 0x5410, R5 ;  /* 0x0000541011117816 */ /* 0x000fe20000000005 */
[----:B------:R-:W-:Y:S01]  /*8880*/  IMAD.MOV.U32 R7, RZ, RZ, R44 ;  /* 0x000000ffff077224 */ /* 0x000fe200078e002c */
[----:B------:R-:W-:Y:S01]  /*8890*/  BAR.SYNC.DEFER_BLOCKING 0x0 ;  /* 0x0000000000007b1d */ /* 0x000fe20000010000 */
[----:B------:R-:W-:Y:S01]  /*88a0*/  IMAD.MOV.U32 R5, RZ, RZ, R45 ;  /* 0x000000ffff057224 */ /* 0x000fe200078e002d */
[C---:B------:R-:W-:Y:S01]  /*88b0*/  LOP3.LUT P0, RZ, R6.reuse, 0x2, RZ, 0xc0, !PT ;  /* 0x0000000206ff7812 */ /* 0x040fe2000780c0ff */
[----:B------:R-:W-:Y:S01]  /*88c0*/  IMAD.SHL.U32 R16, R6, 0x40, RZ ;  /* 0x0000004006107824 */ /* 0x000fe200078e00ff */
[----:B------:R-:W-:Y:S01]  /*88d0*/  ISETP.GE.AND P1, PT, R29, R37, PT ;  /* 0x000000251d00720c */ /* 0x000fe20003f26270 */
[----:B------:R-:W-:Y:S01]  /*88e0*/  IMAD.MOV.U32 R8, RZ, RZ, R39 ;  /* 0x000000ffff087224 */ /* 0x000fe200078e0027 */
[----:B------:R-:W-:Y:S01]  /*88f0*/  PRMT R19, R5, 0x5410, R7 ;  /* 0x0000541005137816 */ /* 0x000fe20000000007 */
[----:B------:R-:W-:Y:S01]  /*8900*/  IMAD.MOV.U32 R7, RZ, RZ, R50 ;  /* 0x000000ffff077224 */ /* 0x000fe200078e0032 */
[----:B------:R-:W-:Y:S01]  /*8910*/  LEA.HI R5, R29, R29, RZ, 0x1 ;  /* 0x0000001d1d057211 */ /* 0x000fe200078f08ff */
[----:B------:R-:W-:Y:S01]  /*8920*/  IMAD.MOV.U32 R6, RZ, RZ, R56 ;  /* 0x000000ffff067224 */ /* 0x000fe200078e0038 */
[----:B------:R-:W-:-:S02]  /*8930*/  LOP3.LUT R16, R16, 0xc0, RZ, 0xc0, !PT ;  /* 0x000000c010107812 */ /* 0x000fc400078ec0ff */
[----:B------:R-:W-:Y:S02]  /*8940*/  LOP3.LUT R5, R5, 0x7fffffe, RZ, 0xc0, !PT ;  /* 0x07fffffe05057812 */ /* 0x000fe400078ec0ff */
[----:B------:R-:W-:Y:S02]  /*8950*/  LOP3.LUT R66, R16, 0x8, R66, 0xf8, !PT ;  /* 0x0000000810427812 */ /* 0x000fe400078ef842 */
[----:B------:R-:W-:Y:S01]  /*8960*/  SHF.R.U32.HI R16, RZ, 0x3, R16 ;  /* 0x00000003ff107819 */ /* 0x000fe20000011610 */
[----:B------:R-:W-:Y:S01]  /*8970*/  IMAD.IADD R5, R29, 0x1, -R5 ;  /* 0x000000011d057824 */ /* 0x000fe200078e0a05 */
[----:B------:R-:W-:Y:S02]  /*8980*/  PRMT R17, R8, 0x7610, R17 ;  /* 0x0000761008117816 */ /* 0x000fe40000000011 */
[----:B------:R-:W-:Y:S01]  /*8990*/  LOP3.LUT R16, R66, R16, RZ, 0x3c, !PT ;  /* 0x0000001042107212 */ /* 0x000fe200078e3cff */
[----:B------:R-:W-:Y:S01]  /*89a0*/  IMAD R5, R25, 0x8, R5 ;  /* 0x0000000819057824 */ /* 0x000fe200078e0205 */
[----:B------:R-:W-:Y:S01]  /*89b0*/  PRMT R22, R22, 0x5410, R7 ;  /* 0x0000541016167816 */ /* 0x000fe20000000007 */
[----:B------:R-:W-:Y:S01]  /*89c0*/  IMAD.MOV.U32 R7, RZ, RZ, R51 ;  /* 0x000000ffff077224 */ /* 0x000fe200078e0033 */
[----:B------:R-:W-:Y:S01]  /*89d0*/  PRMT R30, R30, 0x5410, R6 ;  /* 0x000054101e1e7816 */ /* 0x000fe20000000006 */
[----:B------:R-:W-:-:S02]  /*89e0*/  IMAD.U32 R16, R5, 0x20, R16 ;  /* 0x0000002005107824 */ /* 0x000fc400078e0010 */
[----:B------:R-:W-:Y:S01]  /*89f0*/  IMAD.MOV.U32 R6, RZ, RZ, R57 ;  /* 0x000000ffff067224 */ /* 0x000fe200078e0039 */
[----:B------:R-:W-:Y:S01]  /*8a00*/  PRMT R22, R7, 0x7610, R22 ;  /* 0x0000761007167816 */ /* 0x000fe20000000016 */
[----:B------:R-:W-:Y:S01]  /*8a10*/  IMAD.MOV.U32 R5, RZ, RZ, R60 ;  /* 0x000000ffff057224 */ /* 0x000fe200078e003c */
[C---:B------:R-:W-:Y:S02]  /*8a20*/  IADD3 R8, R16.reuse, 0x10, RZ ;  /* 0x0000001010087810 */ /* 0x040fe40007ffe0ff */
[----:B------:R-:W-:Y:S02]  /*8a30*/  @P0 IADD3 R8, R16, -0x10, RZ ;  /* 0xfffffff010080810 */ /* 0x000fe40007ffe0ff */
[----:B------:R-:W-:Y:S02]  /*8a40*/  PRMT R30, R6, 0x7610, R30 ;  /* 0x00007610061e7816 */ /* 0x000fe4000000001e */
[----:B------:R-:W-:Y:S02]  /*8a50*/  PRMT R36, R4, 0x5410, R5 ;  /* 0x0000541004247816 */ /* 0x000fe40000000005 */
[----:B------:R-:W-:-:S02]  /*8a60*/  LEA R16, R16, 0x6080, 0x1 ;  /* 0x0000608010107811 */ /* 0x000fc400078e08ff */
[----:B------:R-:W-:Y:S01]  /*8a70*/  LEA R8, R8, 0x6080, 0x1 ;  /* 0x0000608008087811 */ /* 0x000fe200078e08ff */
[----:B------:R-:W-:Y:S05]  /*8a80*/  @P1 BRA `(.L_x_414) ;  /* 0x000012f000001947 */ /* 0x000fea0003800000 */
[----:B------:R-:W-:Y:S01]  /*8a90*/  ISETP.GE.AND P0, PT, R11, c[0x0][0x27c], PT ;  /* 0x00009f000b007a0c */ /* 0x000fe20003f06270 */
[----:B------:R-:W-:-:S12]  /*8aa0*/  BSSY B0, `(.L_x_415) ;  /* 0x0000030000007945 */ /* 0x000fd80003800000 */
[----:B------:R-:W-:Y:S05]  /*8ab0*/  @P0 BRA `(.L_x_416) ;  /* 0x000002e000000947 */ /* 0x000fea0003800000 */
[----:B------:R-:W1:Y:S01]  /*8ac0*/  LDS.128 R4, [R16] ;  /* 0x0000000010047984 */ /* 0x000e620000000c00 */
[----:B------:R-:W-:Y:S02]  /*8ad0*/  SHF.R.U32.HI R66, RZ, 0x10, R89 ;  /* 0x00000010ff427819 */ /* 0x000fe40000011659 */
[----:B------:R-:W-:Y:S02]  /*8ae0*/  SHF.R.U32.HI R86, RZ, 0x10, R91 ;  /* 0x00000010ff567819 */ /* 0x000fe4000001165b */
[----:B------:R-:W-:Y:S02]  /*8af0*/  SHF.R.U64 R85, R88, 0x10, R89 ;  /* 0x0000001058557819 */ /* 0x000fe40000001259 */
[----:B------:R-:W-:Y:S02]  /*8b00*/  PRMT R66, R84, 0x5410, R66 ;  /* 0x0000541054427816 */ /* 0x000fe40000000042 */
[----:B------:R-:W-:Y:S02]  /*8b10*/  PRMT R82, R82, 0x5410, R86 ;  /* 0x0000541052527816 */ /* 0x000fe40000000056 */
[----:B------:R-:W-:-:S02]  /*8b20*/  PRMT R73, R73, 0x5410, R85 ;  /* 0x0000541049497816 */ /* 0x000fc40000000055 */
[----:B------:R-:W-:Y:S02]  /*8b30*/  SHF.R.U64 R87, R90, 0x10, R91 ;  /* 0x000000105a577819 */ /* 0x000fe4000000125b */
[----:B------:R-:W-:Y:S02]  /*8b40*/  LOP3.LUT R90, R82, 0xffff0000, RZ, 0xc0, !PT ;  /* 0xffff0000525a7812 */ /* 0x000fe400078ec0ff */
[----:B------:R-:W-:Y:S01]  /*8b50*/  PRMT R83, R83, 0x5410, R87 ;  /* 0x0000541053537816 */ /* 0x000fe20000000057 */
[C---:B-1----:R-:W-:Y:S01]  /*8b60*/  IMAD.U32 R85, R6.reuse, 0x10000, RZ ;  /* 0x0001000006557824 */ /* 0x042fe200078e00ff */
[----:B------:R-:W-:Y:S01]  /*8b70*/  LOP3.LUT R84, R6, 0xffff0000, RZ, 0xc0, !PT ;  /* 0xffff000006547812 */ /* 0x000fe200078ec0ff */
[C---:B------:R-:W-:Y:S01]  /*8b80*/  IMAD.U32 R6, R7.reuse, 0x10000, RZ ;  /* 0x0001000007067824 */ /* 0x040fe200078e00ff */
[C---:B------:R-:W-:Y:S02]  /*8b90*/  SHF.L.U32 R89, R4.reuse, 0x10, RZ ;  /* 0x0000001004597819 */ /* 0x040fe400000006ff */
[----:B------:R-:W-:Y:S01]  /*8ba0*/  LOP3.LUT R88, R4, 0xffff0000, RZ, 0xc0, !PT ;  /* 0xffff000004587812 */ /* 0x000fe200078ec0ff */
[----:B------:R-:W-:Y:S01]  /*8bb0*/  IMAD.U32 R4, R66, 0x10000, RZ ;  /* 0x0001000042047824 */ /* 0x000fe200078e00ff */
[----:B------:R-:W-:Y:S01]  /*8bc0*/  LOP3.LUT R86, R7, 0xffff0000, RZ, 0xc0, !PT ;  /* 0xffff000007567812 */ /* 0x000fe200078ec0ff */
[----:B------:R-:W-:Y:S01]  /*8bd0*/  IMAD.U32 R7, R82, 0x10000, RZ ;  /* 0x0001000052077824 */ /* 0x000fe200078e00ff */
[----:B------:R-:W-:Y:S01]  /*8be0*/  LOP3.LUT R66, R66, 0xffff0000, RZ, 0xc0, !PT ;  /* 0xffff000042427812 */ /* 0x000fe200078ec0ff */
[C---:B------:R-:W-:Y:S01]  /*8bf0*/  FMUL.FTZ R82, R84.reuse, R4 ;  /* 0x0000000454527220 */ /* 0x040fe20000410000 */
[C---:B------:R-:W-:Y:S01]  /*8c00*/  SHF.L.U32 R87, R5.reuse, 0x10, RZ ;  /* 0x0000001005577819 */ /* 0x040fe200000006ff */
[----:B------:R-:W-:Y:S01]  /*8c10*/  FMUL.FTZ R84, R84, R7 ;  /* 0x0000000754547220 */ /* 0x000fe20000410000 */
[----:B------:R-:W-:Y:S01]  /*8c20*/  LOP3.LUT R91, R5, 0xffff0000, RZ, 0xc0, !PT ;  /* 0xffff0000055b7812 */ /* 0x000fe200078ec0ff */
[----:B------:R-:W-:-:S02]  /*8c30*/  FMUL.FTZ R5, R86, R66 ;  /* 0x0000004256057220 */ /* 0x000fc40000410000 */
[C---:B------:R-:W-:Y:S02]  /*8c40*/  FFMA.FTZ R84, R85.reuse, R4, R84 ;  /* 0x0000000455547223 */ /* 0x040fe40000010054 */
[----:B------:R-:W-:Y:S01]  /*8c50*/  FFMA.FTZ R82, R85, R7, -R82 ;  /* 0x0000000755527223 */ /* 0x000fe20000010852 */
[----:B------:R-:W-:Y:S01]  /*8c60*/  SHF.L.U32 R7, R83, 0x10, RZ ;  /* 0x0000001053077819 */ /* 0x000fe200000006ff */
[C---:B------:R-:W-:Y:S01]  /*8c70*/  IMAD.U32 R4, R73.reuse, 0x10000, RZ ;  /* 0x0001000049047824 */ /* 0x040fe200078e00ff */
[----:B------:R-:W-:Y:S01]  /*8c80*/  LOP3.LUT R73, R73, 0xffff0000, RZ, 0xc0, !PT ;  /* 0xffff000049497812 */ /* 0x000fe200078ec0ff */
[-C--:B------:R-:W-:Y:S01]  /*8c90*/  FMUL.FTZ R86, R86, R90.reuse ;  /* 0x0000005a56567220 */ /* 0x080fe20000410000 */
[----:B------:R-:W-:Y:S01]  /*8ca0*/  LOP3.LUT R83, R83, 0xffff0000, RZ, 0xc0, !PT ;  /* 0xffff000053537812 */ /* 0x000fe200078ec0ff */
[C---:B------:R-:W-:Y:S02]  /*8cb0*/  FFMA.FTZ R5, R6.reuse, R90, -R5 ;  /* 0x0000005a06057223 */ /* 0x040fe40000010805 */
[----:B------:R-:W-:-:S02]  /*8cc0*/  FFMA.FTZ R86, R6, R66, R86 ;  /* 0x0000004206567223 */ /* 0x000fc40000010056 */
[CC--:B------:R-:W-:Y:S02]  /*8cd0*/  FMUL.FTZ R6, R88.reuse, R4.reuse ;  /* 0x0000000458067220 */ /* 0x0c0fe40000410000 */
[C---:B------:R-:W-:Y:S02]  /*8ce0*/  FMUL.FTZ R66, R91.reuse, R73 ;  /* 0x000000495b427220 */ /* 0x040fe40000410000 */
[----:B------:R-:W-:Y:S02]  /*8cf0*/  FMUL.FTZ R88, R88, R7 ;  /* 0x0000000758587220 */ /* 0x000fe40000410000 */
        /* <DEDUP_REMOVED lines=10> */
.L_x_416:
[----:B------:R-:W-:Y:S05]  /*8da0*/  BSYNC B0 ;  /* 0x0000000000007941 */ /* 0x000fea0003800000 */
.L_x_415:
[----:B-1----:R-:W-:Y:S01]  /*8db0*/  IADD3 R4, R11, 0x8, RZ ;  /* 0x000000080b047810 */ /* 0x002fe20007ffe0ff */
[----:B------:R-:W-:Y:S03]  /*8dc0*/  BSSY B0, `(.L_x_417) ;  /* 0x0000031000007945 */ /* 0x000fe60003800000 */
[----:B------:R-:W-:-:S13]  /*8dd0*/  ISETP.GE.AND P0, PT, R4, c[0x0][0x27c], PT ;  /* 0x00009f0004007a0c */ /* 0x000fda0003f06270 */
[----:B------:R-:W-:Y:S05]  /*8de0*/  @P0 BRA `(.L_x_418) ;  /* 0x000002e000000947 */ /* 0x000fea0003800000 */
[----:B------:R-:W1:Y:S01]  /*8df0*/  LDS.128 R4, [R8] ;  /* 0x0000000008047984 */ /* 0x000e620000000c00 */
[----:B------:R-:W-:Y:S02]  /*8e00*/  SHF.R.U64 R73, R106, 0x10, R107 ;  /* 0x000000106a497819 */ /* 0x000fe4000000126b */
[----:B------:R-:W-:Y:S02]  /*8e10*/  SHF.R.U64 R66, R108, 0x10, R109 ;  /* 0x000000106c427819 */ /* 0x000fe4000000126d */
[----:B------:R-:W-:Y:S02]  /*8e20*/  SHF.R.U32.HI R106, RZ, 0x10, R107 ;  /* 0x00000010ff6a7819 */ /* 0x000fe4000001166b */
[----:B------:R-:W-:Y:S02]  /*8e30*/  SHF.R.U32.HI R108, RZ, 0x10, R109 ;  /* 0x00000010ff6c7819 */ /* 0x000fe4000001166d */
[----:B------:R-:W-:Y:S02]  /*8e40*/  PRMT R73, R67, 0x5432, R73 ;  /* 0x0000543243497816 */ /* 0x000fe40000000049 */
[----:B------:R-:W-:-:S02]  /*8e50*/  PRMT R66, R72, 0x5432, R66 ;  /* 0x0000543248427816 */ /* 0x000fc40000000042 */
[----:B------:R-:W-:Y:S02]  /*8e60*/  PRMT R67, R67, 0x5410, R106 ;  /* 0x0000541043437816 */ /* 0x000fe4000000006a */
[----:B------:R-:W-:-:S04]  /*8e70*/  PRMT R72, R72, 0x5410, R108 ;  /* 0x0000541048487816 */ /* 0x000fc8000000006c */
[----:B------:R-:W-:Y:S01]  /*8e80*/  LOP3.LUT R88, R72, 0xffff0000, RZ, 0xc0, !PT ;  /* 0xffff000048587812 */ /* 0x000fe200078ec0ff */
[C---:B-1----:R-:W-:Y:S01]  /*8e90*/  IMAD.U32 R83, R6.reuse, 0x10000, RZ ;  /* 0x0001000006537824 */ /* 0x042fe200078e00ff */
[----:B------:R-:W-:Y:S01]  /*8ea0*/  LOP3.LUT R82, R6, 0xffff0000, RZ, 0xc0, !PT ;  /* 0xffff000006527812 */ /* 0x000fe200078ec0ff */
[----:B------:R-:W-:Y:S01]  /*8eb0*/  IMAD.U32 R6, R7, 0x10000, RZ ;  /* 0x0001000007067824 */ /* 0x000fe200078e00ff */
        /* <DEDUP_REMOVED lines=20> */
[C---:B------:R-:W-:Y:S02]  /*9000*/  FMUL.FTZ R6, R86.reuse, R4 ;  /* 0x0000000456067220 */ /* 0x040fe40000410000 */
        /* <DEDUP_REMOVED lines=12> */
.L_x_418:
[----:B------:R-:W-:Y:S05]  /*90d0*/  BSYNC B0 ;  /* 0x0000000000007941 */ /* 0x000fea0003800000 */
.L_x_417:
[----:B-1----:R-:W-:Y:S01]  /*90e0*/  IADD3 R4, R11, 0x10, RZ ;  /* 0x000000100b047810 */ /* 0x002fe20007ffe0ff */
[----:B------:R-:W-:Y:S03]  /*90f0*/  BSSY B0, `(.L_x_419) ;  /* 0x0000031000007945 */ /* 0x000fe60003800000 */
[----:B------:R-:W-:-:S13]  /*9100*/  ISETP.GE.AND P0, PT, R4, c[0x0][0x27c], PT ;  /* 0x00009f0004007a0c */ /* 0x000fda0003f06270 */
[----:B------:R-:W-:Y:S05]  /*9110*/  @P0 BRA `(.L_x_420) ;  /* 0x000002e000000947 */ /* 0x000fea0003800000 */
[----:B------:R-:W1:Y:S01]  /*9120*/  LDS.128 R4, [R16+0x2000] ;  /* 0x0020000010047984 */ /* 0x000e620000000c00 */
        /* <DEDUP_REMOVED lines=11> */
[C---:B------:R-:W-:Y:S01]  /*91e0*/  IMAD.U32 R6, R7.reuse, 0x10000, RZ ;  /* 0x0001000007067824 */ /* 0x040fe200078e00ff */
[C---:B------:R-:W-:Y:S02]  /*91f0*/  SHF.L.U32 R85, R4.reuse, 0x10, RZ ;  /* 0x0000001004557819 */ /* 0x040fe400000006ff */
[----:B------:R-:W-:Y:S01]  /*9200*/  LOP3.LUT R84, R4, 0xffff0000, RZ, 0xc0, !PT ;  /* 0xffff000004547812 */ /* 0x000fe200078ec0ff */
[C---:B------:R-:W-:Y:S01]  /*9210*/  IMAD.U32 R4, R64.reuse, 0x10000, RZ ;  /* 0x0001000040047824 */ /* 0x040fe200078e00ff */
        /* <DEDUP_REMOVED lines=30> */
.L_x_420:
[----:B------:R-:W-:Y:S05]  /*9400*/  BSYNC B0 ;  /* 0x0000000000007941 */ /* 0x000fea0003800000 */
.L_x_419:
        /* <DEDUP_REMOVED lines=50> */
.L_x_422:
[----:B------:R-:W-:Y:S05]  /*9730*/  BSYNC B0 ;  /* 0x0000000000007941 */ /* 0x000fea0003800000 */
.L_x_421:
        /* <DEDUP_REMOVED lines=50> */
.L_x_424:
[----:B------:R-:W-:Y:S05]  /*9a60*/  BSYNC B0 ;  /* 0x0000000000007941 */ /* 0x000fea0003800000 */
.L_x_423:
[----:B-1----:R-:W-:-:S04]  /*9a70*/  IADD3 R4, R11, 0x28, RZ ;  /* 0x000000280b047810 */ /* 0x002fc80007ffe0ff */
        /* <DEDUP_REMOVED lines=48> */
.L_x_414:
[----:B------:R-:W-:Y:S05]  /*9d80*/  BSYNC B1 ;  /* 0x0000000000017941 */ /* 0x000fea0003800000 */
.L_x_413:
[----:B------:R-:W-:-:S04]  /*9d90*/  IADD3 R29, R29, 0x40, RZ ;  /* 0x000000401d1d7810 */ /* 0x000fc80007ffe0ff */
[----:B------:R-:W-:-:S13]  /*9da0*/  ISETP.GE.AND P0, PT, R29, R37, PT ;  /* 0x000000251d00720c */ /* 0x000fda0003f06270 */
[----:B------:R-:W-:Y:S05]  /*9db0*/  @P0 BRA `(.L_x_425) ;  /* 0x00004f6000000947 */ /* 0x000fea0003800000 */
[----:B------:R-:W-:Y:S01]  /*9dc0*/  ISETP.GE.AND P0, PT, R11, c[0x0][0x27c], PT ;  /* 0x00009f000b007a0c */ /* 0x000fe20003f06270 */
[----:B------:R-:W-:-:S12]  /*9dd0*/  BSSY B0, `(.L_x_426) ;  /* 0x0000030000007945 */ /* 0x000fd80003800000 */
[----:B------:R-:W-:Y:S05]  /*9de0*/  @P0 BRA `(.L_x_427) ;  /* 0x000002e000000947 */ /* 0x000fea0003800000 */
[----:B-1----:R-:W1:Y:S01]  /*9df0*/  LDS.128 R4, [R16+0x1000] ;  /* 0x0010000010047984 */ /* 0x002e620000000c00 */
        /* <DEDUP_REMOVED lines=45> */
.L_x_427:
[----:B------:R-:W-:Y:S05]  /*a0d0*/  BSYNC B0 ;  /* 0x0000000000007941 */ /* 0x000fea0003800000 */
.L_x_426:
        /* <DEDUP_REMOVED lines=50> */
.L_x_429:
[----:B------:R-:W-:Y:S05]  /*a400*/  BSYNC B0 ;  /* 0x0000000000007941 */ /* 0x000fea0003800000 */
.L_x_428:
        /* <DEDUP_REMOVED lines=50> */
.L_x_431:
[----:B------:R-:W-:Y:S05]  /*a730*/  BSYNC B0 ;  /* 0x0000000000007941 */ /* 0x000fea0003800000 */
.L_x_430:
        /* <DEDUP_REMOVED lines=23> */
[----:B------:R-:W-:Y:S01]  /*a8b0*/  FMUL.FTZ R20, R23, R4 ;  /* 0x0000000417147220 */ /* 0x000fe20000410000 */
[----:B------:R-:W-:Y:S01]  /*a8c0*/  SHF.L.U32 R31, R5, 0x10, RZ ;  /* 0x00000010051f7819 */ /* 0x000fe200000006ff */
[----:B------:R-:W-:Y:S01]  /*a8d0*/  FMUL.FTZ R23, R23, R7 ;  /* 0x0000000717177220 */ /* 0x000fe20000410000 */
[----:B------:R-:W-:Y:S01]  /*a8e0*/  LOP3.LUT R43, R5, 0xffff0000, RZ, 0xc0, !PT ;  /* 0xffff0000052b7812 */ /* 0x000fe200078ec0ff */
[----:B------:R-:W-:-:S02]  /*a8f0*/  FMUL.FTZ R5, R30, R19 ;  /* 0x000000131e057220 */ /* 0x000fc40000410000 */
[C---:B------:R-:W-:Y:S02]  /*a900*/  FFMA.FTZ R23, R29.reuse, R4, R23 ;  /* 0x000000041d177223 */ /* 0x040fe40000010017 */
[----:B------:R-:W-:Y:S01]  /*a910*/  FFMA.FTZ R20, R29, R7, -R20 ;  /* 0x000000071d147223 */ /* 0x000fe20000010814 */
[C---:B------:R-:W-:Y:S01]  /*a920*/  SHF.L.U32 R7, R21.reuse, 0x10, RZ ;  /* 0x0000001015077819 */ /* 0x040fe200000006ff */
        /* <DEDUP_REMOVED lines=19> */
.L_x_433:
[----:B------:R-:W-:Y:S05]  /*aa60*/  BSYNC B0 ;  /* 0x0000000000007941 */ /* 0x000fea0003800000 */
.L_x_432:
        /* <DEDUP_REMOVED lines=50> */
.L_x_435:
[----:B------:R-:W-:Y:S05]  /*ad90*/  BSYNC B0 ;  /* 0x0000000000007941 */ /* 0x000fea0003800000 */
.L_x_434:
[----:B------:R-:W-:-:S04]  /*ada0*/  IADD3 R11, R11, 0x28, RZ ;  /* 0x000000280b0b7810 */ /* 0x000fc80007ffe0ff */
[----:B------:R-:W-:-:S13]  /*adb0*/  ISETP.GE.AND P0, PT, R11, c[0x0][0x27c], PT ;  /* 0x00009f000b007a0c */ /* 0x000fda0003f06270 */
        /* <DEDUP_REMOVED lines=34> */
[----:B------:R-:W-:Y:S02]  /*afe0*/  FMUL.FTZ R6, R21, R4 ;  /* 0x0000000415067220 */ /* 0x000fe40000410000 */
[----:B------:R-:W-:Y:S02]  /*aff0*/  FMUL.FTZ R9, R29, R16 ;  /* 0x000000101d097220 */ /* 0x000fe40000410000 */
        /* <DEDUP_REMOVED lines=12> */
.L_x_408:
[----:B------:R-:W-:Y:S01]  /*b0c0*/  @P6 IMAD.HI.U32 R7, R6, c[0x0][0x2c8], RZ ;  /* 0x0000b20006076a27 */ /* 0x000fe200078e00ff */
[----:B------:R-:W-:Y:S01]  /*b0d0*/  BSSY B0, `(.L_x_436) ;  /* 0x0000047000007945 */ /* 0x000fe20003800000 */
[----:B------:R-:W-:Y:S01]  /*b0e0*/  CS2R R22, SRZ ;  /* 0x0000000000167805 */ /* 0x000fe2000001ff00 */
[----:B------:R-:W-:Y:S01]  /*b0f0*/  CS2R R54, SRZ ;  /* 0x0000000000367805 */ /* 0x000fe2000001ff00 */
[----:B------:R-:W-:Y:S01]  /*b100*/  IMAD.MOV.U32 R9, RZ, RZ, R19 ;  /* 0x000000ffff097224 */ /* 0x000fe200078e0013 */
[----:B------:R-:W-:Y:S01]  /*b110*/  @P6 SHF.R.U32.HI R6, RZ, c[0x0][0x2cc], R7 ;  /* 0x0000b300ff066a19 */ /* 0x000fe20000011607 */
[----:B------:R-:W-:Y:S01]  /*b120*/  IMAD.MOV.U32 R21, RZ, RZ, R17 ;  /* 0x000000ffff157224 */ /* 0x000fe200078e0011 */
[----:B------:R-:W-:Y:S01]  /*b130*/  CS2R R52, SRZ ;  /* 0x0000000000347805 */ /* 0x000fe2000001ff00 */
[----:B------:R-:W-:Y:S01]  /*b140*/  CS2R R62, SRZ ;  /* 0x00000000003e7805 */ /* 0x000fe2000001ff00 */
[----:B------:R-:W-:Y:S01]  /*b150*/  SHF.R.S32.HI R10, RZ, 0x1f, R6 ;  /* 0x0000001fff0a7819 */ /* 0x000fe20000011406 */
[----:B------:R-:W-:Y:S01]  /*b160*/  IMAD.WIDE.U32 R16, R6, c[0x0][0x280], R8 ;  /* 0x0000a00006107a25 */ /* 0x000fe200078e0008 */
        /* <DEDUP_REMOVED lines=14> */
[----:B------:R-:W-:Y:S01]  /*b250*/  LEA R6, P1, R16, c[0x0][0x270], 0x1 ;  /* 0x00009c0010067a11 */ /* 0x000fe200078208ff */
[----:B------:R-:W-:Y:S01]  /*b260*/  CS2R R68, SRZ ;  /* 0x0000000000447805 */ /* 0x000fe2000001ff00 */
[----:B------:R-:W-:Y:S01]  /*b270*/  IADD3 R10, R9, R10, RZ ;  /* 0x0000000a090a7210 */ /* 0x000fe20007ffe0ff */
[----:B------:R1:W2:Y:S01]  /*b280*/  SHFL.IDX PT, R18, R7, RZ, 0x1e1f ;  /* 0x001e1fff07127589 */ /* 0x0002a200000e0000 */
[----:B------:R-:W-:-:S02]  /*b290*/  IADD3 R30, R17, R30, RZ ;  /* 0x0000001e111e7210 */ /* 0x000fc40007ffe0ff */
[----:B------:R-:W-:Y:S01]  /*b2a0*/  LEA.HI.X R10, R8, c[0x0][0x28c], R10, 0x1, P0 ;  /* 0x0000a300080a7a11 */ /* 0x000fe200000f0c0a */
[----:B------:R1:W3:Y:S01]  /*b2b0*/  SHFL.IDX PT, R20, R6, RZ, 0x1e1f ;  /* 0x001e1fff06147589 */ /* 0x0002e200000e0000 */
[----:B------:R-:W-:Y:S02]  /*b2c0*/  ISETP.GE.AND P0, PT, R5, R4, PT ;  /* 0x000000040500720c */ /* 0x000fe40003f06270 */
[----:B------:R-:W-:Y:S01]  /*b2d0*/  LEA.HI.X R30, R16, c[0x0][0x274], R30, 0x1, P1 ;  /* 0x00009d00101e7a11 */ /* 0x000fe200008f0c1e */
[----:B------:R1:W4:Y:S04]  /*b2e0*/  SHFL.IDX PT, R19, R10, RZ, 0x1e1f ;  /* 0x001e1fff0a137589 */ /* 0x00032800000e0000 */
[----:B------:R1:W1:Y:S06]  /*b2f0*/  SHFL.IDX PT, R21, R30, RZ, 0x1e1f ;  /* 0x001e1fff1e157589 */ /* 0x00026c00000e0000 */
[----:B------:R-:W-:Y:S05]  /*b300*/  @P0 BRA `(.L_x_437) ;  /* 0x0000023000000947 */ /* 0x000fea0003800000 */
[C---:B------:R-:W-:Y:S01]  /*b310*/  ISETP.GE.AND P0, PT, R66.reuse, c[0x0][0x27c], PT ;  /* 0x00009f0042007a0c */ /* 0x040fe20003f06270 */
[----:B------:R-:W-:Y:S01]  /*b320*/  CS2R R74, SRZ ;  /* 0x00000000004a7805 */ /* 0x000fe2000001ff00 */
[----:B------:R-:W-:Y:S01]  /*b330*/  CS2R R72, SRZ ;  /* 0x0000000000487805 */ /* 0x000fe2000001ff00 */
[----:B------:R-:W-:Y:S01]  /*b340*/  CS2R R70, SRZ ;  /* 0x0000000000467805 */ /* 0x000fe2000001ff00 */
[----:B------:R-:W-:Y:S01]  /*b350*/  CS2R R68, SRZ ;  /* 0x0000000000447805 */ /* 0x000fe2000001ff00 */
[----:B------:R-:W-:-:S02]  /*b360*/  IADD3 R16, R66, 0x10, RZ ;  /* 0x0000001042107810 */ /* 0x000fc40007ffe0ff */
[----:B------:R-:W-:-:S06]  /*b370*/  IADD3 R9, R66, 0x20, RZ ;  /* 0x0000002042097810 */ /* 0x000fcc0007ffe0ff */
[----:B-1-3--:R-:W-:-:S04]  /*b380*/  @!P0 IMAD.WIDE R34, R66, 0x2, R20 ;  /* 0x0000000242228825 */ /* 0x00afc800078e0214 */
[----:B--2-4-:R-:W-:Y:S01]  /*b390*/  @!P0 IMAD.WIDE R32, R66, 0x2, R18 ;  /* 0x0000000242208825 */ /* 0x014fe200078e0212 */
[----:B------:R1:W5:Y:S01]  /*b3a0*/  @!P0 LD.E.128 R72, [R34.64] ;  /* 0x0000000c22488980 */ /* 0x000362000c101d00 */
[----:B------:R-:W-:-:S03]  /*b3b0*/  ISETP.GE.AND P1, PT, R16, c[0x0][0x27c], PT ;  /* 0x00009f0010007a0c */ /* 0x000fc60003f26270 */
[----:B------:R2:W5:Y:S01]  /*b3c0*/  @!P0 LD.E.128 R68, [R32.64] ;  /* 0x0000000c20448980 */ /* 0x000562000c101d00 */
[----:B------:R-:W-:Y:S01]  /*b3d0*/  ISETP.GE.AND P0, PT, R9, c[0x0][0x27c], PT ;  /* 0x00009f0009007a0c */ /* 0x000fe20003f06270 */
        /* <DEDUP_REMOVED lines=8> */
[----:B------:R-:W-:-:S04]  /*b460*/  @!P1 SHF.R.S32.HI R11, RZ, 0x1f, R16 ;  /* 0x0000001fff0b9819 */ /* 0x000fc80000011410 */
[----:B------:R-:W-:Y:S02]  /*b470*/  @!P0 SHF.R.S32.HI R8, RZ, 0x1f, R9 ;  /* 0x0000001fff088819 */ /* 0x000fe40000011409 */
[----:B------:R-:W-:Y:S02]  /*b480*/  @!P1 LEA.HI R11, R11, R16, RZ, 0x3 ;  /* 0x000000100b0b9211 */ /* 0x000fe400078f18ff */
[----:B------:R-:W-:Y:S02]  /*b490*/  @!P0 LEA.HI R8, R8, R9, RZ, 0x3 ;  /* 0x0000000908088211 */ /* 0x000fe400078f18ff */
[----:B------:R-:W-:Y:S02]  /*b4a0*/  @!P1 LOP3.LUT R11, R11, 0xfffffff8, RZ, 0xc0, !PT ;  /* 0xfffffff80b0b9812 */ /* 0x000fe400078ec0ff */
[----:B------:R-:W-:-:S03]  /*b4b0*/  @!P0 LOP3.LUT R8, R8, 0xfffffff8, RZ, 0xc0, !PT ;  /* 0xfffffff808088812 */ /* 0x000fc600078ec0ff */
[----:B------:R-:W-:-:S04]  /*b4c0*/  @!P1 IMAD.WIDE R16, R11, 0x2, R20 ;  /* 0x000000020b109825 */ /* 0x000fc800078e0214 */
[C---:B------:R-:W-:Y:S01]  /*b4d0*/  @!P0 IMAD.WIDE R20, R8.reuse, 0x2, R20 ;  /* 0x0000000208148825 */ /* 0x040fe200078e0214 */
[----:B------:R1:W5:Y:S03]  /*b4e0*/  @!P1 LD.E.128 R60, [R16.64] ;  /* 0x0000000c103c9980 */ /* 0x000366000c101d00 */
[--C-:B--2---:R-:W-:Y:S01]  /*b4f0*/  @!P1 IMAD.WIDE R32, R11, 0x2, R18.reuse ;  /* 0x000000020b209825 */ /* 0x104fe200078e0212 */
[----:B------:R1:W5:Y:S03]  /*b500*/  @!P0 LD.E.128 R52, [R20.64] ;  /* 0x0000000c14348980 */ /* 0x000366000c101d00 */
[----:B------:R-:W-:Y:S01]  /*b510*/  @!P0 IMAD.WIDE R8, R8, 0x2, R18 ;  /* 0x0000000208088825 */ /* 0x000fe200078e0212 */
[----:B------:R1:W5:Y:S04]  /*b520*/  @!P1 LD.E.128 R56, [R32.64] ;  /* 0x0000000c20389980 */ /* 0x000368000c101d00 */
[----:B------:R1:W5:Y:S02]  /*b530*/  @!P0 LD.E.128 R48, [R8.64] ;  /* 0x0000000c08308980 */ /* 0x000364000c101d00 */
.L_x_437:
[----:B------:R-:W-:Y:S05]  /*b540*/  BSYNC B0 ;  /* 0x0000000000007941 */ /* 0x000fea0003800000 */
.L_x_436:
[----:B-1----:R-:W-:Y:S01]  /*b550*/  IADD3 R8, R5, 0x40, RZ ;  /* 0x0000004005087810 */ /* 0x002fe20007ffe0ff */
[----:B-----5:R-:W-:Y:S01]  /*b560*/  IMAD.MOV.U32 R5, RZ, RZ, R54 ;  /* 0x000000ffff057224 */ /* 0x020fe200078e0036 */
[----:B------:R-:W1:Y:S01]  /*b570*/  SHFL.IDX PT, R31, R30, 0x1, 0x1e1f ;  /* 0x003e1f001e1f7f89 */ /* 0x000e6200000e0000 */
[----:B------:R-:W-:Y:S01]  /*b580*/  IMAD.MOV.U32 R11, RZ, RZ, R55 ;  /* 0x000000ffff0b7224 */ /* 0x000fe200078e0037 */
[----:B------:R-:W-:Y:S01]  /*b590*/  ISETP.GE.AND P0, PT, R8, R4, PT ;  /* 0x000000040800720c */ /* 0x000fe20003f06270 */
[----:B------:R-:W-:Y:S01]  /*b5a0*/  IMAD.MOV.U32 R9, RZ, RZ, R52 ;  /* 0x000000ffff097224 */ /* 0x000fe200078e0034 */
[----:B------:R4:W3:Y:S01]  /*b5b0*/  SHFL.IDX PT, R30, R6, 0x1, 0x1e1f ;  /* 0x003e1f00061e7f89 */ /* 0x0008e200000e0000 */
[----:B------:R-:W-:Y:S01]  /*b5c0*/  IMAD.MOV.U32 R8, RZ, RZ, R53 ;  /* 0x000000ffff087224 */ /* 0x000fe200078e0035 */
[----:B------:R-:W-:Y:S01]  /*b5d0*/  PRMT R92, R11, 0x5410, R5 ;  /* 0x000054100b5c7816 */ /* 0x000fe20000000005 */
[----:B------:R-:W-:Y:S01]  /*b5e0*/  IMAD.MOV.U32 R5, RZ, RZ, R62 ;  /* 0x000000ffff057224 */ /* 0x000fe200078e003e */
[----:B------:R-:W-:Y:S01]  /*b5f0*/  BSSY B0, `(.L_x_438) ;  /* 0x0000054000007945 */ /* 0x000fe20003800000 */
[----:B------:R-:W-:Y:S01]  /*b600*/  IMAD.MOV.U32 R11, RZ, RZ, R63 ;  /* 0x000000ffff0b7224 */ /* 0x000fe200078e003f */
[----:B------:R-:W-:Y:S01]  /*b610*/  PRMT R91, R8, 0x5410, R9 ;  /* 0x00005410085b7816 */ /* 0x000fe20000000009 */
[----:B------:R-:W-:Y:S01]  /*b620*/  IMAD.MOV.U32 R8, RZ, RZ, R61 ;  /* 0x000000ffff087224 */ /* 0x000fe200078e003d */
[----:B------:R-:W-:Y:S01]  /*b630*/  PRMT R101, R101, 0x5410, R5 ;  /* 0x0000541065657816 */ /* 0x000fe20000000005 */
[----:B------:R-:W-:Y:S01]  /*b640*/  IMAD.MOV.U32 R5, RZ, RZ, R74 ;  /* 0x000000ffff057224 */ /* 0x000fe200078e004a */
[----:B------:R-:W-:Y:S01]  /*b650*/  MOV R9, R60 ;  /* 0x0000003c00097202 */ /* 0x000fe20000000f00 */
[----:B---3--:R-:W-:Y:S01]  /*b660*/  CS2R R20, SRZ ;  /* 0x0000000000147805 */ /* 0x008fe2000001ff00 */
[----:B------:R-:W-:Y:S01]  /*b670*/  PRMT R101, R11, 0x7610, R101 ;  /* 0x000076100b657816 */ /* 0x000fe20000000065 */
[----:B------:R-:W-:Y:S01]  /*b680*/  IMAD.MOV.U32 R11, RZ, RZ, R75 ;  /* 0x000000ffff0b7224 */ /* 0x000fe200078e004b */
[----:B------:R-:W-:Y:S01]  /*b690*/  PRMT R95, R8, 0x5410, R9 ;  /* 0x00005410085f7816 */ /* 0x000fe20000000009 */
[----:B------:R-:W-:Y:S01]  /*b6a0*/  IMAD.MOV.U32 R9, RZ, RZ, R72 ;  /* 0x000000ffff097224 */ /* 0x000fe200078e0048 */
[----:B------:R-:W-:Y:S01]  /*b6b0*/  PRMT R107, R107, 0x5410, R5 ;  /* 0x000054106b6b7816 */ /* 0x000fe20000000005 */
[----:B------:R-:W-:Y:S01]  /*b6c0*/  IMAD.MOV.U32 R5, RZ, RZ, R50 ;  /* 0x000000ffff057224 */ /* 0x000fe200078e0032 */
[----:B------:R-:W-:Y:S01]  /*b6d0*/  MOV R8, R73 ;  /* 0x0000004900087202 */ /* 0x000fe20000000f00 */
[----:B------:R-:W-:Y:S01]  /*b6e0*/  CS2R R38, SRZ ;  /* 0x0000000000267805 */ /* 0x000fe2000001ff00 */
[----:B------:R-:W-:Y:S01]  /*b6f0*/  PRMT R107, R11, 0x7610, R107 ;  /* 0x000076100b6b7816 */ /* 0x000fe2000000006b */
[----:B------:R-:W-:Y:S01]  /*b700*/  IMAD.MOV.U32 R11, RZ, RZ, R51 ;  /* 0x000000ffff0b7224 */ /* 0x000fe200078e0033 */
[----:B------:R-:W-:Y:S01]  /*b710*/  PRMT R106, R8, 0x5410, R9 ;  /* 0x00005410086a7816 */ /* 0x000fe20000000009 */
[----:B------:R-:W-:Y:S01]  /*b720*/  IMAD.MOV.U32 R9, RZ, RZ, R48 ;  /* 0x000000ffff097224 */ /* 0x000fe200078e0030 */
[----:B------:R-:W-:Y:S01]  /*b730*/  PRMT R90, R90, 0x5410, R5 ;  /* 0x000054105a5a7816 */ /* 0x000fe20000000005 */
[----:B------:R-:W-:Y:S01]  /*b740*/  IMAD.MOV.U32 R8, RZ, RZ, R49 ;  /* 0x000000ffff087224 */ /* 0x000fe200078e0031 */
[----:B------:R-:W-:Y:S01]  /*b750*/  MOV R5, R58 ;  /* 0x0000003a00057202 */ /* 0x000fe20000000f00 */
[----:B----4-:R-:W-:Y:S01]  /*b760*/  IMAD.MOV.U32 R6, RZ, RZ, R56 ;  /* 0x000000ffff067224 */ /* 0x010fe200078e0038 */
[----:B------:R-:W-:Y:S01]  /*b770*/  PRMT R90, R11, 0x7610, R90 ;  /* 0x000076100b5a7816 */ /* 0x000fe2000000005a */
[----:B------:R-:W-:Y:S01]  /*b780*/  CS2R R36, SRZ ;  /* 0x0000000000247805 */ /* 0x000fe2000001ff00 */
[----:B------:R-:W-:Y:S01]  /*b790*/  PRMT R89, R8, 0x5410, R9 ;  /* 0x0000541008597816 */ /* 0x000fe20000000009 */
[----:B------:R-:W-:Y:S01]  /*b7a0*/  IMAD.MOV.U32 R8, RZ, RZ, R59 ;  /* 0x000000ffff087224 */ /* 0x000fe200078e003b */
[----:B------:R-:W-:Y:S01]  /*b7b0*/  PRMT R94, R94, 0x5410, R5 ;  /* 0x000054105e5e7816 */ /* 0x000fe20000000005 */
[----:B------:R-:W-:Y:S01]  /*b7c0*/  IMAD.MOV.U32 R5, RZ, RZ, R57 ;  /* 0x000000ffff057224 */ /* 0x000fe200078e0039 */
[----:B------:R-:W3:Y:S01]  /*b7d0*/  SHFL.IDX PT, R11, R10, 0x1, 0x1e1f ;  /* 0x003e1f000a0b7f89 */ /* 0x000ee200000e0000 */
[----:B------:R-:W-:Y:S01]  /*b7e0*/  CS2R R46, SRZ ;  /* 0x00000000002e7805 */ /* 0x000fe2000001ff00 */
[----:B------:R-:W-:Y:S01]  /*b7f0*/  PRMT R94, R8, 0x7610, R94 ;  /* 0x00007610085e7816 */ /* 0x000fe2000000005e */
[----:B------:R-:W-:Y:S01]  /*b800*/  IMAD.MOV.U32 R8, RZ, RZ, R70 ;  /* 0x000000ffff087224 */ /* 0x000fe200078e0046 */
[----:B------:R-:W-:Y:S01]  /*b810*/  PRMT R93, R5, 0x5410, R6 ;  /* 0x00005410055d7816 */ /* 0x000fe20000000006 */
[----:B------:R4:W2:Y:S01]  /*b820*/  SHFL.IDX PT, R10, R7, 0x1, 0x1e1f ;  /* 0x003e1f00070a7f89 */ /* 0x0008a200000e0000 */
[----:B------:R-:W-:Y:S01]  /*b830*/  IMAD.MOV.U32 R6, RZ, RZ, R68 ;  /* 0x000000ffff067224 */ /* 0x000fe200078e0044 */
[----:B------:R-:W-:Y:S01]  /*b840*/  CS2R R44, SRZ ;  /* 0x00000000002c7805 */ /* 0x000fe2000001ff00 */
[----:B------:R-:W-:Y:S01]  /*b850*/  IMAD.MOV.U32 R5, RZ, RZ, R69 ;  /* 0x000000ffff057224 */ /* 0x000fe200078e0045 */
[----:B--2---:R-:W-:Y:S01]  /*b860*/  CS2R R18, SRZ ;  /* 0x0000000000127805 */ /* 0x004fe2000001ff00 */
[----:B------:R-:W-:Y:S01]  /*b870*/  CS2R R16, SRZ ;  /* 0x0000000000107805 */ /* 0x000fe2000001ff00 */
[----:B------:R-:W-:Y:S01]  /*b880*/  CS2R R34, SRZ ;  /* 0x0000000000227805 */ /* 0x000fe2000001ff00 */
[----:B------:R-:W-:Y:S01]  /*b890*/  CS2R R32, SRZ ;  /* 0x0000000000207805 */ /* 0x000fe2000001ff00 */
[----:B------:R-:W-:Y:S01]  /*b8a0*/  PRMT R104, R5, 0x5410, R6 ;  /* 0x0000541005687816 */ /* 0x000fe20000000006 */
[----:B------:R-:W-:Y:S01]  /*b8b0*/  CS2R R42, SRZ ;  /* 0x00000000002a7805 */ /* 0x000fe2000001ff00 */
[----:B------:R-:W-:Y:S01]  /*b8c0*/  CS2R R40, SRZ ;  /* 0x0000000000287805 */ /* 0x000fe2000001ff00 */
[----:B----4-:R-:W-:-:S04]  /*b8d0*/  MOV R7, R71 ;  /* 0x0000004700077202 */ /* 0x010fc80000000f00 */
[----:B------:R-:W-:Y:S01]  /*b8e0*/  PRMT R105, R7, 0x5410, R8 ;  /* 0x0000541007697816 */ /* 0x000fe20000000008 */
[----:B------:R-:W-:Y:S05]  /*b8f0*/  @P0 BRA `(.L_x_439) ;  /* 0x0000023000000947 */ /* 0x000fea0003800000 */
[C---:B-1-3--:R-:W-:Y:S01]  /*b900*/  ISETP.GE.AND P0, PT, R66.reuse, c[0x0][0x27c], PT ;  /* 0x00009f0042007a0c */ /* 0x04afe20003f06270 */
[----:B------:R-:W-:Y:S01]  /*b910*/  CS2R R46, SRZ ;  /* 0x00000000002e7805 */ /* 0x000fe2000001ff00 */
[----:B------:R-:W-:Y:S01]  /*b920*/  CS2R R44, SRZ ;  /* 0x00000000002c7805 */ /* 0x000fe2000001ff00 */
[----:B------:R-:W-:Y:S01]  /*b930*/  CS2R R42, SRZ ;  /* 0x00000000002a7805 */ /* 0x000fe2000001ff00 */
[----:B------:R-:W-:Y:S01]  /*b940*/  CS2R R40, SRZ ;  /* 0x0000000000287805 */ /* 0x000fe2000001ff00 */
[C---:B------:R-:W-:Y:S02]  /*b950*/  IADD3 R8, R66.reuse, 0x10, RZ ;  /* 0x0000001042087810 */ /* 0x040fe40007ffe0ff */
[----:B------:R-:W-:Y:S02]  /*b960*/  IADD3 R6, R66, 0x20, RZ ;  /* 0x0000002042067810 */ /* 0x000fe40007ffe0ff */
[----:B------:R-:W-:-:S04]  /*b970*/  ISETP.GE.AND P1, PT, R8, c[0x0][0x27c], PT ;  /* 0x00009f0008007a0c */ /* 0x000fc80003f26270 */
[----:B------:R-:W-:-:S04]  /*b980*/  @!P0 IMAD.WIDE R18, R66, 0x2, R30 ;  /* 0x0000000242128825 */ /* 0x000fc800078e021e */
[----:B------:R-:W-:Y:S01]  /*b990*/  @!P0 IMAD.WIDE R16, R66, 0x2, R10 ;  /* 0x0000000242108825 */ /* 0x000fe200078e020a */
[----:B------:R1:W5:Y:S04]  /*b9a0*/  @!P0 LD.E.128 R44, [R18.64] ;  /* 0x0000000c122c8980 */ /* 0x000368000c101d00 */
[----:B------:R2:W5:Y:S01]  /*b9b0*/  @!P0 LD.E.128 R40, [R16.64] ;  /* 0x0000000c10288980 */ /* 0x000562000c101d00 */
[----:B------:R-:W-:Y:S01]  /*b9c0*/  ISETP.GE.AND P0, PT, R6, c[0x0][0x27c], PT ;  /* 0x00009f0006007a0c */ /* 0x000fe20003f06270 */
[----:B------:R-:W-:Y:S01]  /*b9d0*/  CS2R R38, SRZ ;  /* 0x0000000000267805 */ /* 0x000fe2000001ff00 */
[----:B------:R-:W-:Y:S01]  /*b9e0*/  @!P1 SHF.R.S32.HI R7, RZ, 0x1f, R8 ;  /* 0x0000001fff079819 */ /* 0x000fe20000011408 */
[----:B------:R-:W-:Y:S01]  /*b9f0*/  CS2R R36, SRZ ;  /* 0x0000000000247805 */ /* 0x000fe2000001ff00 */
[----:B------:R-:W-:Y:S01]  /*ba00*/  CS2R R34, SRZ ;  /* 0x0000000000227805 */ /* 0x000fe2000001ff00 */
[----:B------:R-:W-:Y:S01]  /*ba10*/  CS2R R32, SRZ ;  /* 0x0000000000207805 */ /* 0x000fe2000001ff00 */
[----:B------:R-:W-:Y:S01]  /*ba20*/  @!P1 LEA.HI R7, R7, R8, RZ, 0x3 ;  /* 0x0000000807079211 */ /* 0x000fe200078f18ff */
[----:B------:R-:W-:Y:S01]  /*ba30*/  CS2R R22, SRZ ;  /* 0x0000000000167805 */ /* 0x000fe2000001ff00 */
[----:B------:R-:W-:-:S02]  /*ba40*/  CS2R R20, SRZ ;  /* 0x0000000000147805 */ /* 0x000fc4000001ff00 */
[----:B------:R-:W-:-:S03]  /*ba50*/  @!P1 LOP3.LUT R7, R7, 0xfffffff8, RZ, 0xc0, !PT ;  /* 0xfffffff807079812 */ /* 0x000fc600078ec0ff */
[----:B------:R-:W-:Y:S02]  /*ba60*/  @!P0 SHF.R.S32.HI R5, RZ, 0x1f, R6 ;  /* 0x0000001fff058819 */ /* 0x000fe40000011406 */
[----:B------:R-:W-:Y:S02]  /*ba70*/  @!P1 IMAD.WIDE R8, R7, 0x2, R30 ;  /* 0x0000000207089825 */ /* 0x000fe400078e021e */
[----:B------:R-:W-:Y:S02]  /*ba80*/  @!P0 LEA.HI R5, R5, R6, RZ, 0x3 ;  /* 0x0000000605058211 */ /* 0x000fe400078f18ff */
[----:B------:R-:W-:Y:S01]  /*ba90*/  @!P1 IMAD.WIDE R6, R7, 0x2, R10 ;  /* 0x0000000207069825 */ /* 0x000fe200078e020a */
[----:B-1----:R-:W-:Y:S01]  /*baa0*/  CS2R R18, SRZ ;  /* 0x0000000000127805 */ /* 0x002fe2000001ff00 */
[----:B------:R-:W-:Y:S01]  /*bab0*/  @!P0 LOP3.LUT R5, R5, 0xfffffff8, RZ, 0xc0, !PT ;  /* 0xfffffff805058812 */ /* 0x000fe200078ec0ff */
[----:B------:R1:W5:Y:S01]  /*bac0*/  @!P1 LD.E.128 R36, [R8.64] ;  /* 0x0000000c08249980 */ /* 0x000362000c101d00 */
[----:B--2---:R-:W-:-:S03]  /*bad0*/  CS2R R16, SRZ ;  /* 0x0000000000107805 */ /* 0x004fc6000001ff00 */
[C---:B------:R-:W-:Y:S01]  /*bae0*/  @!P0 IMAD.WIDE R30, R5.reuse, 0x2, R30 ;  /* 0x00000002051e8825 */ /* 0x040fe200078e021e */
[----:B------:R1:W5:Y:S03]  /*baf0*/  @!P1 LD.E.128 R32, [R6.64] ;  /* 0x0000000c06209980 */ /* 0x000366000c101d00 */
[----:B------:R-:W-:Y:S01]  /*bb00*/  @!P0 IMAD.WIDE R10, R5, 0x2, R10 ;  /* 0x00000002050a8825 */ /* 0x000fe200078e020a */
[----:B------:R1:W5:Y:S04]  /*bb10*/  @!P0 LD.E.128 R20, [R30.64] ;  /* 0x0000000c1e148980 */ /* 0x000368000c101d00 */
[----:B------:R1:W5:Y:S02]  /*bb20*/  @!P0 LD.E.128 R16, [R10.64] ;  /* 0x0000000c0a108980 */ /* 0x000364000c101d00 */
.L_x_439:
[----:B-1-3--:R-:W-:Y:S05]  /*bb30*/  BSYNC B0 ;  /* 0x0000000000007941 */ /* 0x00afea0003800000 */
.L_x_438:
[----:B-----5:R-:W-:Y:S01]  /*bb40*/  IMAD.MOV.U32 R5, RZ, RZ, R22 ;  /* 0x000000ffff057224 */ /* 0x020fe200078e0016 */
[----:B------:R-:W-:-:S04]  /*bb50*/  DEPBAR.LE SB0, 0x1 ;  /* 0x000080400000791a */ /* 0x000fc80000000000 */
[----:B------:R-:W-:Y:S01]  /*bb60*/  IMAD.MOV.U32 R8, RZ, RZ, R23 ;  /* 0x000000ffff087224 */ /* 0x000fe200078e0017 */
[----:B------:R-:W-:Y:S01]  /*bb70*/  BSSY B1, `(.L_x_440) ;  /* 0x000019d000017945 */ /* 0x000fe20003800000 */
[----:B------:R-:W-:Y:S02]  /*bb80*/  IMAD.MOV.U32 R7, RZ, RZ, R20 ;  /* 0x000000ffff077224 */ /* 0x000fe400078e0014 */
[----:B------:R-:W-:Y:S01]  /*bb90*/  IMAD.MOV.U32 R6, RZ, RZ, R21 ;  /* 0x000000ffff067224 */ /* 0x000fe200078e0015 */
[----:B------:R-:W-:Y:S01]  /*bba0*/  PRMT R65, R8, 0x5410, R5 ;  /* 0x0000541008417816 */ /* 0x000fe20000000005 */
[----:B------:R-:W-:Y:S01]  /*bbb0*/  IMAD.MOV.U32 R5, RZ, RZ, R38 ;  /* 0x000000ffff057224 */ /* 0x000fe200078e0026 */
[----:B------:R-:W-:Y:S01]  /*bbc0*/  MOV R8, R39 ;  /* 0x0000002700087202 */ /* 0x000fe20000000f00 */
[----:B------:R-:W-:Y:S01]  /*bbd0*/  IMAD.IADD R87, R4, 0x1, -R77 ;  /* 0x0000000104577824 */ /* 0x000fe200078e0a4d */
[----:B------:R-:W-:Y:S01]  /*bbe0*/  PRMT R64, R6, 0x5410, R7 ;  /* 0x0000541006407816 */ /* 0x000fe20000000007 */
[----:B------:R-:W-:Y:S01]  /*bbf0*/  IMAD.MOV.U32 R7, RZ, RZ, R36 ;  /* 0x000000ffff077224 */ /* 0x000fe200078e0024 */
[----:B------:R-:W-:Y:S01]  /*bc00*/  PRMT R82, R82, 0x5410, R5 ;  /* 0x0000541052527816 */ /* 0x000fe20000000005 */
[----:B------:R-:W-:Y:S01]  /*bc10*/  IMAD.MOV.U32 R6, RZ, RZ, R37 ;  /* 0x000000ffff067224 */ /* 0x000fe200078e0025 */
[----:B------:R-:W-:Y:S01]  /*bc20*/  IMNMX R87, R87, 0x80, PT ;  /* 0x0000008057577817 */ /* 0x000fe20003800200 */
[----:B------:R-:W-:Y:S01]  /*bc30*/  IMAD.MOV.U32 R5, RZ, RZ, R46 ;  /* 0x000000ffff057224 */ /* 0x000fe200078e002e */
[----:B------:R-:W-:Y:S01]  /*bc40*/  PRMT R82, R8, 0x7610, R82 ;  /* 0x0000761008527816 */ /* 0x000fe20000000052 */
[----:B------:R-:W-:Y:S01]  /*bc50*/  IMAD.MOV.U32 R8, RZ, RZ, R47 ;  /* 0x000000ffff087224 */ /* 0x000fe200078e002f */
[----:B------:R-:W-:Y:S01]  /*bc60*/  PRMT R81, R6, 0x5410, R7 ;  /* 0x0000541006517816 */ /* 0x000fe20000000007 */
[----:B------:R-:W-:Y:S01]  /*bc70*/  IMAD.MOV.U32 R6, RZ, RZ, R45 ;  /* 0x000000ffff067224 */ /* 0x000fe200078e002d */
[----:B------:R-:W-:Y:S01]  /*bc80*/  PRMT R86, R86, 0x5410, R5 ;  /* 0x0000541056567816 */ /* 0x000fe20000000005 */
[----:B------:R-:W-:Y:S01]  /*bc90*/  IMAD.MOV.U32 R5, RZ, RZ, R18 ;  /* 0x000000ffff057224 */ /* 0x000fe200078e0012 */
[----:B------:R-:W-:Y:S01]  /*bca0*/  MOV R7, R44 ;  /* 0x0000002c00077202 */ /* 0x000fe20000000f00 */
[----:B------:R-:W-:Y:S01]  /*bcb0*/  IMAD.MOV.U32 R4, RZ, RZ, R33 ;  /* 0x000000ffff047224 */ /* 0x000fe200078e0021 */
[----:B------:R-:W-:Y:S01]  /*bcc0*/  BAR.SYNC.DEFER_BLOCKING 0x0 ;  /* 0x0000000000007b1d */ /* 0x000fe20000010000 */
[----:B------:R-:W-:-:S02]  /*bcd0*/  ISETP.GE.AND P0, PT, R29, R87, PT ;  /* 0x000000571d00720c */ /* 0x000fc40003f06270 */
[----:B------:R-:W-:Y:S01]  /*bce0*/  PRMT R85, R6, 0x5410, R7 ;  /* 0x0000541006557816 */ /* 0x000fe20000000007 */
[----:B------:R-:W-:Y:S01]  /*bcf0*/  IMAD.MOV.U32 R6, RZ, RZ, R17 ;  /* 0x000000ffff067224 */ /* 0x000fe200078e0011 */
[----:B------:R-:W-:Y:S01]  /*bd00*/  PRMT R31, R31, 0x5410, R5 ;  /* 0x000054101f1f7816 */ /* 0x000fe20000000005 */
[----:B------:R-:W-:Y:S01]  /*bd10*/  IMAD.MOV.U32 R5, RZ, RZ, R34 ;  /* 0x000000ffff057224 */ /* 0x000fe200078e0022 */
[----:B------:R-:W-:Y:S02]  /*bd20*/  MOV R7, R16 ;  /* 0x0000001000077202 */ /* 0x000fe40000000f00 */
[----:B------:R-:W-:Y:S01]  /*bd30*/  PRMT R86, R8, 0x7610, R86 ;  /* 0x0000761008567816 */ /* 0x000fe20000000056 */
[----:B------:R-:W-:Y:S01]  /*bd40*/  IMAD.MOV.U32 R8, RZ, RZ, R19 ;  /* 0x000000ffff087224 */ /* 0x000fe200078e0013 */
[----:B------:R-:W-:Y:S01]  /*bd50*/  PRMT R30, R6, 0x5410, R7 ;  /* 0x00005410061e7816 */ /* 0x000fe20000000007 */
[----:B------:R-:W-:Y:S01]  /*bd60*/  IMAD.MOV.U32 R6, RZ, RZ, R35 ;  /* 0x000000ffff067224 */ /* 0x000fe200078e0023 */
[----:B------:R-:W-:Y:S01]  /*bd70*/  PRMT R80, R80, 0x5410, R5 ;  /* 0x0000541050507816 */ /* 0x000fe20000000005 */
[----:B------:R-:W-:Y:S01]  /*bd80*/  IMAD.MOV.U32 R7, RZ, RZ, R42 ;  /* 0x000000ffff077224 */ /* 0x000fe200078e002a */
[----:B------:R-:W-:-:S02]  /*bd90*/  MOV R5, R32 ;  /* 0x0000002000057202 */ /* 0x000fc40000000f00 */
[----:B------:R-:W-:Y:S02]  /*bda0*/  PRMT R80, R6, 0x7610, R80 ;  /* 0x0000761006507816 */ /* 0x000fe40000000050 */
[----:B------:R-:W-:Y:S01]  /*bdb0*/  PRMT R67, R4, 0x5410, R5 ;  /* 0x0000541004437816 */ /* 0x000fe20000000005 */
[----:B------:R-:W-:Y:S01]  /*bdc0*/  IMAD.MOV.U32 R5, RZ, RZ, R40 ;  /* 0x000000ffff057224 */ /* 0x000fe200078e0028 */
[----:B------:R-:W-:Y:S01]  /*bdd0*/  MOV R6, R43 ;  /* 0x0000002b00067202 */ /* 0x000fe20000000f00 */
[----:B------:R-:W-:Y:S01]  /*bde0*/  IMAD.MOV.U32 R4, RZ, RZ, R41 ;  /* 0x000000ffff047224 */ /* 0x000fe200078e0029 */
[----:B------:R-:W-:Y:S02]  /*bdf0*/  PRMT R31, R8, 0x7610, R31 ;  /* 0x00007610081f7816 */ /* 0x000fe4000000001f */
[----:B------:R-:W-:Y:S02]  /*be00*/  PRMT R84, R6, 0x5410, R7 ;  /* 0x0000541006547816 */ /* 0x000fe40000000007 */
[----:B------:R-:W-:Y:S01]  /*be10*/  PRMT R83, R4, 0x5410, R5 ;  /* 0x0000541004537816 */ /* 0x000fe20000000005 */
[----:B------:R-:W-:Y:S05]  /*be20*/  @P0 BRA `(.L_x_441) ;  /* 0x0000171000000947 */ /* 0x000fea0003800000 */
[----:B------:R-:W-:Y:S01]  /*be30*/  ISETP.GE.AND P0, PT, R66, c[0x0][0x27c], PT ;  /* 0x00009f0042007a0c */ /* 0x000fe20003f06270 */
[----:B------:R-:W-:-:S12]  /*be40*/  BSSY B0, `(.L_x_442) ;  /* 0x0000075000007945 */ /* 0x000fd80003800000 */
[----:B------:R-:W-:Y:S05]  /*be50*/  @P0 BRA `(.L_x_443) ;  /* 0x0000073000000947 */ /* 0x000fea0003800000 */
[----:B------:R-:W-:Y:S01]  /*be60*/  IMAD.MOV.U32 R6, RZ, RZ, c[0x0][0x27c] ;  /* 0x00009f00ff067624 */ /* 0x000fe200078e00ff */
[----:B------:R-:W-:Y:S01]  /*be70*/  LEA.HI R4, R29, R29, RZ, 0x1 ;  /* 0x0000001d1d047211 */ /* 0x000fe200078f08ff */
[----:B------:R-:W-:Y:S01]  /*be80*/  IMAD.SHL.U32 R9, R244, 0x40, RZ ;  /* 0x00000040f4097824 */ /* 0x000fe200078e00ff */
[----:B------:R-:W-:Y:S02]  /*be90*/  SHF.R.U64 R68, R68, 0x10, R69 ;  /* 0x0000001044447819 */ /* 0x000fe40000001245 */
[----:B------:R-:W-:Y:S02]  /*bea0*/  LEA.HI R6, R6, R88, RZ, 0x1d ;  /* 0x0000005806067211 */ /* 0x000fe400078fe8ff */
[----:B------:R-:W-:Y:S02]  /*beb0*/  LOP3.LUT R4, R4, 0x7fffffe, RZ, 0xc0, !PT ;  /* 0x07fffffe04047812 */ /* 0x000fe400078ec0ff */
[----:B------:R-:W-:Y:S02]  /*bec0*/  SHF.R.S32.HI R5, RZ, 0x1f, R6 ;  /* 0x0000001fff057819 */ /* 0x000fe40000011406 */
[----:B------:R-:W-:Y:S01]  /*bed0*/  LOP3.LUT R9, R9, 0xc0, RZ, 0xc0, !PT ;  /* 0x000000c009097812 */ /* 0x000fe200078ec0ff */
[----:B------:R-:W-:Y:S01]  /*bee0*/  IMAD.IADD R4, R29, 0x1, -R4 ;  /* 0x000000011d047824 */ /* 0x000fe200078e0a04 */
[----:B------:R-:W-:Y:S01]  /*bef0*/  LEA.HI R5, R5, R6, RZ, 0x2 ;  /* 0x0000000605057211 */ /* 0x000fe200078f10ff */
[----:B------:R-:W-:Y:S01]  /*bf00*/  IMAD.SHL.U32 R6, R6, 0x8, RZ ;  /* 0x0000000806067824 */ /* 0x000fe200078e00ff */
[----:B------:R-:W-:Y:S01]  /*bf10*/  LOP3.LUT R7, R9, 0x18, R66, 0xf8, !PT ;  /* 0x0000001809077812 */ /* 0x000fe200078ef842 */
[----:B------:R-:W-:Y:S01]  /*bf20*/  IMAD R4, R25, 0x8, R4 ;  /* 0x0000000819047824 */ /* 0x000fe200078e0204 */
[----:B------:R-:W-:-:S02]  /*bf30*/  SHF.R.U32.HI R8, RZ, 0x3, R9 ;  /* 0x00000003ff087819 */ /* 0x000fc40000011609 */
[----:B------:R-:W-:Y:S01]  /*bf40*/  LOP3.LUT R6, R9, 0x18, R6, 0xf8, !PT ;  /* 0x0000001809067812 */ /* 0x000fe200078ef806 */
[----:B------:R-:W-:Y:S01]  /*bf50*/  IMAD.SHL.U32 R4, R4, 0x20, RZ ;  /* 0x0000002004047824 */ /* 0x000fe200078e00ff */
[----:B------:R-:W-:Y:S02]  /*bf60*/  SHF.L.U32 R5, R5, 0xa, RZ ;  /* 0x0000000a05057819 */ /* 0x000fe400000006ff */
[-C--:B------:R-:W-:Y:S02]  /*bf70*/  LOP3.LUT R7, R7, R8.reuse, RZ, 0x3c, !PT ;  /* 0x0000000807077212 */ /* 0x080fe400078e3cff */
[----:B------:R-:W-:Y:S02]  /*bf80*/  LOP3.LUT R6, R6, R8, RZ, 0x3c, !PT ;  /* 0x0000000806067212 */ /* 0x000fe400078e3cff */
[----:B------:R-:W-:Y:S01]  /*bf90*/  LOP3.LUT R5, R5, 0x7ffff000, RZ, 0xc0, !PT ;  /* 0x7ffff00005057812 */ /* 0x000fe200078ec0ff */
[----:B------:R-:W-:Y:S01]  /*bfa0*/  IMAD.IADD R7, R4, 0x1, R7 ;  /* 0x0000000104077824 */ /* 0x000fe200078e0207 */
[----:B------:R-:W-:-:S02]  /*bfb0*/  SHF.R.U64 R72, R72, 0x10, R73 ;  /* 0x0000001048487819 */ /* 0x000fc40000001249 */
[----:B------:R-:W-:Y:S01]  /*bfc0*/  IADD3 R102, R6, R5, R4 ;  /* 0x0000000506667210 */ /* 0x000fe20007ffe004 */
[----:B------:R-:W-:Y:S01]  /*bfd0*/  IMAD.SHL.U32 R103, R7, 0x2, RZ ;  /* 0x0000000207677824 */ /* 0x000fe200078e00ff */
[----:B------:R-:W-:Y:S02]  /*bfe0*/  SHF.R.U64 R70, R70, 0x10, R71 ;  /* 0x0000001046467819 */ /* 0x000fe40000001247 */
[----:B------:R-:W-:Y:S01]  /*bff0*/  SHF.R.U64 R74, R74, 0x10, R75 ;  /* 0x000000104a4a7819 */ /* 0x000fe2000000124b */
[----:B------:R-:W-:Y:S01]  /*c000*/  IMAD.SHL.U32 R102, R102, 0x2, RZ ;  /* 0x0000000266667824 */ /* 0x000fe200078e00ff */
[----:B------:R-:W1:Y:S01]  /*c010*/  LDS.128 R8, [R103+0x6080] ;  /* 0x0060800067087984 */ /* 0x000e620000000c00 */
[----:B------:R-:W-:Y:S02]  /*c020*/  SHF.R.U32.HI R69, RZ, 0x10, R69 ;  /* 0x00000010ff457819 */ /* 0x000fe40000011645 */
[----:B------:R-:W-:Y:S01]  /*c030*/  SHF.R.U32.HI R71, RZ, 0x10, R71 ;  /* 0x00000010ff477819 */ /* 0x000fe20000011647 */
[----:B------:R-:W2:Y:S01]  /*c040*/  LDS.128 R4, [R102+0x6080] ;  /* 0x0060800066047984 */ /* 0x000ea20000000c00 */
[----:B------:R-:W-:-:S02]  /*c050*/  SHF.R.U32.HI R75, RZ, 0x10, R75 ;  /* 0x00000010ff4b7819 */ /* 0x000fc4000001164b */
[----:B------:R-:W-:Y:S02]  /*c060*/  PRMT R68, R104, 0x5432, R68 ;  /* 0x0000543268447816 */ /* 0x000fe40000000044 */
[----:B------:R-:W-:Y:S02]  /*c070*/  PRMT R72, R106, 0x5432, R72 ;  /* 0x000054326a487816 */ /* 0x000fe40000000048 */
[----:B------:R-:W-:Y:S01]  /*c080*/  PRMT R69, R104, 0x5410, R69 ;  /* 0x0000541068457816 */ /* 0x000fe20000000045 */
[----:B------:R-:W-:Y:S01]  /*c090*/  IMAD.U32 R110, R68, 0x10000, RZ ;  /* 0x00010000446e7824 */ /* 0x000fe200078e00ff */
[C---:B------:R-:W-:Y:S02]  /*c0a0*/  PRMT R70, R105.reuse, 0x5432, R70 ;  /* 0x0000543269467816 */ /* 0x040fe40000000046 */
[----:B------:R-:W-:Y:S02]  /*c0b0*/  PRMT R71, R105, 0x5410, R71 ;  /* 0x0000541069477816 */ /* 0x000fe40000000047 */
[----:B------:R-:W-:-:S02]  /*c0c0*/  PRMT R74, R107, 0x5432, R74 ;  /* 0x000054326b4a7816 */ /* 0x000fc4000000004a */
[----:B------:R-:W-:Y:S02]  /*c0d0*/  PRMT R75, R107, 0x5410, R75 ;  /* 0x000054106b4b7816 */ /* 0x000fe4000000004b */
[----:B------:R-:W-:Y:S02]  /*c0e0*/  SHF.L.U32 R111, R72, 0x10, RZ ;  /* 0x00000010486f7819 */ /* 0x000fe400000006ff */
[----:B------:R-:W-:Y:S02]  /*c0f0*/  SHF.R.U32.HI R73, RZ, 0x10, R73 ;  /* 0x00000010ff497819 */ /* 0x000fe40000011649 */
[----:B------:R-:W-:Y:S02]  /*c100*/  LOP3.LUT R68, R68, 0xffff0000, RZ, 0xc0, !PT ;  /* 0xffff000044447812 */ /* 0x000fe400078ec0ff */
[----:B------:R-:W-:Y:S02]  /*c110*/  PRMT R73, R106, 0x5410, R73 ;  /* 0x000054106a497816 */ /* 0x000fe40000000049 */
[----:B------:R-:W-:Y:S01]  /*c120*/  LOP3.LUT R115, R72, 0xffff0000, RZ, 0xc0, !PT ;  /* 0xffff000048737812 */ /* 0x000fe200078ec0ff */
[C---:B-1----:R-:W-:Y:S01]  /*c130*/  IMAD.U32 R105, R8.reuse, 0x10000, RZ ;  /* 0x0001000008697824 */ /* 0x042fe200078e00ff */
[----:B------:R-:W-:Y:S01]  /*c140*/  LOP3.LUT R104, R8, 0xffff0000, RZ, 0xc0, !PT ;  /* 0xffff000008687812 */ /* 0x000fe200078ec0ff */
[C---:B------:R-:W-:Y:S01]  /*c150*/  IMAD.U32 R8, R9.reuse, 0x10000, RZ ;  /* 0x0001000009087824 */ /* 0x040fe200078e00ff */
[----:B------:R-:W-:Y:S01]  /*c160*/  LOP3.LUT R107, R9, 0xffff0000, RZ, 0xc0, !PT ;  /* 0xffff0000096b7812 */ /* 0x000fe200078ec0ff */
[----:B--2---:R-:W-:Y:S01]  /*c170*/  IMAD.U32 R108, R4, 0x10000, RZ ;  /* 0x00010000046c7824 */ /* 0x004fe200078e00ff */
[----:B------:R-:W-:Y:S01]  /*c180*/  SHF.L.U32 R9, R11, 0x10, RZ ;  /* 0x000000100b097819 */ /* 0x000fe200000006ff */
[----:B------:R-:W-:Y:S01]  /*c190*/  IMAD.U32 R112, R7, 0x10000, RZ ;  /* 0x0001000007707824 */ /* 0x000fe200078e00ff */
[----:B------:R-:W-:Y:S01]  /*c1a0*/  LOP3.LUT R109, R11, 0xffff0000, RZ, 0xc0, !PT ;  /* 0xffff00000b6d7812 */ /* 0x000fe200078ec0ff */
[----:B------:R-:W-:Y:S01]  /*c1b0*/  IMAD.U32 R113, R6, 0x10000, RZ ;  /* 0x0001000006717824 */ /* 0x000fe200078e00ff */
[----:B------:R-:W-:Y:S01]  /*c1c0*/  LOP3.LUT R11, R4, 0xffff0000, RZ, 0xc0, !PT ;  /* 0xffff0000040b7812 */ /* 0x000fe200078ec0ff */
[C---:B------:R-:W-:Y:S01]  /*c1d0*/  IMAD.U32 R4, R5.reuse, 0x10000, RZ ;  /* 0x0001000005047824 */ /* 0x040fe200078e00ff */
[----:B------:R-:W-:Y:S01]  /*c1e0*/  LOP3.LUT R114, R5, 0xffff0000, RZ, 0xc0, !PT ;  /* 0xffff000005727812 */ /* 0x000fe200078ec0ff */
[----:B------:R-:W-:Y:S01]  /*c1f0*/  FMUL.FTZ R5, R108, R110 ;  /* 0x0000006e6c057220 */ /* 0x000fe20000410000 */
[----:B------:R-:W-:Y:S01]  /*c200*/  LOP3.LUT R6, R6, 0xffff0000, RZ, 0xc0, !PT ;  /* 0xffff000006067812 */ /* 0x000fe200078ec0ff */
[-C--:B------:R-:W-:Y:S01]  /*c210*/  FMUL.FTZ R108, R108, R111.reuse ;  /* 0x0000006f6c6c7220 */ /* 0x080fe20000410000 */
[----:B------:R-:W-:Y:S01]  /*c220*/  LOP3.LUT R7, R7, 0xffff0000, RZ, 0xc0, !PT ;  /* 0xffff000007077812 */ /* 0x000fe200078ec0ff */
[----:B------:R-:W-:-:S02]  /*c230*/  FFMA.FTZ R5, R105, R111, -R5 ;  /* 0x0000006f69057223 */ /* 0x000fc40000010805 */
[----:B------:R-:W-:Y:S02]  /*c240*/  FMUL.FTZ R72, R11, R68 ;  /* 0x000000440b487220 */ /* 0x000fe40000410000 */
[C---:B------:R-:W-:Y:S01]  /*c250*/  IMAD.U32 R111, R69.reuse, 0x10000, RZ ;  /* 0x00010000456f7824 */ /* 0x040fe200078e00ff */
[----:B------:R-:W-:Y:S01]  /*c260*/  LOP3.LUT R69, R69, 0xffff0000, RZ, 0xc0, !PT ;  /* 0xffff000045457812 */ /* 0x000fe200078ec0ff */
[----:B------:R-:W-:Y:S01]  /*c270*/  FFMA.FTZ R108, R105, R110, R108 ;  /* 0x0000006e696c7223 */ /* 0x000fe2000001006c */
[----:B------:R-:W-:Y:S01]  /*c280*/  SHF.L.U32 R110, R71, 0x10, RZ ;  /* 0x00000010476e7819 */ /* 0x000fe200000006ff */
[C---:B------:R-:W-:Y:S01]  /*c290*/  IMAD.U32 R105, R73.reuse, 0x10000, RZ ;  /* 0x0001000049697824 */ /* 0x040fe200078e00ff */
[----:B------:R-:W-:Y:S01]  /*c2a0*/  LOP3.LUT R73, R73, 0xffff0000, RZ, 0xc0, !PT ;  /* 0xffff000049497812 */ /* 0x000fe200078ec0ff */
[-C--:B------:R-:W-:Y:S01]  /*c2b0*/  FMUL.FTZ R11, R11, R115.reuse ;  /* 0x000000730b0b7220 */ /* 0x080fe20000410000 */
[----:B------:R-:W-:Y:S01]  /*c2c0*/  LOP3.LUT R71, R71, 0xffff0000, RZ, 0xc0, !PT ;  /* 0xffff000047477812 */ /* 0x000fe200078ec0ff */
[----:B------:R-:W-:-:S02]  /*c2d0*/  FFMA.FTZ R115, R104, R115, -R72 ;  /* 0x0000007368737223 */ /* 0x000fc40000010848 */
[C---:B------:R-:W-:Y:S02]  /*c2e0*/  FMUL.FTZ R72, R4.reuse, R111 ;  /* 0x0000006f04487220 */ /* 0x040fe40000410000 */
[----:B------:R-:W-:Y:S02]  /*c2f0*/  FMUL.FTZ R4, R4, R105 ;  /* 0x0000006904047220 */ /* 0x000fe40000410000 */
[----:B------:R-:W-:Y:S02]  /*c300*/  FFMA.FTZ R11, R104, R68, R11 ;  /* 0x00000044680b7223 */ /* 0x000fe4000001000b */
[C---:B------:R-:W-:Y:S01]  /*c310*/  IMAD.U32 R68, R75.reuse, 0x10000, RZ ;  /* 0x000100004b447824 */ /* 0x040fe200078e00ff */
[----:B------:R-:W-:Y:S01]  /*c320*/  LOP3.LUT R75, R75, 0xffff0000, RZ, 0xc0, !PT ;  /* 0xffff00004b4b7812 */ /* 0x000fe200078ec0ff */
[----:B------:R-:W-:Y:S02]  /*c330*/  FFMA.FTZ R111, R8, R111, R4 ;  /* 0x0000006f086f7223 */ /* 0x000fe40000010004 */
[----:B------:R-:W-:-:S02]  /*c340*/  FMUL.FTZ R4, R112, R110 ;  /* 0x0000006e70047220 */ /* 0x000fc40000410000 */
[----:B------:R-:W-:Y:S02]  /*c350*/  FFMA.FTZ R72, R8, R105, -R72 ;  /* 0x0000006908487223 */ /* 0x000fe40000010848 */
[-C--:B------:R-:W-:Y:S02]  /*c360*/  FMUL.FTZ R112, R112, R68.reuse ;  /* 0x0000004470707220 */ /* 0x080fe40000410000 */
[C---:B------:R-:W-:Y:S01]  /*c370*/  IMAD.U32 R8, R70.reuse, 0x10000, RZ ;  /* 0x0001000046087824 */ /* 0x040fe200078e00ff */
[----:B------:R-:W-:Y:S01]  /*c380*/  LOP3.LUT R70, R70, 0xffff0000, RZ, 0xc0, !PT ;  /* 0xffff000046467812 */ /* 0x000fe200078ec0ff */
[C---:B------:R-:W-:Y:S01]  /*c390*/  IMAD.U32 R104, R74.reuse, 0x10000, RZ ;  /* 0x000100004a687824 */ /* 0x040fe200078e00ff */
[----:B------:R-:W-:Y:S01]  /*c3a0*/  LOP3.LUT R74, R74, 0xffff0000, RZ, 0xc0, !PT ;  /* 0xffff00004a4a7812 */ /* 0x000fe200078ec0ff */
[C---:B------:R-:W-:Y:S02]  /*c3b0*/  FFMA.FTZ R68, R9.reuse, R68, -R4 ;  /* 0x0000004409447223 */ /* 0x040fe40000010804 */
[----:B------:R-:W-:-:S02]  /*c3c0*/  FFMA.FTZ R110, R9, R110, R112 ;  /* 0x0000006e096e7223 */ /* 0x000fc40000010070 */
[C---:B------:R-:W-:Y:S02]  /*c3d0*/  FMUL.FTZ R9, R113.reuse, R8 ;  /* 0x0000000871097220 */ /* 0x040fe40000410000 */
[C---:B------:R-:W-:Y:S01]  /*c3e0*/  IMAD.U32 R106, R10.reuse, 0x10000, RZ ;  /* 0x000100000a6a7824 */ /* 0x040fe200078e00ff */
[----:B------:R-:W-:Y:S01]  /*c3f0*/  LOP3.LUT R10, R10, 0xffff0000, RZ, 0xc0, !PT ;  /* 0xffff00000a0a7812 */ /* 0x000fe200078ec0ff */
[C---:B------:R-:W-:Y:S02]  /*c400*/  FMUL.FTZ R4, R114.reuse, R69 ;  /* 0x0000004572047220 */ /* 0x040fe40000410000 */
[----:B------:R-:W-:Y:S02]  /*c410*/  FMUL.FTZ R113, R113, R104 ;  /* 0x0000006871717220 */ /* 0x000fe40000410000 */
[-C--:B------:R-:W-:Y:S02]  /*c420*/  FMUL.FTZ R114, R114, R73.reuse ;  /* 0x0000004972727220 */ /* 0x080fe40000410000 */
[----:B------:R-:W-:-:S02]  /*c430*/  FFMA.FTZ R73, R107, R73, -R4 ;  /* 0x000000496b497223 */ /* 0x000fc40000010804 */
[----:B------:R-:W-:Y:S02]  /*c440*/  FFMA.FTZ R113, R106, R8, R113 ;  /* 0x000000086a717223 */ /* 0x000fe40000010071 */
[C---:B------:R-:W-:Y:S02]  /*c450*/  FMUL.FTZ R8, R6.reuse, R70 ;  /* 0x0000004606087220 */ /* 0x040fe40000410000 */
[C---:B------:R-:W-:Y:S02]  /*c460*/  FMUL.FTZ R4, R7.reuse, R71 ;  /* 0x0000004707047220 */ /* 0x040fe40000410000 */
[----:B------:R-:W-:Y:S02]  /*c470*/  FMUL.FTZ R6, R6, R74 ;  /* 0x0000004a06067220 */ /* 0x000fe40000410000 */
[----:B------:R-:W-:Y:S02]  /*c480*/  FMUL.FTZ R7, R7, R75 ;  /* 0x0000004b07077220 */ /* 0x000fe40000410000 */
[----:B------:R-:W-:Y:S01]  /*c490*/  FFMA.FTZ R104, R106, R104, -R9 ;  /* 0x000000686a687223 */ /* 0x000fe20000010809 */
[----:B------:R-:W-:Y:S01]  /*c4a0*/  F2FP.BF16.PACK_AB R9, R73, R72 ;  /* 0x000000484909723e */ /* 0x000fe200000010ff */
[----:B------:R-:W-:Y:S01]  /*c4b0*/  FFMA.FTZ R74, R10, R74, -R8 ;  /* 0x0000004a0a4a7223 */ /* 0x000fe20000010808 */
[----:B------:R-:W-:Y:S01]  /*c4c0*/  F2FP.BF16.PACK_AB R8, R115, R5 ;  /* 0x000000057308723e */ /* 0x000fe200000010ff */
[----:B------:R-:W-:Y:S01]  /*c4d0*/  FFMA.FTZ R75, R109, R75, -R4 ;  /* 0x0000004b6d4b7223 */ /* 0x000fe20000010804 */
[----:B------:R-:W-:Y:S01]  /*c4e0*/  F2FP.BF16.PACK_AB R4, R11, R108 ;  /* 0x0000006c0b04723e */ /* 0x000fe200000010ff */
[----:B------:R-:W-:-:S02]  /*c4f0*/  FFMA.FTZ R114, R107, R69, R114 ;  /* 0x000000456b727223 */ /* 0x000fc40000010072 */
[----:B------:R-:W-:Y:S01]  /*c500*/  FFMA.FTZ R6, R10, R70, R6 ;  /* 0x000000460a067223 */ /* 0x000fe20000010006 */
[----:B------:R-:W-:Y:S01]  /*c510*/  F2FP.BF16.PACK_AB R10, R74, R104 ;  /* 0x000000684a0a723e */ /* 0x000fe200000010ff */
[----:B------:R-:W-:Y:S01]  /*c520*/  FFMA.FTZ R7, R109, R71, R7 ;  /* 0x000000476d077223 */ /* 0x000fe20000010007 */
[----:B------:R-:W-:Y:S02]  /*c530*/  F2FP.BF16.PACK_AB R11, R75, R68 ;  /* 0x000000444b0b723e */ /* 0x000fe400000010ff */
[----:B------:R-:W-:Y:S02]  /*c540*/  F2FP.BF16.PACK_AB R5, R114, R111 ;  /* 0x0000006f7205723e */ /* 0x000fe400000010ff */
[----:B------:R-:W-:Y:S01]  /*c550*/  F2FP.BF16.PACK_AB R6, R6, R113 ;  /* 0x000000710606723e */ /* 0x000fe200000010ff */
[----:B------:R1:W-:Y:S01]  /*c560*/  STS.128 [R103+0x6080], R8 ;  /* 0x0060800867007388 */ /* 0x0003e20000000c00 */
[----:B------:R-:W-:-:S05]  /*c570*/  F2FP.BF16.PACK_AB R7, R7, R110 ;  /* 0x0000006e0707723e */ /* 0x000fca00000010ff */
[----:B------:R1:W-:Y:S02]  /*c580*/  STS.128 [R102+0x6080], R4 ;  /* 0x0060800466007388 */ /* 0x0003e40000000c00 */
.L_x_443:
[----:B------:R-:W-:Y:S05]  /*c590*/  BSYNC B0 ;  /* 0x0000000000007941 */ /* 0x000fea0003800000 */
.L_x_442:
[----:B-1----:R-:W-:Y:S01]  /*c5a0*/  IADD3 R7, R66, 0x10, RZ ;  /* 0x0000001042077810 */ /* 0x002fe20007ffe0ff */
[----:B------:R-:W-:Y:S03]  /*c5b0*/  BSSY B0, `(.L_x_444) ;  /* 0x000007c000007945 */ /* 0x000fe60003800000 */
[----:B------:R-:W-:-:S13]  /*c5c0*/  ISETP.GE.AND P0, PT, R7, c[0x0][0x27c], PT ;  /* 0x00009f0007007a0c */ /* 0x000fda0003f06270 */
[----:B------:R-:W-:Y:S05]  /*c5d0*/  @P0 BRA `(.L_x_445) ;  /* 0x0000079000000947 */ /* 0x000fea0003800000 */
[----:B------:R-:W-:Y:S01]  /*c5e0*/  SHF.R.S32.HI R11, RZ, 0x1f, R7 ;  /* 0x0000001fff0b7819 */ /* 0x000fe20000011407 */
[----:B------:R-:W-:Y:S01]  /*c5f0*/  IMAD.MOV.U32 R9, RZ, RZ, c[0x0][0x27c] ;  /* 0x00009f00ff097624 */ /* 0x000fe200078e00ff */
[----:B------:R-:W-:Y:S01]  /*c600*/  LEA.HI R4, R29, R29, RZ, 0x1 ;  /* 0x0000001d1d047211 */ /* 0x000fe200078f08ff */
[----:B------:R-:W-:Y:S01]  /*c610*/  IMAD.SHL.U32 R6, R244, 0x40, RZ ;  /* 0x00000040f4067824 */ /* 0x000fe200078e00ff */
[CC--:B------:R-:W-:Y:S02]  /*c620*/  LEA.HI R10, R11.reuse, R7.reuse, RZ, 0x3 ;  /* 0x000000070b0a7211 */ /* 0x0c0fe400078f18ff */
[----:B------:R-:W-:Y:S02]  /*c630*/  LEA.HI R11, R11, R7, RZ, 0x5 ;  /* 0x000000070b0b7211 */ /* 0x000fe400078f28ff */
[----:B------:R-:W-:Y:S02]  /*c640*/  SHF.R.S32.HI R5, RZ, 0x3, R10 ;  /* 0x00000003ff057819 */ /* 0x000fe4000001140a */
[----:B------:R-:W-:Y:S01]  /*c650*/  LOP3.LUT R4, R4, 0x7fffffe, RZ, 0xc0, !PT ;  /* 0x07fffffe04047812 */ /* 0x000fe200078ec0ff */
[----:B------:R-:W-:Y:S01]  /*c660*/  IMAD.SHL.U32 R11, R11, 0x80, RZ ;  /* 0x000000800b0b7824 */ /* 0x000fe200078e00ff */
[----:B------:R-:W-:-:S02]  /*c670*/  LEA.HI R9, R9, R5, RZ, 0x1d ;  /* 0x0000000509097211 */ /* 0x000fc400078fe8ff */
[----:B------:R-:W-:Y:S01]  /*c680*/  LOP3.LUT R6, R6, 0xc0, RZ, 0xc0, !PT ;  /* 0x000000c006067812 */ /* 0x000fe200078ec0ff */
[----:B------:R-:W-:Y:S01]  /*c690*/  IMAD.IADD R4, R29, 0x1, -R4 ;  /* 0x000000011d047824 */ /* 0x000fe200078e0a04 */
[----:B------:R-:W-:Y:S01]  /*c6a0*/  SHF.R.S32.HI R7, RZ, 0x1f, R9 ;  /* 0x0000001fff077819 */ /* 0x000fe20000011409 */
[----:B------:R-:W-:Y:S01]  /*c6b0*/  IMAD.SHL.U32 R8, R9, 0x8, RZ ;  /* 0x0000000809087824 */ /* 0x000fe200078e00ff */
[----:B------:R-:W-:Y:S01]  /*c6c0*/  LOP3.LUT R10, R6, 0x18, R10, 0xf8, !PT ;  /* 0x00000018060a7812 */ /* 0x000fe200078ef80a */
[----:B------:R-:W-:Y:S01]  /*c6d0*/  IMAD R4, R25, 0x8, R4 ;  /* 0x0000000819047824 */ /* 0x000fe200078e0204 */
[----:B------:R-:W-:Y:S02]  /*c6e0*/  LEA.HI R7, R7, R9, RZ, 0x2 ;  /* 0x0000000907077211 */ /* 0x000fe400078f10ff */
[----:B------:R-:W-:Y:S01]  /*c6f0*/  SHF.R.U32.HI R5, RZ, 0x3, R6 ;  /* 0x00000003ff057819 */ /* 0x000fe20000011606 */
[----:B------:R-:W-:Y:S01]  /*c700*/  IMAD.SHL.U32 R4, R4, 0x20, RZ ;  /* 0x0000002004047824 */ /* 0x000fe200078e00ff */
[----:B------:R-:W-:Y:S01]  /*c710*/  LOP3.LUT R8, R6, 0x18, R8, 0xf8, !PT ;  /* 0x0000001806087812 */ /* 0x000fe200078ef808 */
[----:B------:R-:W-:Y:S01]  /*c720*/  IMAD.SHL.U32 R7, R7, 0x400, RZ ;  /* 0x0000040007077824 */ /* 0x000fe200078e00ff */
[----:B------:R-:W-:-:S02]  /*c730*/  LOP3.LUT R11, R11, 0x7ffff000, RZ, 0xc0, !PT ;  /* 0x7ffff0000b0b7812 */ /* 0x000fc400078ec0ff */
[-C--:B------:R-:W-:Y:S02]  /*c740*/  LOP3.LUT R10, R10, R5.reuse, RZ, 0x3c, !PT ;  /* 0x000000050a0a7212 */ /* 0x080fe400078e3cff */
[----:B------:R-:W-:Y:S02]  /*c750*/  LOP3.LUT R8, R8, R5, RZ, 0x3c, !PT ;  /* 0x0000000508087212 */ /* 0x000fe400078e3cff */
[----:B------:R-:W-:Y:S02]  /*c760*/  LOP3.LUT R7, R7, 0x7ffff000, RZ, 0xc0, !PT ;  /* 0x7ffff00007077812 */ /* 0x000fe400078ec0ff */
[--C-:B------:R-:W-:Y:S02]  /*c770*/  IADD3 R10, R10, R11, R4.reuse ;  /* 0x0000000b0a0a7210 */ /* 0x100fe40007ffe004 */
[----:B------:R-:W-:Y:S02]  /*c780*/  IADD3 R68, R8, R7, R4 ;  /* 0x0000000708447210 */ /* 0x000fe40007ffe004 */
[----:B------:R-:W-:Y:S01]  /*c790*/  SHF.R.U64 R56, R56, 0x10, R57 ;  /* 0x0000001038387819 */ /* 0x000fe20000001239 */
[----:B------:R-:W-:Y:S01]  /*c7a0*/  IMAD.SHL.U32 R69, R10, 0x2, RZ ;  /* 0x000000020a457824 */ /* 0x000fe200078e00ff */
[----:B------:R-:W-:Y:S01]  /*c7b0*/  SHF.R.U64 R60, R60, 0x10, R61 ;  /* 0x000000103c3c7819 */ /* 0x000fe2000000123d */
[----:B------:R-:W-:Y:S01]  /*c7c0*/  IMAD.SHL.U32 R68, R68, 0x2, RZ ;  /* 0x0000000244447824 */ /* 0x000fe200078e00ff */
[----:B------:R-:W-:-:S02]  /*c7d0*/  SHF.R.U32.HI R57, RZ, 0x10, R57 ;  /* 0x00000010ff397819 */ /* 0x000fc40000011639 */
[----:B------:R-:W1:Y:S01]  /*c7e0*/  LDS.128 R8, [R69+0x6080] ;  /* 0x0060800045087984 */ /* 0x000e620000000c00 */
[--C-:B------:R-:W-:Y:S02]  /*c7f0*/  SHF.R.U64 R58, R58, 0x10, R59.reuse ;  /* 0x000000103a3a7819 */ /* 0x100fe4000000123b */
[----:B------:R-:W-:Y:S01]  /*c800*/  PRMT R56, R93, 0x5432, R56 ;  /* 0x000054325d387816 */ /* 0x000fe20000000038 */
[----:B------:R-:W2:Y:S01]  /*c810*/  LDS.128 R4, [R68+0x6080] ;  /* 0x0060800044047984 */ /* 0x000ea20000000c00 */
[----:B------:R-:W-:Y:S02]  /*c820*/  SHF.R.U32.HI R59, RZ, 0x10, R59 ;  /* 0x00000010ff3b7819 */ /* 0x000fe4000001163b */
[----:B------:R-:W-:Y:S02]  /*c830*/  PRMT R60, R95, 0x5432, R60 ;  /* 0x000054325f3c7816 */ /* 0x000fe4000000003c */
[----:B------:R-:W-:Y:S01]  /*c840*/  PRMT R57, R93, 0x5410, R57 ;  /* 0x000054105d397816 */ /* 0x000fe20000000039 */
[----:B------:R-:W-:Y:S01]  /*c850*/  IMAD.U32 R93, R56, 0x10000, RZ ;  /* 0x00010000385d7824 */ /* 0x000fe200078e00ff */
[----:B------:R-:W-:-:S02]  /*c860*/  PRMT R58, R94, 0x5432, R58 ;  /* 0x000054325e3a7816 */ /* 0x000fc4000000003a */
[----:B------:R-:W-:Y:S01]  /*c870*/  PRMT R59, R94, 0x5410, R59 ;  /* 0x000054105e3b7816 */ /* 0x000fe2000000003b */
[----:B------:R-:W-:Y:S01]  /*c880*/  IMAD.U32 R94, R60, 0x10000, RZ ;  /* 0x000100003c5e7824 */ /* 0x000fe200078e00ff */
[----:B------:R-:W-:Y:S02]  /*c890*/  SHF.R.U32.HI R61, RZ, 0x10, R61 ;  /* 0x00000010ff3d7819 */ /* 0x000fe4000001163d */
[----:B------:R-:W-:Y:S02]  /*c8a0*/  LOP3.LUT R56, R56, 0xffff0000, RZ, 0xc0, !PT ;  /* 0xffff000038387812 */ /* 0x000fe400078ec0ff */
[----:B------:R-:W-:Y:S02]  /*c8b0*/  PRMT R61, R95, 0x5410, R61 ;  /* 0x000054105f3d7816 */ /* 0x000fe4000000003d */
[----:B------:R-:W-:Y:S02]  /*c8c0*/  SHF.R.U64 R62, R62, 0x10, R63 ;  /* 0x000000103e3e7819 */ /* 0x000fe4000000123f */
[----:B------:R-:W-:-:S02]  /*c8d0*/  LOP3.LUT R103, R60, 0xffff0000, RZ, 0xc0, !PT ;  /* 0xffff00003c677812 */ /* 0x000fc400078ec0ff */
[----:B------:R-:W-:Y:S02]  /*c8e0*/  SHF.R.U32.HI R63, RZ, 0x10, R63 ;  /* 0x00000010ff3f7819 */ /* 0x000fe4000001163f */
[C---:B------:R-:W-:Y:S02]  /*c8f0*/  PRMT R62, R101.reuse, 0x5432, R62 ;  /* 0x00005432653e7816 */ /* 0x040fe4000000003e */
[----:B------:R-:W-:Y:S01]  /*c900*/  PRMT R63, R101, 0x5410, R63 ;  /* 0x00005410653f7816 */ /* 0x000fe2000000003f */
[C---:B-1----:R-:W-:Y:S01]  /*c910*/  IMAD.U32 R71, R8.reuse, 0x10000, RZ ;  /* 0x0001000008477824 */ /* 0x042fe200078e00ff */
[----:B------:R-:W-:Y:S01]  /*c920*/  LOP3.LUT R70, R8, 0xffff0000, RZ, 0xc0, !PT ;  /* 0xffff000008467812 */ /* 0x000fe200078ec0ff */
[C---:B------:R-:W-:Y:S01]  /*c930*/  IMAD.U32 R8, R9.reuse, 0x10000, RZ ;  /* 0x0001000009087824 */ /* 0x040fe200078e00ff */
[----:B------:R-:W-:Y:S01]  /*c940*/  LOP3.LUT R73, R9, 0xffff0000, RZ, 0xc0, !PT ;  /* 0xffff000009497812 */ /* 0x000fe200078ec0ff */
[C---:B--2---:R-:W-:Y:S01]  /*c950*/  IMAD.U32 R74, R4.reuse, 0x10000, RZ ;  /* 0x00010000044a7824 */ /* 0x044fe200078e00ff */
[C---:B------:R-:W-:Y:S01]  /*c960*/  LOP3.LUT R75, R11.reuse, 0xffff0000, RZ, 0xc0, !PT ;  /* 0xffff00000b4b7812 */ /* 0x040fe200078ec0ff */
[----:B------:R-:W-:Y:S01]  /*c970*/  IMAD.U32 R9, R11, 0x10000, RZ ;  /* 0x000100000b097824 */ /* 0x000fe200078e00ff */
[----:B------:R-:W-:Y:S01]  /*c980*/  LOP3.LUT R11, R4, 0xffff0000, RZ, 0xc0, !PT ;  /* 0xffff0000040b7812 */ /* 0x000fe200078ec0ff */
[C---:B------:R-:W-:Y:S01]  /*c990*/  IMAD.U32 R4, R5.reuse, 0x10000, RZ ;  /* 0x0001000005047824 */ /* 0x040fe200078e00ff */
[----:B------:R-:W-:Y:S01]  /*c9a0*/  LOP3.LUT R102, R5, 0xffff0000, RZ, 0xc0, !PT ;  /* 0xffff000005667812 */ /* 0x000fe200078ec0ff */
[----:B------:R-:W-:-:S02]  /*c9b0*/  FMUL.FTZ R5, R74, R93 ;  /* 0x0000005d4a057220 */ /* 0x000fc40000410000 */
[-C--:B------:R-:W-:Y:S02]  /*c9c0*/  FMUL.FTZ R74, R74, R94.reuse ;  /* 0x0000005e4a4a7220 */ /* 0x080fe40000410000 */
[----:B------:R-:W-:Y:S02]  /*c9d0*/  FFMA.FTZ R5, R71, R94, -R5 ;  /* 0x0000005e47057223 */ /* 0x000fe40000010805 */
[----:B------:R-:W-:Y:S02]  /*c9e0*/  FMUL.FTZ R60, R11, R56 ;  /* 0x000000380b3c7220 */ /* 0x000fe40000410000 */
[C---:B------:R-:W-:Y:S01]  /*c9f0*/  IMAD.U32 R94, R57.reuse, 0x10000, RZ ;  /* 0x00010000395e7824 */ /* 0x040fe200078e00ff */
[----:B------:R-:W-:Y:S01]  /*ca00*/  LOP3.LUT R57, R57, 0xffff0000, RZ, 0xc0, !PT ;  /* 0xffff000039397812 */ /* 0x000fe200078ec0ff */
[----:B------:R-:W-:Y:S02]  /*ca10*/  FFMA.FTZ R74, R71, R93, R74 ;  /* 0x0000005d474a7223 */ /* 0x000fe4000001004a */
[C---:B------:R-:W-:Y:S01]  /*ca20*/  IMAD.U32 R71, R61.reuse, 0x10000, RZ ;  /* 0x000100003d477824 */ /* 0x040fe200078e00ff */
[----:B------:R-:W-:Y:S01]  /*ca30*/  LOP3.LUT R61, R61, 0xffff0000, RZ, 0xc0, !PT ;  /* 0xffff00003d3d7812 */ /* 0x000fe200078ec0ff */
[----:B------:R-:W-:-:S02]  /*ca40*/  FMUL.FTZ R11, R11, R103 ;  /* 0x000000670b0b7220 */ /* 0x000fc40000410000 */
[----:B------:R-:W-:Y:S02]  /*ca50*/  FFMA.FTZ R103, R70, R103, -R60 ;  /* 0x0000006746677223 */ /* 0x000fe4000001083c */
[C---:B------:R-:W-:Y:S02]  /*ca60*/  FMUL.FTZ R60, R4.reuse, R94 ;  /* 0x0000005e043c7220 */ /* 0x040fe40000410000 */
[----:B------:R-:W-:Y:S02]  /*ca70*/  FMUL.FTZ R4, R4, R71 ;  /* 0x0000004704047220 */ /* 0x000fe40000410000 */
[C---:B------:R-:W-:Y:S01]  /*ca80*/  IMAD.U32 R95, R7.reuse, 0x10000, RZ ;  /* 0x00010000075f7824 */ /* 0x040fe200078e00ff */
[----:B------:R-:W-:Y:S01]  /*ca90*/  LOP3.LUT R7, R7, 0xffff0000, RZ, 0xc0, !PT ;  /* 0xffff000007077812 */ /* 0x000fe200078ec0ff */
[C---:B------:R-:W-:Y:S01]  /*caa0*/  IMAD.U32 R93, R59.reuse, 0x10000, RZ ;  /* 0x000100003b5d7824 */ /* 0x040fe200078e00ff */
[----:B------:R-:W-:Y:S01]  /*cab0*/  LOP3.LUT R59, R59, 0xffff0000, RZ, 0xc0, !PT ;  /* 0xffff00003b3b7812 */ /* 0x000fe200078ec0ff */
[----:B------:R-:W-:-:S02]  /*cac0*/  FFMA.FTZ R11, R70, R56, R11 ;  /* 0x00000038460b7223 */ /* 0x000fc4000001000b */
[C---:B------:R-:W-:Y:S01]  /*cad0*/  IMAD.U32 R56, R63.reuse, 0x10000, RZ ;  /* 0x000100003f387824 */ /* 0x040fe200078e00ff */
[----:B------:R-:W-:Y:S01]  /*cae0*/  LOP3.LUT R63, R63, 0xffff0000, RZ, 0xc0, !PT ;  /* 0xffff00003f3f7812 */ /* 0x000fe200078ec0ff */
[C---:B------:R-:W-:Y:S02]  /*caf0*/  FFMA.FTZ R94, R8.reuse, R94, R4 ;  /* 0x0000005e085e7223 */ /* 0x040fe40000010004 */
[C---:B------:R-:W-:Y:S02]  /*cb00*/  FMUL.FTZ R4, R95.reuse, R93 ;  /* 0x0000005d5f047220 */ /* 0x040fe40000410000 */
[----:B------:R-:W-:Y:S02]  /*cb10*/  FFMA.FTZ R60, R8, R71, -R60 ;  /* 0x00000047083c7223 */ /* 0x000fe4000001083c */
[-C--:B------:R-:W-:Y:S02]  /*cb20*/  FMUL.FTZ R95, R95, R56.reuse ;  /* 0x000000385f5f7220 */ /* 0x080fe40000410000 */
[C---:B------:R-:W-:Y:S01]  /*cb30*/  IMAD.U32 R101, R6.reuse, 0x10000, RZ ;  /* 0x0001000006657824 */ /* 0x040fe200078e00ff */
[----:B------:R-:W-:Y:S01]  /*cb40*/  LOP3.LUT R6, R6, 0xffff0000, RZ, 0xc0, !PT ;  /* 0xffff000006067812 */ /* 0x000fe200078ec0ff */
[C---:B------:R-:W-:Y:S01]  /*cb50*/  IMAD.U32 R8, R58.reuse, 0x10000, RZ ;  /* 0x000100003a087824 */ /* 0x040fe200078e00ff */
[----:B------:R-:W-:Y:S01]  /*cb60*/  LOP3.LUT R58, R58, 0xffff0000, RZ, 0xc0, !PT ;  /* 0xffff00003a3a7812 */ /* 0x000fe200078ec0ff */
[C---:B------:R-:W-:Y:S01]  /*cb70*/  IMAD.U32 R70, R62.reuse, 0x10000, RZ ;  /* 0x000100003e467824 */ /* 0x040fe200078e00ff */
[----:B------:R-:W-:Y:S01]  /*cb80*/  LOP3.LUT R62, R62, 0xffff0000, RZ, 0xc0, !PT ;  /* 0xffff00003e3e7812 */ /* 0x000fe200078ec0ff */
[----:B------:R-:W-:-:S02]  /*cb90*/  FFMA.FTZ R56, R9, R56, -R4 ;  /* 0x0000003809387223 */ /* 0x000fc40000010804 */
[----:B------:R-:W-:Y:S02]  /*cba0*/  FFMA.FTZ R93, R9, R93, R95 ;  /* 0x0000005d095d7223 */ /* 0x000fe4000001005f */
[C---:B------:R-:W-:Y:S02]  /*cbb0*/  FMUL.FTZ R9, R101.reuse, R8 ;  /* 0x0000000865097220 */ /* 0x040fe40000410000 */
[C---:B------:R-:W-:Y:S01]  /*cbc0*/  IMAD.U32 R72, R10.reuse, 0x10000, RZ ;  /* 0x000100000a487824 */ /* 0x040fe200078e00ff */
[----:B------:R-:W-:Y:S01]  /*cbd0*/  LOP3.LUT R10, R10, 0xffff0000, RZ, 0xc0, !PT ;  /* 0xffff00000a0a7812 */ /* 0x000fe200078ec0ff */
[C---:B------:R-:W-:Y:S02]  /*cbe0*/  FMUL.FTZ R4, R102.reuse, R57 ;  /* 0x0000003966047220 */ /* 0x040fe40000410000 */
[----:B------:R-:W-:Y:S02]  /*cbf0*/  FMUL.FTZ R101, R101, R70 ;  /* 0x0000004665657220 */ /* 0x000fe40000410000 */
[----:B------:R-:W-:-:S02]  /*cc00*/  FMUL.FTZ R102, R102, R61 ;  /* 0x0000003d66667220 */ /* 0x000fc40000410000 */
[----:B------:R-:W-:Y:S02]  /*cc10*/  FFMA.FTZ R61, R73, R61, -R4 ;  /* 0x0000003d493d7223 */ /* 0x000fe40000010804 */
[----:B------:R-:W-:Y:S02]  /*cc20*/  FFMA.FTZ R101, R72, R8, R101 ;  /* 0x0000000848657223 */ /* 0x000fe40000010065 */
[C---:B------:R-:W-:Y:S02]  /*cc30*/  FMUL.FTZ R8, R6.reuse, R58 ;  /* 0x0000003a06087220 */ /* 0x040fe40000410000 */
[C---:B------:R-:W-:Y:S02]  /*cc40*/  FMUL.FTZ R4, R7.reuse, R59 ;  /* 0x0000003b07047220 */ /* 0x040fe40000410000 */
[----:B------:R-:W-:Y:S02]  /*cc50*/  FMUL.FTZ R6, R6, R62 ;  /* 0x0000003e06067220 */ /* 0x000fe40000410000 */
[----:B------:R-:W-:-:S02]  /*cc60*/  FMUL.FTZ R7, R7, R63 ;  /* 0x0000003f07077220 */ /* 0x000fc40000410000 */
[----:B------:R-:W-:Y:S01]  /*cc70*/  FFMA.FTZ R70, R72, R70, -R9 ;  /* 0x0000004648467223 */ /* 0x000fe20000010809 */
[----:B------:R-:W-:Y:S01]  /*cc80*/  F2FP.BF16.PACK_AB R9, R61, R60 ;  /* 0x0000003c3d09723e */ /* 0x000fe200000010ff */
[C---:B------:R-:W-:Y:S01]  /*cc90*/  FFMA.FTZ R62, R10.reuse, R62, -R8 ;  /* 0x0000003e0a3e7223 */ /* 0x040fe20000010808 */
[----:B------:R-:W-:Y:S01]  /*cca0*/  F2FP.BF16.PACK_AB R8, R103, R5 ;  /* 0x000000056708723e */ /* 0x000fe200000010ff */
[----:B------:R-:W-:Y:S01]  /*ccb0*/  FFMA.FTZ R63, R75, R63, -R4 ;  /* 0x0000003f4b3f7223 */ /* 0x000fe20000010804 */
[----:B------:R-:W-:Y:S01]  /*ccc0*/  F2FP.BF16.PACK_AB R4, R11, R74 ;  /* 0x0000004a0b04723e */ /* 0x000fe200000010ff */
[----:B------:R-:W-:Y:S02]  /*ccd0*/  FFMA.FTZ R102, R73, R57, R102 ;  /* 0x0000003949667223 */ /* 0x000fe40000010066 */
[----:B------:R-:W-:Y:S01]  /*cce0*/  FFMA.FTZ R6, R10, R58, R6 ;  /* 0x0000003a0a067223 */ /* 0x000fe20000010006 */
[----:B------:R-:W-:Y:S01]  /*ccf0*/  F2FP.BF16.PACK_AB R10, R62, R70 ;  /* 0x000000463e0a723e */ /* 0x000fe200000010ff */
[----:B------:R-:W-:Y:S01]  /*cd00*/  FFMA.FTZ R7, R75, R59, R7 ;  /* 0x0000003b4b077223 */ /* 0x000fe20000010007 */
[----:B------:R-:W-:-:S02]  /*cd10*/  F2FP.BF16.PACK_AB R11, R63, R56 ;  /* 0x000000383f0b723e */ /* 0x000fc400000010ff */
[----:B------:R-:W-:Y:S02]  /*cd20*/  F2FP.BF16.PACK_AB R5, R102, R94 ;  /* 0x0000005e6605723e */ /* 0x000fe400000010ff */
[----:B------:R-:W-:Y:S01]  /*cd30*/  F2FP.BF16.PACK_AB R6, R6, R101 ;  /* 0x000000650606723e */ /* 0x000fe200000010ff */
[----:B------:R1:W-:Y:S01]  /*cd40*/  STS.128 [R69+0x6080], R8 ;  /* 0x0060800845007388 */ /* 0x0003e20000000c00 */
[----:B------:R-:W-:-:S05]  /*cd50*/  F2FP.BF16.PACK_AB R7, R7, R93 ;  /* 0x0000005d0707723e */ /* 0x000fca00000010ff */
[----:B------:R1:W-:Y:S02]  /*cd60*/  STS.128 [R68+0x6080], R4 ;  /* 0x0060800444007388 */ /* 0x0003e40000000c00 */
.L_x_445:
[----:B------:R-:W-:Y:S05]  /*cd70*/  BSYNC B0 ;  /* 0x0000000000007941 */ /* 0x000fea0003800000 */
.L_x_444:
[----:B-1----:R-:W-:-:S04]  /*cd80*/  IADD3 R7, R66, 0x20, RZ ;  /* 0x0000002042077810 */ /* 0x002fc80007ffe0ff */
        /* <DEDUP_REMOVED lines=33> */
[----:B------:R-:W-:-:S02]  /*cfa0*/  PRMT R48, R89, 0x5432, R48 ;  /* 0x0000543259307816 */ /* 0x000fc40000000030 */
[----:B------:R-:W1:Y:S01]  /*cfb0*/  LDS.128 R8, [R57+0x6080] ;  /* 0x0060800039087984 */ /* 0x000e620000000c00 */
[----:B------:R-:W-:Y:S02]  /*cfc0*/  PRMT R52, R91, 0x5432, R52 ;  /* 0x000054325b347816 */ /* 0x000fe40000000034 */
[----:B------:R-:W-:Y:S01]  /*cfd0*/  SHF.R.U32.HI R49, RZ, 0x10, R49 ;  /* 0x00000010ff317819 */ /* 0x000fe20000011631 */
[----:B------:R-:W2:Y:S01]  /*cfe0*/  LDS.128 R4, [R56+0x6080] ;  /* 0x0060800038047984 */ /* 0x000ea20000000c00 */
[----:B------:R-:W-:Y:S01]  /*cff0*/  IMAD.U32 R68, R48, 0x10000, RZ ;  /* 0x0001000030447824 */ /* 0x000fe200078e00ff */
[----:B------:R-:W-:Y:S01]  /*d000*/  SHF.R.U32.HI R53, RZ, 0x10, R53 ;  /* 0x00000010ff357819 */ /* 0x000fe20000011635 */
[----:B------:R-:W-:Y:S01]  /*d010*/  IMAD.U32 R69, R52, 0x10000, RZ ;  /* 0x0001000034457824 */ /* 0x000fe200078e00ff */
[----:B------:R-:W-:Y:S02]  /*d020*/  LOP3.LUT R48, R48, 0xffff0000, RZ, 0xc0, !PT ;  /* 0xffff000030307812 */ /* 0x000fe400078ec0ff */
[----:B------:R-:W-:-:S02]  /*d030*/  PRMT R49, R89, 0x5410, R49 ;  /* 0x0000541059317816 */ /* 0x000fc40000000031 */
[----:B------:R-:W-:Y:S02]  /*d040*/  SHF.R.U64 R50, R50, 0x10, R51 ;  /* 0x0000001032327819 */ /* 0x000fe40000001233 */
[----:B------:R-:W-:Y:S02]  /*d050*/  PRMT R53, R91, 0x5410, R53 ;  /* 0x000054105b357816 */ /* 0x000fe40000000035 */
[----:B------:R-:W-:Y:S02]  /*d060*/  SHF.R.U64 R54, R54, 0x10, R55 ;  /* 0x0000001036367819 */ /* 0x000fe40000001237 */
[----:B------:R-:W-:Y:S02]  /*d070*/  SHF.R.U32.HI R51, RZ, 0x10, R51 ;  /* 0x00000010ff337819 */ /* 0x000fe40000011633 */
[----:B------:R-:W-:Y:S02]  /*d080*/  LOP3.LUT R73, R52, 0xffff0000, RZ, 0xc0, !PT ;  /* 0xffff000034497812 */ /* 0x000fe400078ec0ff */
[----:B------:R-:W-:-:S02]  /*d090*/  SHF.R.U32.HI R55, RZ, 0x10, R55 ;  /* 0x00000010ff377819 */ /* 0x000fc40000011637 */
[----:B------:R-:W-:Y:S02]  /*d0a0*/  PRMT R51, R90, 0x5410, R51 ;  /* 0x000054105a337816 */ /* 0x000fe40000000033 */
[----:B------:R-:W-:Y:S02]  /*d0b0*/  PRMT R55, R92, 0x5410, R55 ;  /* 0x000054105c377816 */ /* 0x000fe40000000037 */
[----:B------:R-:W-:Y:S02]  /*d0c0*/  PRMT R50, R90, 0x5432, R50 ;  /* 0x000054325a327816 */ /* 0x000fe40000000032 */
        /* <DEDUP_REMOVED lines=31> */
[----:B------:R-:W-:Y:S02]  /*d2c0*/  FFMA.FTZ R69, R8, R69, R4 ;  /* 0x0000004508457223 */ /* 0x000fe40000010004 */
[----:B------:R-:W-:Y:S02]  /*d2d0*/  FMUL.FTZ R4, R70, R68 ;  /* 0x0000004446047220 */ /* 0x000fe40000410000 */
        /* <DEDUP_REMOVED lines=38> */
.L_x_441:
[----:B------:R-:W-:Y:S05]  /*d540*/  BSYNC B1 ;  /* 0x0000000000017941 */ /* 0x000fea0003800000 */
.L_x_440:
        /* <DEDUP_REMOVED lines=12> */
[----:B------:R-:W-:Y:S02]  /*d610*/  SHF.R.S32.HI R4, RZ, 0x1f, R88 ;  /* 0x0000001fff047819 */ /* 0x000fe40000011458 */
[----:B------:R-:W-:Y:S01]  /*d620*/  LOP3.LUT R7, R7, 0x7fffffe, RZ, 0xc0, !PT ;  /* 0x07fffffe07077812 */ /* 0x000fe200078ec0ff */
[----:B------:R-:W-:Y:S01]  /*d630*/  IMAD.SHL.U32 R6, R6, 0x20, RZ ;  /* 0x0000002006067824 */ /* 0x000fe200078e00ff */
[----:B------:R-:W-:Y:S01]  /*d640*/  LEA.HI R4, R4, R88, RZ, 0x2 ;  /* 0x0000005804047211 */ /* 0x000fe200078f10ff */
[----:B------:R-:W-:Y:S01]  /*d650*/  IMAD.SHL.U32 R88, R88, 0x8, RZ ;  /* 0x0000000858587824 */ /* 0x000fe200078e00ff */
[----:B------:R-:W-:Y:S01]  /*d660*/  LOP3.LUT R9, R9, 0xc0, RZ, 0xc0, !PT ;  /* 0x000000c009097812 */ /* 0x000fe200078ec0ff */
[----:B------:R-:W-:Y:S01]  /*d670*/  IMAD.IADD R7, R29, 0x1, -R7 ;  /* 0x000000011d077824 */ /* 0x000fe200078e0a07 */
[----:B------:R-:W-:Y:S01]  /*d680*/  LOP3.LUT R6, R6, 0xffffff00, RZ, 0xc0, !PT ;  /* 0xffffff0006067812 */ /* 0x000fe200078ec0ff */
[----:B------:R-:W-:Y:S01]  /*d690*/  IMAD.SHL.U32 R4, R4, 0x400, RZ ;  /* 0x0000040004047824 */ /* 0x000fe200078e00ff */
[----:B------:R-:W-:-:S02]  /*d6a0*/  LOP3.LUT R8, R9, 0x18, R66, 0xf8, !PT ;  /* 0x0000001809087812 */ /* 0x000fc400078ef842 */
[----:B------:R-:W-:Y:S01]  /*d6b0*/  SHF.R.U32.HI R5, RZ, 0x3, R9 ;  /* 0x00000003ff057819 */ /* 0x000fe20000011609 */
[----:B------:R-:W-:Y:S01]  /*d6c0*/  IMAD R6, R7, 0x20, R6 ;  /* 0x0000002007067824 */ /* 0x000fe200078e0206 */
[----:B------:R-:W-:Y:S02]  /*d6d0*/  LOP3.LUT R88, R9, 0x18, R88, 0xf8, !PT ;  /* 0x0000001809587812 */ /* 0x000fe400078ef858 */
        /* <DEDUP_REMOVED lines=8> */
[----:B------:R-:W-:Y:S01]  /*d760*/  PRMT R40, R83, 0x5432, R40 ;  /* 0x0000543253287816 */ /* 0x000fe20000000028 */
[----:B------:R-:W-:Y:S01]  /*d770*/  IMAD.SHL.U32 R48, R48, 0x2, RZ ;  /* 0x0000000230307824 */ /* 0x000fe200078e00ff */
[----:B------:R-:W1:Y:S01]  /*d780*/  LDS.128 R8, [R49+0x6080] ;  /* 0x0060800031087984 */ /* 0x000e620000000c00 */
[----:B------:R-:W-:Y:S02]  /*d790*/  PRMT R44, R85, 0x5432, R44 ;  /* 0x00005432552c7816 */ /* 0x000fe4000000002c */
[----:B------:R-:W-:Y:S01]  /*d7a0*/  IMAD.U32 R56, R40, 0x10000, RZ ;  /* 0x0001000028387824 */ /* 0x000fe200078e00ff */
[----:B------:R-:W2:Y:S01]  /*d7b0*/  LDS.128 R4, [R48+0x6080] ;  /* 0x0060800030047984 */ /* 0x000ea20000000c00 */
[----:B------:R-:W-:Y:S01]  /*d7c0*/  SHF.R.U32.HI R41, RZ, 0x10, R41 ;  /* 0x00000010ff297819 */ /* 0x000fe20000011629 */
[----:B------:R-:W-:Y:S01]  /*d7d0*/  IMAD.U32 R57, R44, 0x10000, RZ ;  /* 0x000100002c397824 */ /* 0x000fe200078e00ff */
[----:B------:R-:W-:-:S02]  /*d7e0*/  SHF.R.U32.HI R45, RZ, 0x10, R45 ;  /* 0x00000010ff2d7819 */ /* 0x000fc4000001162d */
[----:B------:R-:W-:Y:S02]  /*d7f0*/  LOP3.LUT R40, R40, 0xffff0000, RZ, 0xc0, !PT ;  /* 0xffff000028287812 */ /* 0x000fe400078ec0ff */
[----:B------:R-:W-:Y:S02]  /*d800*/  PRMT R41, R83, 0x5410, R41 ;  /* 0x0000541053297816 */ /* 0x000fe40000000029 */
[----:B------:R-:W-:Y:S02]  /*d810*/  SHF.R.U64 R42, R42, 0x10, R43 ;  /* 0x000000102a2a7819 */ /* 0x000fe4000000122b */
[----:B------:R-:W-:Y:S02]  /*d820*/  PRMT R45, R85, 0x5410, R45 ;  /* 0x00005410552d7816 */ /* 0x000fe4000000002d */
[----:B------:R-:W-:Y:S02]  /*d830*/  SHF.R.U64 R46, R46, 0x10, R47 ;  /* 0x000000102e2e7819 */ /* 0x000fe4000000122f */
[----:B------:R-:W-:-:S02]  /*d840*/  SHF.R.U32.HI R43, RZ, 0x10, R43 ;  /* 0x00000010ff2b7819 */ /* 0x000fc4000001162b */
[----:B------:R-:W-:Y:S02]  /*d850*/  LOP3.LUT R61, R44, 0xffff0000, RZ, 0xc0, !PT ;  /* 0xffff00002c3d7812 */ /* 0x000fe400078ec0ff */
[----:B------:R-:W-:Y:S02]  /*d860*/  SHF.R.U32.HI R47, RZ, 0x10, R47 ;  /* 0x00000010ff2f7819 */ /* 0x000fe4000001162f */
        /* <DEDUP_REMOVED lines=14> */
[----:B------:R-:W-:Y:S01]  /*d950*/  FMUL.FTZ R5, R54, R56 ;  /* 0x0000003836057220 */ /* 0x000fe20000410000 */
[----:B------:R-:W-:Y:S01]  /*d960*/  SHF.L.U32 R52, R10, 0x10, RZ ;  /* 0x000000100a347819 */ /* 0x000fe200000006ff */
[-C--:B------:R-:W-:Y:S01]  /*d970*/  FMUL.FTZ R54, R54, R57.reuse ;  /* 0x0000003936367220 */ /* 0x080fe20000410000 */
[----:B------:R-:W-:Y:S01]  /*d980*/  LOP3.LUT R10, R10, 0xffff0000, RZ, 0xc0, !PT ;  /* 0xffff00000a0a7812 */ /* 0x000fe200078ec0ff */
[----:B------:R-:W-:Y:S01]  /*d990*/  FFMA.FTZ R5, R51, R57, -R5 ;  /* 0x0000003933057223 */ /* 0x000fe20000010805 */
[----:B------:R-:W-:Y:S01]  /*d9a0*/  SHF.L.U32 R57, R41, 0x10, RZ ;  /* 0x0000001029397819 */ /* 0x000fe200000006ff */
[----:B------:R-:W-:Y:S01]  /*d9b0*/  FMUL.FTZ R44, R11, R40 ;  /* 0x000000280b2c7220 */ /* 0x000fe20000410000 */
[----:B------:R-:W-:Y:S01]  /*d9c0*/  LOP3.LUT R41, R41, 0xffff0000, RZ, 0xc0, !PT ;  /* 0xffff000029297812 */ /* 0x000fe200078ec0ff */
[----:B------:R-:W-:-:S02]  /*d9d0*/  FFMA.FTZ R54, R51, R56, R54 ;  /* 0x0000003833367223 */ /* 0x000fc40000010036 */
[C---:B------:R-:W-:Y:S01]  /*d9e0*/  IMAD.U32 R51, R45.reuse, 0x10000, RZ ;  /* 0x000100002d337824 */ /* 0x040fe200078e00ff */
[----:B------:R-:W-:Y:S01]  /*d9f0*/  LOP3.LUT R45, R45, 0xffff0000, RZ, 0xc0, !PT ;  /* 0xffff00002d2d7812 */ /* 0x000fe200078ec0ff */
[-C--:B------:R-:W-:Y:S02]  /*da00*/  FMUL.FTZ R11, R11, R61.reuse ;  /* 0x0000003d0b0b7220 */ /* 0x080fe40000410000 */
        /* <DEDUP_REMOVED lines=48> */
.L_x_447:
[----:B------:R-:W-:Y:S05]  /*dd10*/  BSYNC B0 ;  /* 0x0000000000007941 */ /* 0x000fea0003800000 */
.L_x_446:
[----:B-1----:R-:W-:Y:S01]  /*dd20*/  IADD3 R8, R66, 0x10, RZ ;  /* 0x0000001042087810 */ /* 0x002fe20007ffe0ff */
[----:B------:R-:W-:Y:S03]  /*dd30*/  BSSY B0, `(.L_x_448) ;  /* 0x000007f000007945 */ /* 0x000fe60003800000 */
[----:B------:R-:W-:-:S13]  /*dd40*/  ISETP.GE.AND P0, PT, R8, c[0x0][0x27c], PT ;  /* 0x00009f0008007a0c */ /* 0x000fda0003f06270 */
[----:B------:R-:W-:Y:S05]  /*dd50*/  @P0 BRA `(.L_x_449) ;  /* 0x000007c000000947 */ /* 0x000fea0003800000 */
[----:B------:R-:W-:Y:S01]  /*dd60*/  SHF.R.S32.HI R4, RZ, 0x1f, R29 ;  /* 0x0000001fff047819 */ /* 0x000fe2000001141d */
[----:B------:R-:W-:Y:S01]  /*dd70*/  IMAD.MOV.U32 R7, RZ, RZ, c[0x0][0x27c] ;  /* 0x00009f00ff077624 */ /* 0x000fe200078e00ff */
[----:B------:R-:W-:Y:S02]  /*dd80*/  SHF.R.S32.HI R9, RZ, 0x1f, R8 ;  /* 0x0000001fff097819 */ /* 0x000fe40000011408 */
[-C--:B------:R-:W-:Y:S02]  /*dd90*/  LEA.HI R4, R4, R29.reuse, RZ, 0x3 ;  /* 0x0000001d04047211 */ /* 0x080fe400078f18ff */
[----:B------:R-:W-:Y:S02]  /*dda0*/  LEA.HI R10, R29, R29, RZ, 0x1 ;  /* 0x0000001d1d0a7211 */ /* 0x000fe400078f08ff */
[----:B------:R-:W-:Y:S01]  /*ddb0*/  LEA.HI R11, R9, R8, RZ, 0x3 ;  /* 0x00000008090b7211 */ /* 0x000fe200078f18ff */
[----:B------:R-:W-:Y:S01]  /*ddc0*/  IMAD.SHL.U32 R4, R4, 0x20, RZ ;  /* 0x0000002004047824 */ /* 0x000fe200078e00ff */
[C---:B------:R-:W-:Y:S01]  /*ddd0*/  LOP3.LUT R5, R10.reuse, 0x7fffffe, RZ, 0xc0, !PT ;  /* 0x07fffffe0a057812 */ /* 0x040fe200078ec0ff */
[----:B------:R-:W-:Y:S01]  /*dde0*/  IMAD.SHL.U32 R10, R10, 0x20, RZ ;  /* 0x000000200a0a7824 */ /* 0x000fe200078e00ff */
[----:B------:R-:W-:-:S02]  /*ddf0*/  SHF.R.S32.HI R6, RZ, 0x3, R11 ;  /* 0x00000003ff067819 */ /* 0x000fc4000001140b */
[----:B------:R-:W-:Y:S01]  /*de00*/  LOP3.LUT R4, R4, 0xffffff00, RZ, 0xc0, !PT ;  /* 0xffffff0004047812 */ /* 0x000fe200078ec0ff */
[----:B------:R-:W-:Y:S01]  /*de10*/  IMAD.IADD R5, R29, 0x1, -R5 ;  /* 0x000000011d057824 */ /* 0x000fe200078e0a05 */
[----:B------:R-:W-:Y:S02]  /*de20*/  LEA.HI R7, R7, R6, RZ, 0x1d ;  /* 0x0000000607077211 */ /* 0x000fe400078fe8ff */
[----:B------:R-:W-:Y:S01]  /*de30*/  LEA.HI R9, R9, R8, RZ, 0x5 ;  /* 0x0000000809097211 */ /* 0x000fe200078f28ff */
[----:B------:R-:W-:Y:S01]  /*de40*/  IMAD R4, R5, 0x20, R4 ;  /* 0x0000002005047824 */ /* 0x000fe200078e0204 */
[----:B------:R-:W-:Y:S01]  /*de50*/  SHF.R.S32.HI R5, RZ, 0x1f, R7 ;  /* 0x0000001fff057819 */ /* 0x000fe20000011407 */
[----:B------:R-:W-:Y:S01]  /*de60*/  IMAD.SHL.U32 R6, R7, 0x8, RZ ;  /* 0x0000000807067824 */ /* 0x000fe200078e00ff */
[----:B------:R-:W-:Y:S01]  /*de70*/  LOP3.LUT R10, R10, 0xc0, RZ, 0xc0, !PT ;  /* 0x000000c00a0a7812 */ /* 0x000fe200078ec0ff */
[----:B------:R-:W-:Y:S01]  /*de80*/  IMAD.SHL.U32 R9, R9, 0x80, RZ ;  /* 0x0000008009097824 */ /* 0x000fe200078e00ff */
[----:B------:R-:W-:-:S02]  /*de90*/  LEA.HI R5, R5, R7, RZ, 0x2 ;  /* 0x0000000705057211 */ /* 0x000fc400078f10ff */
[C---:B------:R-:W-:Y:S02]  /*dea0*/  LOP3.LUT R11, R10.reuse, 0x18, R11, 0xf8, !PT ;  /* 0x000000180a0b7812 */ /* 0x040fe400078ef80b */
[----:B------:R-:W-:Y:S01]  /*deb0*/  SHF.R.U32.HI R8, RZ, 0x3, R10 ;  /* 0x00000003ff087819 */ /* 0x000fe2000001160a */
[----:B------:R-:W-:Y:S01]  /*dec0*/  IMAD.SHL.U32 R5, R5, 0x400, RZ ;  /* 0x0000040005057824 */ /* 0x000fe200078e00ff */
[----:B------:R-:W-:Y:S02]  /*ded0*/  LOP3.LUT R6, R10, 0x18, R6, 0xf8, !PT ;  /* 0x000000180a067812 */ /* 0x000fe400078ef806 */
[----:B------:R-:W-:Y:S02]  /*dee0*/  LOP3.LUT R9, R9, 0x7ffff000, RZ, 0xc0, !PT ;  /* 0x7ffff00009097812 */ /* 0x000fe400078ec0ff */
[-C--:B------:R-:W-:Y:S02]  /*def0*/  LOP3.LUT R11, R11, R8.reuse, RZ, 0x3c, !PT ;  /* 0x000000080b0b7212 */ /* 0x080fe400078e3cff */
[----:B------:R-:W-:-:S02]  /*df00*/  LOP3.LUT R6, R6, R8, RZ, 0x3c, !PT ;  /* 0x0000000806067212 */ /* 0x000fc400078e3cff */
[----:B------:R-:W-:Y:S02]  /*df10*/  LOP3.LUT R5, R5, 0x7ffff000, RZ, 0xc0, !PT ;  /* 0x7ffff00005057812 */ /* 0x000fe400078ec0ff */
[----:B------:R-:W-:Y:S02]  /*df20*/  IADD3 R9, R11, R4, R9 ;  /* 0x000000040b097210 */ /* 0x000fe40007ffe009 */
        /* <DEDUP_REMOVED lines=95> */
.L_x_449:
[----:B------:R-:W-:Y:S05]  /*e520*/  BSYNC B0 ;  /* 0x0000000000007941 */ /* 0x000fea0003800000 */
.L_x_448:
[----:B------:R-:W-:-:S04]  /*e530*/  IADD3 R66, R66, 0x20, RZ ;  /* 0x0000002042427810 */ /* 0x000fc80007ffe0ff */
[----:B------:R-:W-:-:S13]  /*e540*/  ISETP.GE.AND P0, PT, R66, c[0x0][0x27c], PT ;  /* 0x00009f0042007a0c */ /* 0x000fda0003f06270 */
[----:B------:R-:W-:Y:S05]  /*e550*/  @P0 BRA `(.L_x_425) ;  /* 0x000007c000000947 */ /* 0x000fea0003800000 */
[-C--:B-1----:R-:W-:Y:S02]  /*e560*/  LEA.HI R8, R29, R29.reuse, RZ, 0x1 ;  /* 0x0000001d1d087211 */ /* 0x082fe400078f08ff */
[----:B------:R-:W-:Y:S02]  /*e570*/  SHF.R.S32.HI R5, RZ, 0x1f, R66 ;  /* 0x0000001fff057819 */ /* 0x000fe40000011442 */
[----:B------:R-:W-:Y:S02]  /*e580*/  SHF.R.S32.HI R7, RZ, 0x1f, R29 ;  /* 0x0000001fff077819 */ /* 0x000fe4000001141d */
[C---:B------:R-:W-:Y:S01]  /*e590*/  LOP3.LUT R6, R8.reuse, 0x7fffffe, RZ, 0xc0, !PT ;  /* 0x07fffffe08067812 */ /* 0x040fe200078ec0ff */
[----:B------:R-:W-:Y:S01]  /*e5a0*/  IMAD.SHL.U32 R8, R8, 0x20, RZ ;  /* 0x0000002008087824 */ /* 0x000fe200078e00ff */
[-C--:B------:R-:W-:Y:S02]  /*e5b0*/  LEA.HI R4, R5, R66.reuse, RZ, 0x3 ;  /* 0x0000004205047211 */ /* 0x080fe400078f18ff */
[----:B------:R-:W-:Y:S01]  /*e5c0*/  LEA.HI R7, R7, R29, RZ, 0x3 ;  /* 0x0000001d07077211 */ /* 0x000fe200078f18ff */
[----:B------:R-:W-:Y:S01]  /*e5d0*/  IMAD.IADD R29, R29, 0x1, -R6 ;  /* 0x000000011d1d7824 */ /* 0x000fe200078e0a06 */
[----:B------:R-:W-:Y:S01]  /*e5e0*/  SHF.R.S32.HI R9, RZ, 0x3, R4 ;  /* 0x00000003ff097819 */ /* 0x000fe20000011404 */
[----:B------:R-:W-:Y:S01]  /*e5f0*/  IMAD.MOV.U32 R6, RZ, RZ, c[0x0][0x27c] ;  /* 0x00009f00ff067624 */ /* 0x000fe200078e00ff */
[----:B------:R-:W-:Y:S01]  /*e600*/  LEA.HI R5, R5, R66, RZ, 0x5 ;  /* 0x0000004205057211 */ /* 0x000fe200078f28ff */
[----:B------:R-:W-:Y:S01]  /*e610*/  IMAD.SHL.U32 R7, R7, 0x20, RZ ;  /* 0x0000002007077824 */ /* 0x000fe200078e00ff */
[----:B------:R-:W-:-:S02]  /*e620*/  LOP3.LUT R8, R8, 0xc0, RZ, 0xc0, !PT ;  /* 0x000000c008087812 */ /* 0x000fc400078ec0ff */
[----:B------:R-:W-:Y:S01]  /*e630*/  LEA.HI R6, R6, R9, RZ, 0x1d ;  /* 0x0000000906067211 */ /* 0x000fe200078fe8ff */
[----:B------:R-:W-:Y:S01]  /*e640*/  IMAD.SHL.U32 R5, R5, 0x80, RZ ;  /* 0x0000008005057824 */ /* 0x000fe200078e00ff */
[----:B------:R-:W-:Y:S02]  /*e650*/  LOP3.LUT R11, R8, 0x18, R4, 0xf8, !PT ;  /* 0x00000018080b7812 */ /* 0x000fe400078ef804 */
[----:B------:R-:W-:Y:S02]  /*e660*/  SHF.R.S32.HI R4, RZ, 0x1f, R6 ;  /* 0x0000001fff047819 */ /* 0x000fe40000011406 */
[----:B------:R-:W-:Y:S01]  /*e670*/  LOP3.LUT R10, R5, 0x7ffff000, RZ, 0xc0, !PT ;  /* 0x7ffff000050a7812 */ /* 0x000fe200078ec0ff */
[----:B------:R-:W-:Y:S01]  /*e680*/  IMAD.SHL.U32 R5, R6, 0x8, RZ ;  /* 0x0000000806057824 */ /* 0x000fe200078e00ff */
[----:B------:R-:W-:Y:S02]  /*e690*/  LEA.HI R4, R4, R6, RZ, 0x2 ;  /* 0x0000000604047211 */ /* 0x000fe400078f10ff */
[----:B------:R-:W-:-:S02]  /*e6a0*/  LOP3.LUT R7, R7, 0xffffff00, RZ, 0xc0, !PT ;  /* 0xffffff0007077812 */ /* 0x000fc400078ec0ff */
[----:B------:R-:W-:Y:S01]  /*e6b0*/  SHF.R.U32.HI R9, RZ, 0x3, R8 ;  /* 0x00000003ff097819 */ /* 0x000fe20000011608 */
[----:B------:R-:W-:Y:S01]  /*e6c0*/  IMAD.SHL.U32 R4, R4, 0x400, RZ ;  /* 0x0000040004047824 */ /* 0x000fe200078e00ff */
[----:B------:R-:W-:Y:S01]  /*e6d0*/  LOP3.LUT R5, R8, 0x18, R5, 0xf8, !PT ;  /* 0x0000001808057812 */ /* 0x000fe200078ef805 */
[----:B------:R-:W-:Y:S01]  /*e6e0*/  IMAD R7, R29, 0x20, R7 ;  /* 0x000000201d077824 */ /* 0x000fe200078e0207 */
[-C--:B------:R-:W-:Y:S02]  /*e6f0*/  LOP3.LUT R11, R11, R9.reuse, RZ, 0x3c, !PT ;  /* 0x000000090b0b7212 */ /* 0x080fe400078e3cff */
[----:B------:R-:W-:Y:S02]  /*e700*/  LOP3.LUT R5, R5, R9, RZ, 0x3c, !PT ;  /* 0x0000000905057212 */ /* 0x000fe400078e3cff */
[----:B------:R-:W-:Y:S02]  /*e710*/  LOP3.LUT R4, R4, 0x7ffff000, RZ, 0xc0, !PT ;  /* 0x7ffff00004047812 */ /* 0x000fe400078ec0ff */
[----:B------:R-:W-:-:S02]  /*e720*/  IADD3 R10, R11, R7, R10 ;  /* 0x000000070b0a7210 */ /* 0x000fc40007ffe00a */
[----:B------:R-:W-:Y:S02]  /*e730*/  IADD3 R29, R5, R4, R7 ;  /* 0x00000004051d7210 */ /* 0x000fe40007ffe007 */
[----:B------:R-:W-:Y:S01]  /*e740*/  SHF.R.U64 R16, R16, 0x10, R17 ;  /* 0x0000001010107819 */ /* 0x000fe20000001211 */
[----:B------:R-:W-:Y:S01]  /*e750*/  IMAD.SHL.U32 R32, R10, 0x2, RZ ;  /* 0x000000020a207824 */ /* 0x000fe200078e00ff */
[----:B------:R-:W-:Y:S01]  /*e760*/  SHF.R.U64 R20, R20, 0x10, R21 ;  /* 0x0000001014147819 */ /* 0x000fe20000001215 */
[----:B------:R-:W-:Y:S01]  /*e770*/  IMAD.SHL.U32 R29, R29, 0x2, RZ ;  /* 0x000000021d1d7824 */ /* 0x000fe200078e00ff */
[----:B------:R-:W-:Y:S02]  /*e780*/  SHF.R.U64 R18, R18, 0x10, R19 ;  /* 0x0000001012127819 */ /* 0x000fe40000001213 */
[----:B------:R-:W1:Y:S01]  /*e790*/  LDS.128 R8, [R32+0x6080] ;  /* 0x0060800020087984 */ /* 0x000e620000000c00 */
[----:B------:R-:W-:Y:S02]  /*e7a0*/  SHF.R.U32.HI R17, RZ, 0x10, R17 ;  /* 0x00000010ff117819 */ /* 0x000fe40000011611 */
[----:B------:R-:W-:Y:S01]  /*e7b0*/  SHF.R.U32.HI R19, RZ, 0x10, R19 ;  /* 0x00000010ff137819 */ /* 0x000fe20000011613 */
[----:B------:R-:W2:Y:S01]  /*e7c0*/  LDS.128 R4, [R29+0x6080] ;  /* 0x006080001d047984 */ /* 0x000ea20000000c00 */
[----:B------:R-:W-:-:S02]  /*e7d0*/  PRMT R16, R30, 0x5432, R16 ;  /* 0x000054321e107816 */ /* 0x000fc40000000010 */
[----:B------:R-:W-:Y:S02]  /*e7e0*/  PRMT R20, R64, 0x5432, R20 ;  /* 0x0000543240147816 */ /* 0x000fe40000000014 */
[----:B------:R-:W-:Y:S01]  /*e7f0*/  PRMT R17, R30, 0x5410, R17 ;  /* 0x000054101e117816 */ /* 0x000fe20000000011 */
[----:B------:R-:W-:Y:S01]  /*e800*/  IMAD.U32 R37, R16, 0x10000, RZ ;  /* 0x0001000010257824 */ /* 0x000fe200078e00ff */
[C---:B------:R-:W-:Y:S01]  /*e810*/  PRMT R18, R31.reuse, 0x5432, R18 ;  /* 0x000054321f127816 */ /* 0x040fe20000000012 */
[----:B------:R-:W-:Y:S01]  /*e820*/  IMAD.U32 R38, R20, 0x10000, RZ ;  /* 0x0001000014267824 */ /* 0x000fe200078e00ff */
[----:B------:R-:W-:Y:S02]  /*e830*/  PRMT R19, R31, 0x5410, R19 ;  /* 0x000054101f137816 */ /* 0x000fe40000000013 */
[----:B------:R-:W-:Y:S02]  /*e840*/  SHF.R.U32.HI R21, RZ, 0x10, R21 ;  /* 0x00000010ff157819 */ /* 0x000fe40000011615 */
[----:B------:R-:W-:-:S02]  /*e850*/  LOP3.LUT R16, R16, 0xffff0000, RZ, 0xc0, !PT ;  /* 0xffff000010107812 */ /* 0x000fc400078ec0ff */
[----:B------:R-:W-:Y:S02]  /*e860*/  PRMT R21, R64, 0x5410, R21 ;  /* 0x0000541040157816 */ /* 0x000fe40000000015 */
[--C-:B------:R-:W-:Y:S02]  /*e870*/  SHF.R.U64 R22, R22, 0x10, R23.reuse ;  /* 0x0000001016167819 */ /* 0x100fe40000001217 */
[----:B------:R-:W-:Y:S02]  /*e880*/  LOP3.LUT R42, R20, 0xffff0000, RZ, 0xc0, !PT ;  /* 0xffff0000142a7812 */ /* 0x000fe400078ec0ff */
        /* <DEDUP_REMOVED lines=45> */
[----:B------:R-:W-:Y:S02]  /*eb60*/  FMUL.FTZ R9, R40, R8 ;  /* 0x0000000828097220 */ /* 0x000fe40000410000 */
        /* <DEDUP_REMOVED lines=13> */
[----:B------:R-:W-:Y:S01]  /*ec40*/  FFMA.FTZ R22, R10, R22, -R8 ;  /* 0x000000160a167223 */ /* 0x000fe20000010808 */
        /* <DEDUP_REMOVED lines=13> */
.L_x_425:
[----:B------:R-:W-:Y:S05]  /*ed20*/  BSYNC B2 ;  /* 0x0000000000027941 */ /* 0x000fea0003800000 */
.L_x_407:
[----:B-1----:R-:W-:Y:S01]  /*ed30*/  LOP3.LUT R4, R15, 0xfffffff8, RZ, 0xc0, !PT ;  /* 0xfffffff80f047812 */ /* 0x002fe200078ec0ff */
[----:B------:R-:W-:Y:S01]  /*ed40*/  IMAD.SHL.U32 R8, R14, 0x8, RZ ;  /* 0x000000080e087824 */ /* 0x000fe200078e00ff */
[----:B------:R-:W-:Y:S01]  /*ed50*/  LOP3.LUT R101, R28, 0x7fffffe, RZ, 0xc0, !PT ;  /* 0x07fffffe1c657812 */ /* 0x000fe200078ec0ff */
[----:B------:R-:W-:Y:S01]  /*ed60*/  IMAD R7, R24, c[0x0][0x208], RZ ;  /* 0x0000820018077a24 */ /* 0x000fe200078e02ff */
[----:B------:R-:W-:Y:S01]  /*ed70*/  SHF.R.S32.HI R5, RZ, 0x1f, R27 ;  /* 0x0000001fff057819 */ /* 0x000fe2000001141b */
[----:B------:R-:W-:Y:S01]  /*ed80*/  IMAD.IADD R4, R223, 0x1, -R4 ;  /* 0x00000001df047824 */ /* 0x000fe200078e0a04 */
[----:B------:R-:W-:Y:S01]  /*ed90*/  LEA.HI R10, R25, R25, RZ, 0x1 ;  /* 0x00000019190a7211 */ /* 0x000fe200078f08ff */
[----:B------:R-:W-:Y:S01]  /*eda0*/  IMAD.IADD R101, R27, 0x1, -R101 ;  /* 0x000000011b657824 */ /* 0x000fe200078e0a65 */
[----:B------:R-:W-:Y:S01]  /*edb0*/  LEA.HI R27, R5, R27, RZ, 0x3 ;  /* 0x0000001b051b7211 */ /* 0x000fe200078f18ff */
[----:B------:R-:W-:Y:S01]  /*edc0*/  IMAD.WIDE.U32 R16, R100, c[0x0][0x208], RZ ;  /* 0x0000820064107a25 */ /* 0x000fe200078e00ff */
[----:B------:R-:W-:Y:S01]  /*edd0*/  LEA.HI R9, R4, R4, RZ, 0x1 ;  /* 0x0000000404097211 */ /* 0x000fe200078f08ff */
[----:B------:R-:W-:-:S04]  /*ede0*/  DEPBAR.LE SB0, 0x0 ;  /* 0x000080000000791a */ /* 0x000fc80000000000 */
[----:B------:R-:W-:Y:S01]  /*edf0*/  SHF.R.S32.HI R5, RZ, 0x1, R9 ;  /* 0x00000001ff057819 */ /* 0x000fe20000011409 */
[----:B------:R-:W-:Y:S01]  /*ee00*/  IMAD R7, R100, c[0x0][0x20c], R7 ;  /* 0x0000830064077a24 */ /* 0x000fe200078e0207 */
[----:B------:R-:W-:Y:S01]  /*ee10*/  LOP3.LUT R10, R10, 0xfffffffe, RZ, 0xc0, !PT ;  /* 0xfffffffe0a0a7812 */ /* 0x000fe200078ec0ff */
[----:B------:R-:W-:Y:S01]  /*ee20*/  IMAD.SHL.U32 R26, R26, 0x40, RZ ;  /* 0x000000401a1a7824 */ /* 0x000fe200078e00ff */
[----:B------:R-:W-:Y:S01]  /*ee30*/  LOP3.LUT R9, R9, 0x3fffffe, RZ, 0xc0, !PT ;  /* 0x03fffffe09097812 */ /* 0x000fe200078ec0ff */
[C---:B------:R-:W-:Y:S01]  /*ee40*/  IMAD.SHL.U32 R6, R5.reuse, 0x40, RZ ;  /* 0x0000004005067824 */ /* 0x040fe200078e00ff */
[----:B------:R-:W-:Y:S01]  /*ee50*/  LOP3.LUT P1, RZ, R5, 0x2, RZ, 0xc0, !PT ;  /* 0x0000000205ff7812 */ /* 0x000fe2000782c0ff */
[----:B------:R-:W-:Y:S01]  /*ee60*/  IMAD.IADD R25, R25, 0x1, -R10 ;  /* 0x0000000119197824 */ /* 0x000fe200078e0a0a */
[----:B------:R-:W-:Y:S01]  /*ee70*/  ISETP.GT.AND P2, PT, R223, 0x3f, PT ;  /* 0x0000003fdf00780c */ /* 0x000fe20003f44270 */
[----:B------:R-:W-:Y:S01]  /*ee80*/  IMAD.IADD R9, R4, 0x1, -R9 ;  /* 0x0000000104097824 */ /* 0x000fe200078e0a09 */
[----:B------:R-:W-:Y:S01]  /*ee90*/  LOP3.LUT R6, R6, 0xc0, RZ, 0xc0, !PT ;  /* 0x000000c006067812 */ /* 0x000fe200078ec0ff */
[----:B------:R-:W-:Y:S01]  /*eea0*/  IMAD.MOV.U32 R236, RZ, RZ, R228 ;  /* 0x000000ffffec7224 */ /* 0x000fe200078e00e4 */
[----:B------:R-:W-:Y:S01]  /*eeb0*/  LOP3.LUT R26, R26, 0xc0, RZ, 0xc0, !PT ;  /* 0x000000c01a1a7812 */ /* 0x000fe200078ec0ff */
[----:B------:R-:W-:Y:S01]  /*eec0*/  IMAD R9, R25, 0x8, R9 ;  /* 0x0000000819097824 */ /* 0x000fe200078e0209 */
[----:B------:R-:W-:Y:S01]  /*eed0*/  LOP3.LUT R8, R6, 0x8, R8, 0xf8, !PT ;  /* 0x0000000806087812 */ /* 0x000fe200078ef808 */
[----:B------:R-:W-:Y:S01]  /*eee0*/  IMAD.IADD R7, R17, 0x1, R7 ;  /* 0x0000000111077824 */ /* 0x000fe200078e0207 */
[----:B------:R-:W-:Y:S01]  /*eef0*/  SHF.R.U32.HI R6, RZ, 0x3, R6 ;  /* 0x00000003ff067819 */ /* 0x000fe20000011606 */
[----:B------:R-:W-:Y:S01]  /*ef00*/  IMAD.SHL.U32 R5, R25, 0x8, RZ ;  /* 0x0000000819057824 */ /* 0x000fe200078e00ff */
[----:B------:R-:W-:Y:S01]  /*ef10*/  SEL R52, RZ, 0x2, P3 ;  /* 0x00000002ff347807 */ /* 0x000fe20001800000 */
[----:B------:R-:W-:Y:S01]  /*ef20*/  IMAD.WIDE.U32 R14, R16, 0x30, R236 ;  /* 0x00000030100e7825 */ /* 0x000fe200078e00ec */
[----:B------:R-:W-:-:S02]  /*ef30*/  LOP3.LUT R8, R8, R6, RZ, 0x3c, !PT ;  /* 0x0000000608087212 */ /* 0x000fc400078e3cff */
[----:B------:R-:W-:Y:S01]  /*ef40*/  LOP3.LUT R5, R26, 0x8, R5, 0xf8, !PT ;  /* 0x000000081a057812 */ /* 0x000fe200078ef805 */
[----:B------:R-:W-:Y:S01]  /*ef50*/  IMAD R7, R7, 0x30, RZ ;  /* 0x0000003007077824 */ /* 0x000fe200078e02ff */
[----:B------:R-:W-:Y:S01]  /*ef60*/  SHF.R.U32.HI R102, RZ, 0x3, R26 ;  /* 0x00000003ff667819 */ /* 0x000fe2000001161a */
[----:B------:R-:W-:Y:S01]  /*ef70*/  IMAD.U32 R216, R9, 0x20, R8 ;  /* 0x0000002009d87824 */ /* 0x000fe200078e0008 */
[----:B------:R-:W-:Y:S01]  /*ef80*/  LEA R6, P0, R14, c[0x0][0x1f8], 0x1 ;  /* 0x00007e000e067a11 */ /* 0x000fe200078008ff */
[----:B------:R-:W-:Y:S01]  /*ef90*/  IMAD.SHL.U32 R27, R27, 0x20, RZ ;  /* 0x000000201b1b7824 */ /* 0x000fe200078e00ff */
[----:B------:R-:W-:Y:S01]  /*efa0*/  LOP3.LUT R102, R5, R102, RZ, 0x3c, !PT ;  /* 0x0000006605667212 */ /* 0x000fe200078e3cff */
[----:B------:R-:W-:Y:S01]  /*efb0*/  IMAD.SHL.U32 R216, R216, 0x2, RZ ;  /* 0x00000002d8d87824 */ /* 0x000fe200078e00ff */
[----:B------:R-:W-:Y:S01]  /*efc0*/  BAR.SYNC.DEFER_BLOCKING 0x0 ;  /* 0x0000000000007b1d */ /* 0x000fe20000010000 */
[----:B------:R-:W-:Y:S01]  /*efd0*/  IMAD.IADD R7, R15, 0x1, R7 ;  /* 0x000000010f077824 */ /* 0x000fe200078e0207 */
[----:B------:R-:W-:Y:S01]  /*efe0*/  LOP3.LUT R103, R27, 0xffffff00, RZ, 0xc0, !PT ;  /* 0xffffff001b677812 */ /* 0x000fe200078ec0ff */
[----:B------:R-:W-:Y:S01]  /*eff0*/  @!P2 IMAD.MOV.U32 R8, RZ, RZ, c[0x0][0x208] ;  /* 0x00008200ff08a624 */ /* 0x000fe200078e00ff */
[----:B------:R-:W-:Y:S01]  /*f000*/  IADD3 R4, R216, 0x3c80, RZ ;  /* 0x00003c80d8047810 */ /* 0x000fe20007ffe0ff */
[----:B------:R-:W-:Y:S01]  /*f010*/  IMAD.IADD R52, R52, 0x1, R13 ;  /* 0x0000000134347824 */ /* 0x000fe200078e020d */
[----:B------:R-:W-:Y:S01]  /*f020*/  IADD3 R215, R216, 0x3ca0, RZ ;  /* 0x00003ca0d8d77810 */ /* 0x000fe20007ffe0ff */
[----:B------:R-:W-:Y:S01]  /*f030*/  @!P2 IMAD.MOV.U32 R5, RZ, RZ, c[0x0][0x20c] ;  /* 0x00008300ff05a624 */ /* 0x000fe200078e00ff */
[----:B------:R-:W-:Y:S01]  /*f040*/  @P1 IADD3 R215, R4, -0x20, RZ ;  /* 0xffffffe004d71810 */ /* 0x000fe20007ffe0ff */
[----:B------:R-:W-:Y:S01]  /*f050*/  IMAD R217, R97, 0x200, R103 ;  /* 0x0000020061d97824 */ /* 0x000fe200078e0267 */
[----:B------:R-:W-:Y:S01]  /*f060*/  SEL R4, RZ, 0x4, P4 ;  /* 0x00000004ff047807 */ /* 0x000fe20002000000 */
[----:B------:R-:W-:Y:S01]  /*f070*/  IMAD.SHL.U32 R230, R12, 0x2, RZ ;  /* 0x000000020ce67824 */ /* 0x000fe200078e00ff */
[----:B------:R-:W-:Y:S01]  /*f080*/  LEA.HI.X R7, R14, c[0x0][0x1fc], R7, 0x1, P0 ;  /* 0x00007f000e077a11 */ /* 0x000fe200000f0c07 */
[----:B------:R-:W-:Y:S01]  /*f090*/  IMAD R217, R101, 0x20, R217 ;  /* 0x0000002065d97824 */ /* 0x000fe200078e02d9 */
[----:B------:R-:W-:Y:S01]  /*f0a0*/  @!P2 LEA R80, P0, R8, R6, 0x6 ;  /* 0x000000060850a211 */ /* 0x000fe200078030ff */
[----:B------:R-:W-:Y:S01]  /*f0b0*/  IMAD.IADD R4, R4, 0x1, R52 ;  /* 0x0000000104047824 */ /* 0x000fe200078e0234 */
[----:B------:R-:W-:Y:S01]  /*f0c0*/  IADD3 R82, R3, R218, -R244 ;  /* 0x000000da03527210 */ /* 0x000fe20007ffe8f4 */
[----:B------:R-:W-:Y:S01]  /*f0d0*/  IMAD.IADD R217, R102, 0x1, R217 ;  /* 0x0000000166d97824 */ /* 0x000fe200078e02d9 */
[----:B------:R-:W-:-:S02]  /*f0e0*/  @!P2 LEA.HI.X R81, R8, R7, R5, 0x6, P0 ;  /* 0x000000070851a211 */ /* 0x000fc400000f3405 */
[----:B------:R-:W-:Y:S01]  /*f0f0*/  LOP3.LUT P0, RZ, R4, 0x1, RZ, 0xc0, !PT ;  /* 0x0000000104ff7812 */ /* 0x000fe2000780c0ff */
[----:B------:R-:W-:Y:S01]  /*f100*/  IMAD.SHL.U32 R217, R217, 0x2, RZ ;  /* 0x00000002d9d97824 */ /* 0x000fe200078e00ff */
[----:B------:R-:W-:Y:S02]  /*f110*/  LOP3.LUT R226, R226, 0xffffffbf, RZ, 0xc0, !PT ;  /* 0xffffffbfe2e27812 */ /* 0x000fe400078ec0ff */
[----:B------:R-:W-:Y:S01]  /*f120*/  ISETP.LT.OR P0, PT, R82, 0x1, !P0 ;  /* 0x000000015200780c */ /* 0x000fe20004701670 */
[----:B------:R-:W-:Y:S01]  /*f130*/  IMAD R213, R0, 0x2, R217 ;  /* 0x0000000200d57824 */ /* 0x000fe200078e02d9 */
[----:B------:R-:W-:Y:S01]  /*f140*/  LDSM.16.M88.4 R44, [R217+0x6080] ;  /* 0x00608000d92c783b */ /* 0x000fe20000000200 */
[----:B------:R-:W-:Y:S02]  /*f150*/  @P2 LOP3.LUT R226, R226, 0x40, RZ, 0xfc, !PT ;  /* 0x00000040e2e22812 */ /* 0x000fe400078efcff */
[C---:B------:R-:W-:Y:S01]  /*f160*/  IADD3 R211, R215.reuse, 0x400, RZ ;  /* 0x00000400d7d37810 */ /* 0x040fe20007ffe0ff */
[----:B------:R-:W-:Y:S01]  /*f170*/  LDSM.16.M88.4 R48, [R217+0x7080] ;  /* 0x00708000d930783b */ /* 0x000fe20000000200 */
[----:B------:R-:W-:-:S02]  /*f180*/  IADD3 R210, R215, 0x800, RZ ;  /* 0x00000800d7d27810 */ /* 0x000fc40007ffe0ff */
[C---:B------:R-:W-:Y:S01]  /*f190*/  IADD3 R209, R215.reuse, 0xc00, RZ ;  /* 0x00000c00d7d17810 */ /* 0x040fe20007ffe0ff */
[----:B------:R-:W-:Y:S01]  /*f1a0*/  LDSM.16.M88.4 R24, [R213+0x6080] ;  /* 0x00608000d518783b */ /* 0x000fe20000000200 */
[C---:B------:R-:W-:Y:S02]  /*f1b0*/  IADD3 R208, R215.reuse, 0x1000, RZ ;  /* 0x00001000d7d07810 */ /* 0x040fe40007ffe0ff */
[C---:B------:R-:W-:Y:S01]  /*f1c0*/  IADD3 R207, R215.reuse, 0x1400, RZ ;  /* 0x00001400d7cf7810 */ /* 0x040fe20007ffe0ff */
[----:B------:R-:W-:Y:S01]  /*f1d0*/  LDSM.16.M88.4 R40, [R213+0x7080] ;  /* 0x00708000d528783b */ /* 0x000fe20000000200 */
[C---:B------:R-:W-:Y:S02]  /*f1e0*/  IADD3 R206, R215.reuse, 0x1800, RZ ;  /* 0x00001800d7ce7810 */ /* 0x040fe40007ffe0ff */
[C---:B------:R-:W-:Y:S01]  /*f1f0*/  IADD3 R205, R215.reuse, 0x1c00, RZ ;  /* 0x00001c00d7cd7810 */ /* 0x040fe20007ffe0ff */
[----:B------:R-:W1:Y:S01]  /*f200*/  LDSM.16.M88.4 R64, [R216+0x3c80] ;  /* 0x003c8000d840783b */ /* 0x000e620000000200 */
[----:B------:R-:W-:-:S03]  /*f210*/  IADD3 R204, R215, 0x2000, RZ ;  /* 0x00002000d7cc7810 */ /* 0x000fc60007ffe0ff */
[----:B------:R-:W2:Y:S04]  /*f220*/  LDSM.16.M88.4 R56, [R216+0x4080] ;  /* 0x00408000d838783b */ /* 0x000ea80000000200 */
[----:B------:R-:W3:Y:S04]  /*f230*/  LDSM.16.M88.4 R72, [R216+0x4480] ;  /* 0x00448000d848783b */ /* 0x000ee80000000200 */
[----:B------:R-:W-:Y:S04]  /*f240*/  LDSM.16.M88.4 R36, [R215] ;  /* 0x00000000d724783b */ /* 0x000fe80000000200 */
[----:B------:R-:W-:Y:S04]  /*f250*/  LDSM.16.M88.4 R32, [R215+0x400] ;  /* 0x00040000d720783b */ /* 0x000fe80000000200 */
[----:B------:R-:W4:Y:S04]  /*f260*/  LDSM.16.M88.4 R28, [R215+0x800] ;  /* 0x00080000d71c783b */ /* 0x000f280000000200 */
[----:B------:R-:W-:Y:S01]  /*f270*/  @!PT LDS RZ, [RZ] ;  /* 0x00000000fffff984 */ /* 0x000fe20000000800 */
[----:B------:R-:W-:Y:S01]  /*f280*/  @!PT LDS RZ, [RZ] ;  /* 0x00000000fffff984 */ /* 0x000fe20000000800 */
[----:B------:R-:W-:Y:S01]  /*f290*/  @!PT LDS RZ, [RZ] ;  /* 0x00000000fffff984 */ /* 0x000fe20000000800 */
[----:B------:R3:W-:Y:S01]  /*f2a0*/  LDGSTS.E.BYPASS.LTC128B.128 [R230+0x1880], [R6.64], !P0 ;  /* 0x0188000006e67fae */ /* 0x0007e2000c101d4c */
[----:B------:R-:W-:-:S04]  /*f2b0*/  LOP3.LUT P0, RZ, R4, 0x2, RZ, 0xc0, !PT ;  /* 0x0000000204ff7812 */ /* 0x000fc8000780c0ff */
[----:B------:R-:W-:Y:S01]  /*f2c0*/  ISETP.LT.OR P0, PT, R82, 0x1, !P0 ;  /* 0x000000015200780c */ /* 0x000fe20004701670 */
[----:B-1----:R-:W-:Y:S11]  /*f2d0*/  HMMA.16816.F32.BF16 R20, R48, R64, RZ ;  /* 0x000000403014723c */ /* 0x002ff600000418ff */
[----:B------:R-:W-:Y:S01]  /*f2e0*/  @!UPT UIADD3 URZ, URZ, URZ, URZ ;  /* 0x0000003f3f3ff290 */ /* 0x000fe2000fffe03f */
[----:B------:R3:W-:Y:S01]  /*f2f0*/  LDGSTS.E.BYPASS.LTC128B.128 [R230+0x2480], [R6.64+0x40], !P0 ;  /* 0x0248004006e67fae */ /* 0x0007e2000c101d4c */
[----:B------:R-:W-:-:S04]  /*f300*/  LOP3.LUT P0, RZ, R4, 0x4, RZ, 0xc0, !PT ;  /* 0x0000000404ff7812 */ /* 0x000fc8000780c0ff */
[----:B------:R-:W-:Y:S01]  /*f310*/  ISETP.LT.OR P0, PT, R82, 0x1, !P0 ;  /* 0x000000015200780c */ /* 0x000fe20004701670 */
[C---:B--2---:R-:W-:Y:S08]  /*f320*/  HMMA.16816.F32.BF16 R12, R48.reuse, R56, RZ ;  /* 0x00000038300c723c */ /* 0x044ff000000418ff */
[----:B------:R-:W-:Y:S04]  /*f330*/  HMMA.16816.F32.BF16 R16, R48, R66, RZ ;  /* 0x000000423010723c */ /* 0x000fe800000418ff */
[----:B------:R3:W-:Y:S01]  /*f340*/  LDGSTS.E.BYPASS.LTC128B.128 [R230+0x3080], [R6.64+0x80], !P0 ;  /* 0x0308008006e67fae */ /* 0x0007e2000c101d4c */
[----:B------:R-:W-:-:S03]  /*f350*/  @!P2 LOP3.LUT P0, RZ, R52, 0x1, RZ, 0xc0, !PT ;  /* 0x0000000134ffa812 */ /* 0x000fc6000780c0ff */
[----:B------:R-:W-:Y:S01]  /*f360*/  HMMA.16816.F32.BF16 R8, R48, R58, RZ ;  /* 0x0000003a3008723c */ /* 0x000fe200000418ff */
[----:B------:R-:W-:-:S07]  /*f370*/  @!P2 ISETP.LT.OR P0, PT, R82, 0x21, !P0 ;  /* 0x000000215200a80c */ /* 0x000fce0004701670 */
[C---:B-----5:R-:W-:Y:S06]  /*f380*/  HMMA.16816.F32.BF16 R68, R44.reuse, R64, RZ ;  /* 0x000000402c44723c */ /* 0x060fec00000418ff */
[----:B------:R1:W-:Y:S01]  /*f390*/  @!P2 LDGSTS.E.BYPASS.LTC128B.128 [R230+0x2080], [R80.64], !P0 ;  /* 0x0208000050e6afae */ /* 0x0003e2000c101d4c */
[----:B------:R-:W-:Y:S01]  /*f3a0*/  @!P2 LOP3.LUT P0, RZ, R52, 0x2, RZ, 0xc0, !PT ;  /* 0x0000000234ffa812 */ /* 0x000fe2000780c0ff */
[----:B------:R-:W-:Y:S03]  /*f3b0*/  HMMA.16816.F32.BF16 R60, R44, R56, RZ ;  /* 0x000000382c3c723c */ /* 0x000fe600000418ff */
[----:B------:R-:W-:-:S05]  /*f3c0*/  @!P2 ISETP.LT.OR P0, PT, R82, 0x21, !P0 ;  /* 0x000000215200a80c */ /* 0x000fca0004701670 */
[----:B---3--:R-:W-:Y:S08]  /*f3d0*/  HMMA.16816.F32.BF16 R4, R48, R72, RZ ;  /* 0x000000483004723c */ /* 0x008ff000000418ff */
[----:B------:R1:W-:Y:S01]  /*f3e0*/  @!P2 LDGSTS.E.BYPASS.LTC128B.128 [R230+0x2c80], [R80.64+0x40], !P0 ;  /* 0x02c8004050e6afae */ /* 0x0003e2000c101d4c */
[----:B------:R-:W-:Y:S01]  /*f3f0*/  @!P2 ISETP.LT.OR P0, PT, R82, 0x21, P4 ;  /* 0x000000215200a80c */ /* 0x000fe20002701670 */
[C---:B------:R-:W-:Y:S08]  /*f400*/  HMMA.16816.F32.BF16 R64, R44.reuse, R66, RZ ;  /* 0x000000422c40723c */ /* 0x040ff000000418ff */
[----:B------:R-:W-:Y:S04]  /*f410*/  HMMA.16816.F32.BF16 R56, R44, R58, RZ ;  /* 0x0000003a2c38723c */ /* 0x000fe800000418ff */
[----:B------:R1:W-:Y:S01]  /*f420*/  @!P2 LDGSTS.E.BYPASS.LTC128B.128 [R230+0x3880], [R80.64+0x80], !P0 ;  /* 0x0388008050e6afae */ /* 0x0003e2000c101d4c */
[----:B------:R-:W-:-:S03]  /*f430*/  ISETP.GT.AND P0, PT, R100, R227, PT ;  /* 0x000000e36400720c */ /* 0x000fc60003f04270 */
[----:B------:R-:W-:Y:S01]  /*f440*/  HMMA.16816.F32.BF16 R52, R44, R72, RZ ;  /* 0x000000482c34723c */ /* 0x000fe200000418ff */
[----:B------:R-:W-:Y:S04]  /*f450*/  LDSM.16.M88.4 R92, [R217+0x9080] ;  /* 0x00908000d95c783b */ /* 0x000fe80000000200 */
[----:B------:R-:W-:Y:S03]  /*f460*/  LDSM.16.M88.4 R88, [R216+0x4880] ;  /* 0x00488000d858783b */ /* 0x000fe60000000200 */
[-C--:B------:R-:W-:Y:S01]  /*f470*/  HMMA.16816.F32.BF16 R48, R48, R74.reuse, RZ ;  /* 0x0000004a3030723c */ /* 0x080fe200000418ff */
[----:B------:R-:W-:Y:S04]  /*f480*/  LDSM.16.M88.4 R84, [R216+0x4c80] ;  /* 0x004c8000d854783b */ /* 0x000fe80000000200 */
[----:B------:R-:W0:Y:S03]  /*f490*/  LDGDEPBAR ;  /* 0x00000000000079af */ /* 0x000e260000000000 */
[----:B------:R-:W-:Y:S01]  /*f4a0*/  HMMA.16816.F32.BF16 R44, R44, R74, RZ ;  /* 0x0000004a2c2c723c */ /* 0x000fe200000418ff */
[----:B------:R-:W-:Y:S04]  /*f4b0*/  LDSM.16.M88.4 R72, [R217+0x8080] ;  /* 0x00808000d948783b */ /* 0x000fe80000000200 */
[----:B-1----:R-:W1:Y:S03]  /*f4c0*/  LDSM.16.M88.4 R80, [R216+0x5080] ;  /* 0x00508000d850783b */ /* 0x002e660000000200 */
[C---:B----4-:R-:W-:Y:S08]  /*f4d0*/  HMMA.16816.F32.BF16 R4, R40.reuse, R28, R4 ;  /* 0x0000001c2804723c */ /* 0x050ff00000041804 */
[----:B------:R-:W-:Y:S08]  /*f4e0*/  HMMA.16816.F32.BF16 R16, R40, R38, R16 ;  /* 0x000000262810723c */ /* 0x000ff00000041810 */
[C---:B------:R-:W-:Y:S08]  /*f4f0*/  HMMA.16816.F32.BF16 R68, R24.reuse, R36, R68 ;  /* 0x000000241844723c */ /* 0x040ff00000041844 */
[C---:B------:R-:W-:Y:S08]  /*f500*/  HMMA.16816.F32.BF16 R60, R24.reuse, R32, R60 ;  /* 0x00000020183c723c */ /* 0x040ff0000004183c */
[C---:B------:R-:W-:Y:S08]  /*f510*/  HMMA.16816.F32.BF16 R52, R24.reuse, R28, R52 ;  /* 0x0000001c1834723c */ /* 0x040ff00000041834 */
[C---:B------:R-:W-:Y:S08]  /*f520*/  HMMA.16816.F32.BF16 R64, R24.reuse, R38, R64 ;  /* 0x000000261840723c */ /* 0x040ff00000041840 */
[----:B------:R-:W-:Y:S08]  /*f530*/  HMMA.16816.F32.BF16 R56, R24, R34, R56 ;  /* 0x000000221838723c */ /* 0x000ff00000041838 */
[C---:B------:R-:W-:Y:S01]  /*f540*/  HMMA.16816.F32.BF16 R20, R40.reuse, R36, R20 ;  /* 0x000000242814723c */ /* 0x040fe20000041814 */
[----:B------:R-:W-:Y:S07]  /*f550*/  LDSM.16.M88.4 R36, [R213+0x9080] ;  /* 0x00908000d524783b */ /* 0x000fee0000000200 */
[C---:B------:R-:W-:Y:S08]  /*f560*/  HMMA.16816.F32.BF16 R12, R40.reuse, R32, R12 ;  /* 0x00000020280c723c */ /* 0x040ff0000004180c */
[C---:B------:R-:W-:Y:S01]  /*f570*/  HMMA.16816.F32.BF16 R8, R40.reuse, R34, R8 ;  /* 0x000000222808723c */ /* 0x040fe20000041808 */
[----:B------:R-:W-:Y:S07]  /*f580*/  LDSM.16.M88.4 R32, [R215+0xc00] ;  /* 0x000c0000d720783b */ /* 0x000fee0000000200 */
[-C--:B------:R-:W-:Y:S01]  /*f590*/  HMMA.16816.F32.BF16 R48, R40, R30.reuse, R48 ;  /* 0x0000001e2830723c */ /* 0x080fe20000041830 */
[----:B------:R-:W2:Y:S07]  /*f5a0*/  LDSM.16.M88.4 R40, [R215+0x1400] ;  /* 0x00140000d728783b */ /* 0x000eae0000000200 */
[----:B------:R-:W-:Y:S01]  /*f5b0*/  HMMA.16816.F32.BF16 R44, R24, R30, R44 ;  /* 0x0000001e182c723c */ /* 0x000fe2000004182c */
[----:B------:R-:W-:Y:S04]  /*f5c0*/  LDSM.16.M88.4 R28, [R215+0x1000] ;  /* 0x00100000d71c783b */ /* 0x000fe80000000200 */
[----:B------:R-:W3:Y:S03]  /*f5d0*/  LDSM.16.M88.4 R24, [R213+0x8080] ;  /* 0x00808000d518783b */ /* 0x000ee60000000200 */
[C---:B-1----:R-:W-:Y:S08]  /*f5e0*/  HMMA.16816.F32.BF16 R4, R92.reuse, R80, R4 ;  /* 0x000000505c04723c */ /* 0x042ff00000041804 */
        /* <DEDUP_REMOVED lines=12> */
[----:B------:R-:W-:Y:S07]  /*f6b0*/  LDSM.16.M88.4 R92, [R217+0xa080] ;  /* 0x00a08000d95c783b */ /* 0x000fee0000000200 */
[----:B------:R-:W-:Y:S01]  /*f6c0*/  HMMA.16816.F32.BF16 R44, R72, R82, R44 ;  /* 0x00000052482c723c */ /* 0x000fe2000004182c */
[----:B------:R-:W1:Y:S04]  /*f6d0*/  LDSM.16.M88.4 R72, [R216+0x5c80] ;  /* 0x005c8000d848783b */ /* 0x000e680000000200 */
[----:B------:R-:W4:Y:S03]  /*f6e0*/  LDSM.16.M88.4 R80, [R216+0x5880] ;  /* 0x00588000d850783b */ /* 0x000f260000000200 */
[C---:B--2---:R-:W-:Y:S08]  /*f6f0*/  HMMA.16816.F32.BF16 R4, R36.reuse, R40, R4 ;  /* 0x000000282404723c */ /* 0x044ff00000041804 */
[----:B------:R-:W-:Y:S08]  /*f700*/  HMMA.16816.F32.BF16 R16, R36, R34, R16 ;  /* 0x000000222410723c */ /* 0x000ff00000041810 */
[C---:B---3--:R-:W-:Y:S08]  /*f710*/  HMMA.16816.F32.BF16 R68, R24.reuse, R32, R68 ;  /* 0x000000201844723c */ /* 0x048ff00000041844 */
        /* <DEDUP_REMOVED lines=12> */
[----:B------:R-:W2:Y:S04]  /*f7e0*/  LDSM.16.M88.4 R24, [R215+0x2000] ;  /* 0x00200000d718783b */ /* 0x000ea80000000200 */
[----:B------:R-:W3:Y:S01]  /*f7f0*/  LDSM.16.M88.4 R40, [R213+0xa080] ;  /* 0x00a08000d528783b */ /* 0x000ee20000000200 */
[----:B------:R-:W-:-:S04]  /*f800*/  DEPBAR.LE SB0, 0x0 ;  /* 0x000080000000791a */ /* 0x000fc80000000000 */
[C---:B-1----:R-:W-:Y:S08]  /*f810*/  HMMA.16816.F32.BF16 R4, R88.reuse, R72, R4 ;  /* 0x000000485804723c */ /* 0x042ff00000041804 */
[----:B------:R-:W-:Y:S08]  /*f820*/  HMMA.16816.F32.BF16 R16, R88, R86, R16 ;  /* 0x000000565810723c */ /* 0x000ff00000041810 */
[C---:B------:R-:W-:Y:S08]  /*f830*/  HMMA.16816.F32.BF16 R68, R92.reuse, R84, R68 ;  /* 0x000000545c44723c */ /* 0x040ff00000041844 */
[C---:B------:R-:W-:Y:S08]  /*f840*/  HMMA.16816.F32.BF16 R64, R92.reuse, R86, R64 ;  /* 0x000000565c40723c */ /* 0x040ff00000041840 */
[C---:B----4-:R-:W-:Y:S08]  /*f850*/  HMMA.16816.F32.BF16 R60, R92.reuse, R80, R60 ;  /* 0x000000505c3c723c */ /* 0x050ff0000004183c */
[C---:B------:R-:W-:Y:S08]  /*f860*/  HMMA.16816.F32.BF16 R56, R92.reuse, R82, R56 ;  /* 0x000000525c38723c */ /* 0x040ff00000041838 */
[----:B------:R-:W-:Y:S08]  /*f870*/  HMMA.16816.F32.BF16 R52, R92, R72, R52 ;  /* 0x000000485c34723c */ /* 0x000ff00000041834 */
[C---:B------:R-:W-:Y:S08]  /*f880*/  HMMA.16816.F32.BF16 R20, R88.reuse, R84, R20 ;  /* 0x000000545814723c */ /* 0x040ff00000041814 */
[C---:B------:R-:W-:Y:S08]  /*f890*/  HMMA.16816.F32.BF16 R12, R88.reuse, R80, R12 ;  /* 0x00000050580c723c */ /* 0x040ff0000004180c */
[C---:B------:R-:W-:Y:S08]  /*f8a0*/  HMMA.16816.F32.BF16 R8, R88.reuse, R82, R8 ;  /* 0x000000525808723c */ /* 0x040ff00000041808 */
[-C--:B------:R-:W-:Y:S08]  /*f8b0*/  HMMA.16816.F32.BF16 R48, R88, R74.reuse, R48 ;  /* 0x0000004a5830723c */ /* 0x080ff00000041830 */
[----:B------:R-:W-:Y:S08]  /*f8c0*/  HMMA.16816.F32.BF16 R92, R92, R74, R44 ;  /* 0x0000004a5c5c723c */ /* 0x000ff0000004182c */
[C---:B--2---:R-:W-:Y:S07]  /*f8d0*/  HMMA.16816.F32.BF16 R72, R36.reuse, R24, R4 ;  /* 0x000000182448723c */ /* 0x044fee0000041804 */
[----:B------:R-:W-:Y:S01]  /*f8e0*/  IMAD R4, R101, 0x20, R103 ;  /* 0x0000002065047824 */ /* 0x000fe200078e0267 */
[----:B------:R-:W-:Y:S03]  /*f8f0*/  HMMA.16816.F32.BF16 R44, R36, R34, R16 ;  /* 0x00000022242c723c */ /* 0x000fe60000041810 */
[----:B------:R-:W-:-:S05]  /*f900*/  IMAD.IADD R4, R102, 0x1, R4 ;  /* 0x0000000166047824 */ /* 0x000fca00078e0204 */
[C---:B------:R-:W-:Y:S08]  /*f910*/  HMMA.16816.F32.BF16 R20, R36.reuse, R32, R20 ;  /* 0x000000202414723c */ /* 0x040ff00000041814 */
[C---:B------:R-:W-:Y:S08]  /*f920*/  HMMA.16816.F32.BF16 R12, R36.reuse, R28, R12 ;  /* 0x0000001c240c723c */ /* 0x040ff0000004180c */
[C---:B------:R-:W-:Y:S08]  /*f930*/  HMMA.16816.F32.BF16 R8, R36.reuse, R30, R8 ;  /* 0x0000001e2408723c */ /* 0x040ff00000041808 */
[----:B------:R-:W-:Y:S08]  /*f940*/  HMMA.16816.F32.BF16 R16, R36, R26, R48 ;  /* 0x0000001a2410723c */ /* 0x000ff00000041830 */
[C---:B---3--:R-:W-:Y:S08]  /*f950*/  HMMA.16816.F32.BF16 R68, R40.reuse, R32, R68 ;  /* 0x000000202844723c */ /* 0x048ff00000041844 */
        /* <DEDUP_REMOVED lines=34> */
.L_x_450:
[----:B------:R-:W-:Y:S01]  /*fb80*/  LOP3.LUT R5, R96, 0xffffffe0, RZ, 0xc0, !PT ;  /* 0xffffffe060057812 */ /* 0x000fe200078ec0ff */
[----:B------:R-:W-:Y:S01]  /*fb90*/  ULDC UR8, c[0x0][0x324] ;  /* 0x0000c90000087ab9 */ /* 0x000fe20000000800 */
[----:B------:R-:W-:Y:S01]  /*fba0*/  SHF.R.S32.HI R25, RZ, 0x1f, R97 ;  /* 0x0000001fff197819 */ /* 0x000fe20000011461 */
[----:B------:R-:W-:Y:S01]  /*fbb0*/  ULOP3.LUT UR8, URZ, UR8, URZ, 0x33, !UPT ;  /* 0x000000083f087292 */ /* 0x000fe2000f8e333f */
[----:B------:R-:W-:Y:S01]  /*fbc0*/  LEA.HI R24, R78, R78, RZ, 0x1 ;  /* 0x0000004e4e187211 */ /* 0x000fe200078f08ff */
[----:B------:R-:W-:Y:S01]  /*fbd0*/  IMAD.IADD R5, R223, 0x1, -R5 ;  /* 0x00000001df057824 */ /* 0x000fe200078e0a05 */
[----:B------:R-:W-:Y:S01]  /*fbe0*/  LEA.HI R25, R25, R97, RZ, 0x2 ;  /* 0x0000006119197211 */ /* 0x000fe200078f10ff */
[----:B------:R-:W0:Y:S02]  /*fbf0*/  LDGDEPBAR ;  /* 0x00000000000079af */ /* 0x000e240000000000 */
[----:B-1----:R-:W-:Y:S01]  /*fc00*/  IMAD.SHL.U32 R7, R24, 0x20, RZ ;  /* 0x0000002018077824 */ /* 0x002fe200078e00ff */
[----:B------:R-:W-:-:S02]  /*fc10*/  SHF.R.S32.HI R6, RZ, 0x1f, R5 ;  /* 0x0000001fff067819 */ /* 0x000fc40000011405 */
[----:B------:R-:W-:Y:S02]  /*fc20*/  LOP3.LUT R25, R25, 0xffffffc, RZ, 0xc0, !PT ;  /* 0x0ffffffc19197812 */ /* 0x000fe400078ec0ff */
[----:B------:R-:W-:Y:S02]  /*fc30*/  LEA.HI R6, R6, R5, RZ, 0x2 ;  /* 0x0000000506067211 */ /* 0x000fe400078f10ff */
[----:B------:R-:W-:Y:S01]  /*fc40*/  LOP3.LUT R24, R24, 0x1ffffffe, RZ, 0xc0, !PT ;  /* 0x1ffffffe18187812 */ /* 0x000fe200078ec0ff */
[----:B------:R-:W-:Y:S01]  /*fc50*/  IMAD.IADD R97, R97, 0x1, -R25 ;  /* 0x0000000161617824 */ /* 0x000fe200078e0a19 */
[----:B------:R-:W-:Y:S02]  /*fc60*/  LEA.HI.SX32 R25, R6, R77, 0x1e ;  /* 0x0000004d06197211 */ /* 0x000fe400078ff2ff */
[----:B------:R-:W-:Y:S01]  /*fc70*/  LOP3.LUT R7, R7, 0xffffffc0, RZ, 0xc0, !PT ;  /* 0xffffffc007077812 */ /* 0x000fe200078ec0ff */
[----:B------:R-:W-:Y:S01]  /*fc80*/  IMAD.IADD R24, R78, 0x1, -R24 ;  /* 0x000000014e187824 */ /* 0x000fe200078e0a18 */
[----:B------:R-:W-:Y:S01]  /*fc90*/  LOP3.LUT R6, R6, 0x7ffffffc, RZ, 0xc0, !PT ;  /* 0x7ffffffc06067812 */ /* 0x000fe200078ec0ff */
[----:B------:R-:W-:-:S04]  /*fca0*/  IMAD R25, R97, 0x10, R25 ;  /* 0x0000001061197824 */ /* 0x000fc800078e0219 */
[----:B------:R-:W-:Y:S02]  /*fcb0*/  IMAD.IADD R7, R7, 0x1, R25 ;  /* 0x0000000107077824 */ /* 0x000fe400078e0219 */
[----:B------:R-:W-:Y:S02]  /*fcc0*/  IMAD.IADD R6, R5, 0x1, -R6 ;  /* 0x0000000105067824 */ /* 0x000fe400078e0a06 */
[----:B------:R-:W-:Y:S02]  /*fcd0*/  IMAD R231, R24, 0x8, R7 ;  /* 0x0000000818e77824 */ /* 0x000fe400078e0207 */
[----:B------:R-:W-:Y:S02]  /*fce0*/  IMAD.SHL.U32 R234, R6, 0x2, RZ ;  /* 0x0000000206ea7824 */ /* 0x000fe400078e00ff */
[----:B------:R-:W-:-:S03]  /*fcf0*/  @P6 IMAD.HI.U32 R24, R231, c[0x0][0x2c8], RZ ;  /* 0x0000b200e7186a27 */ /* 0x000fc600078e00ff */
[C---:B------:R-:W-:Y:S01]  /*fd00*/  IADD3 R6, -R234.reuse, 0x1, R2 ;  /* 0x00000001ea067810 */ /* 0x040fe20007ffe102 */
[----:B------:R-:W-:Y:S01]  /*fd10*/  IMAD.MOV.U32 R7, RZ, RZ, R231 ;  /* 0x000000ffff077224 */ /* 0x000fe200078e00e7 */
[----:B------:R-:W-:Y:S01]  /*fd20*/  @P6 SHF.R.U32.HI R7, RZ, c[0x0][0x2cc], R24 ;  /* 0x0000b300ff076a19 */ /* 0x000fe20000011618 */
[----:B------:R-:W-:Y:S01]  /*fd30*/  IMAD.IADD R5, R3, 0x1, -R234 ;  /* 0x0000000103057824 */ /* 0x000fe200078e0aea */
[----:B------:R-:W-:Y:S01]  /*fd40*/  IADD3 R38, -R234, R3, R218 ;  /* 0x00000003ea267210 */ /* 0x000fe20007ffe1da */
[----:B------:R-:W-:Y:S02]  /*fd50*/  IMAD.IADD R6, R6, 0x1, -R224 ;  /* 0x0000000106067824 */ /* 0x000fe400078e0ae0 */
[----:B------:R-:W1:Y:S03]  /*fd60*/  SHFL.IDX PT, R26, R7, RZ, 0x1c1f ;  /* 0x001c1fff071a7589 */ /* 0x000e6600000e0000 */
[----:B------:R-:W-:-:S02]  /*fd70*/  IADD3 R39, R6, c[0x0][0x328], RZ ;  /* 0x0000ca0006277a10 */ /* 0x000fc40007ffe0ff */
        /* <DEDUP_REMOVED lines=16> */
.L_x_453:
[----:B------:R-:W-:-:S04]  /*fe80*/  MOV R2, c[0x0][0x32c] ;  /* 0x0000cb0000027a02 */ /* 0x000fc80000000f00 */
[----:B------:R-:W-:-:S13]  /*fe90*/  ISETP.NE.AND P0, PT, R2, 0x1, PT ;  /* 0x000000010200780c */ /* 0x000fda0003f05270 */
[----:B------:R-:W-:-:S05]  /*fea0*/  @P0 IMAD.HI.U32 R2, R26, c[0x0][0x330], RZ ;  /* 0x0000cc001a020a27 */ /* 0x000fca00078e00ff */
[----:B------:R-:W-:Y:S02]  /*feb0*/  @P0 SHF.R.U32.HI R26, RZ, c[0x0][0x334], R2 ;  /* 0x0000cd00ff1a0a19 */ /* 0x000fe40000011602 */
.L_x_454:
[----:B------:R-:W-:Y:S05]  /*fec0*/  BSYNC B0 ;  /* 0x0000000000007941 */ /* 0x000fea0003800000 */
.L_x_452:
[----:B------:R-:W-:-:S05]  /*fed0*/  IMAD R26, R26, c[0x0][0x32c], R5 ;  /* 0x0000cb001a1a7a24 */ /* 0x000fca00078e0205 */
[----:B------:R-:W-:Y:S02]  /*fee0*/  IADD3 R2, R26, c[0x0][0x32c], RZ ;  /* 0x0000cb001a027a10 */ /* 0x000fe40007ffe0ff */
[----:B------:R-:W-:Y:S02]  /*fef0*/  IMNMX R24, R24, R26, !PT ;  /* 0x0000001a18187217 */ /* 0x000fe40007800200 */
[----:B------:R-:W-:Y:S02]  /*ff00*/  IMNMX R25, R25, R2, PT ;  /* 0x0000000219197217 */ /* 0x000fe40003800200 */
.L_x_451:
        /* <DEDUP_REMOVED lines=16> */
.L_x_457:
[----:B------:R-:W-:-:S04]  /*10010*/  MOV R2, c[0x0][0x32c] ;  /* 0x0000cb0000027a02 */ /* 0x000fc80000000f00 */
[----:B------:R-:W-:-:S13]  /*10020*/  ISETP.NE.AND P0, PT, R2, 0x1, PT ;  /* 0x000000010200780c */ /* 0x000fda0003f05270 */
[----:B------:R-:W-:-:S05]  /*10030*/  @P0 IMAD.HI.U32 R2, R26, c[0x0][0x330], RZ ;  /* 0x0000cc001a020a27 */ /* 0x000fca00078e00ff */
[----:B------:R-:W-:Y:S02]  /*10040*/  @P0 SHF.R.U32.HI R26, RZ, c[0x0][0x334], R2 ;  /* 0x0000cd00ff1a0a19 */ /* 0x000fe40000011602 */
.L_x_458:
[----:B------:R-:W-:Y:S05]  /*10050*/  BSYNC B0 ;  /* 0x0000000000007941 */ /* 0x000fea0003800000 */
.L_x_456:
[----:B------:R-:W-:-:S05]  /*10060*/  IMAD R26, R26, c[0x0][0x32c], R5 ;  /* 0x0000cb001a1a7a24 */ /* 0x000fca00078e0205 */
[----:B------:R-:W-:Y:S02]  /*10070*/  IADD3 R2, R26, c[0x0][0x32c], RZ ;  /* 0x0000cb001a027a10 */ /* 0x000fe40007ffe0ff */
[----:B------:R-:W-:Y:S02]  /*10080*/  IMNMX R42, R42, R26, !PT ;  /* 0x0000001a2a2a7217 */ /* 0x000fe40007800200 */
[----:B------:R-:W-:Y:S02]  /*10090*/  IMNMX R43, R43, R2, PT ;  /* 0x000000022b2b7217 */ /* 0x000fe40003800200 */
.L_x_455:
        /* <DEDUP_REMOVED lines=51> */
[----:B------:R-:W-:-:S04]  /*103d0*/  ISETP.GT.AND P0, PT, R24, 0x29, !P0 ;  /* 0x000000291800780c */ /* 0x000fc80004704270 */
[----:B------:R-:W-:Y:S02]  /*103e0*/  ISETP.LT.OR P0, PT, R25, 0x2a, P0 ;  /* 0x0000002a1900780c */ /* 0x000fe40000701670 */
[----:B------:R-:W1:Y:S02]  /*103f0*/  SHFL.IDX PT, R25, R7, 0x2, 0x1c1f ;  /* 0x005c1f0007197f89 */ /* 0x000e6400000e0000 */
[----:B------:R-:W-:Y:S02]  /*10400*/  FSEL R26, R93, -INF , !P0 ;  /* 0xff8000005d1a7808 */ /* 0x000fe40004000000 */
[----:B------:R-:W-:Y:S01]  /*10410*/  ISETP.GE.AND P0, PT, R219, 0x1, PT ;  /* 0x00000001db00780c */ /* 0x000fe20003f06270 */
[--C-:B-1----:R-:W-:Y:S02]  /*10420*/  IMAD.IADD R49, R39, 0x1, R25.reuse ;  /* 0x0000000127317824 */ /* 0x102fe400078e0219 */
[----:B------:R-:W-:-:S03]  /*10430*/  IMAD.IADD R48, R6, 0x1, R25 ;  /* 0x0000000106307824 */ /* 0x000fc600078e0219 */
[----:B------:R-:W-:-:S07]  /*10440*/  IMNMX R49, R49, R38, PT ;  /* 0x0000002631317217 */ /* 0x000fce0003800200 */
        /* <DEDUP_REMOVED lines=12> */
.L_x_461:
[----:B------:R-:W-:-:S04]  /*10510*/  MOV R24, c[0x0][0x32c] ;  /* 0x0000cb0000187a02 */ /* 0x000fc80000000f00 */
[----:B------:R-:W-:-:S13]  /*10520*/  ISETP.NE.AND P0, PT, R24, 0x1, PT ;  /* 0x000000011800780c */ /* 0x000fda0003f05270 */
[----:B------:R-:W-:-:S05]  /*10530*/  @P0 IMAD.HI.U32 R24, R25, c[0x0][0x330], RZ ;  /* 0x0000cc0019180a27 */ /* 0x000fca00078e00ff */
[----:B------:R-:W-:Y:S02]  /*10540*/  @P0 SHF.R.U32.HI R25, RZ, c[0x0][0x334], R24 ;  /* 0x0000cd00ff190a19 */ /* 0x000fe40000011618 */
.L_x_462:
[----:B------:R-:W-:Y:S05]  /*10550*/  BSYNC B0 ;  /* 0x0000000000007941 */ /* 0x000fea0003800000 */
.L_x_460:
[----:B------:R-:W-:-:S05]  /*10560*/  IMAD R25, R25, c[0x0][0x32c], R5 ;  /* 0x0000cb0019197a24 */ /* 0x000fca00078e0205 */
[----:B------:R-:W-:Y:S02]  /*10570*/  IADD3 R24, R25, c[0x0][0x32c], RZ ;  /* 0x0000cb0019187a10 */ /* 0x000fe40007ffe0ff */
[----:B------:R-:W-:Y:S02]  /*10580*/  IMNMX R48, R48, R25, !PT ;  /* 0x0000001930307217 */ /* 0x000fe40007800200 */
[----:B------:R-:W-:Y:S02]  /*10590*/  IMNMX R49, R49, R24, PT ;  /* 0x0000001831317217 */ /* 0x000fe40003800200 */
.L_x_459:
[----:B------:R-:W-:Y:S01]  /*105a0*/  ISETP.NE.AND P0, PT, R37, RZ, PT ;  /* 0x000000ff2500720c */ /* 0x000fe20003f05270 */
[----:B------:R-:W1:Y:S01]  /*105b0*/  SHFL.IDX PT, R7, R7, 0x3, 0x1c1f ;  /* 0x007c1f0007077f89 */ /* 0x000e6200000e0000 */
        /* <DEDUP_REMOVED lines=45> */
[----:B------:R-:W-:Y:S01]  /*10890*/  FSEL R107, R20, -INF , !P0 ;  /* 0xff800000146b7808 */ /* 0x000fe20004000000 */
[----:B-1----:R-:W-:Y:S01]  /*108a0*/  IMAD.IADD R20, R6, 0x1, R7 ;  /* 0x0000000106147824 */ /* 0x002fe200078e0207 */
        /* <DEDUP_REMOVED lines=37> */
[----:B------:R-:W-:Y:S01]  /*10b00*/  FSEL R179, R17, -INF , !P0 ;  /* 0xff80000011b37808 */ /* 0x000fe20004000000 */
[----:B------:R-:W-:Y:S01]  /*10b10*/  IMAD.IADD R17, R39, 0x1, R7 ;  /* 0x0000000127117824 */ /* 0x000fe200078e0207 */
[----:B------:R-:W-:-:S04]  /*10b20*/  ISETP.GE.AND P0, PT, R219, 0x1, PT ;  /* 0x00000001db00780c */ /* 0x000fc80003f06270 */
[----:B------:R-:W-:-:S09]  /*10b30*/  IMNMX R17, R17, R38, PT ;  /* 0x0000002611117217 */ /* 0x000fd20003800200 */
        /* <DEDUP_REMOVED lines=12> */
.L_x_465:
[----:B------:R-:W-:-:S04]  /*10c00*/  MOV R6, c[0x0][0x32c] ;  /* 0x0000cb0000067a02 */ /* 0x000fc80000000f00 */
[----:B------:R-:W-:-:S13]  /*10c10*/  ISETP.NE.AND P0, PT, R6, 0x1, PT ;  /* 0x000000010600780c */ /* 0x000fda0003f05270 */
[----:B------:R-:W-:-:S05]  /*10c20*/  @P0 IMAD.HI.U32 R6, R7, c[0x0][0x330], RZ ;  /* 0x0000cc0007060a27 */ /* 0x000fca00078e00ff */
[----:B------:R-:W-:Y:S02]  /*10c30*/  @P0 SHF.R.U32.HI R7, RZ, c[0x0][0x334], R6 ;  /* 0x0000cd00ff070a19 */ /* 0x000fe40000011606 */
.L_x_466:
[----:B------:R-:W-:Y:S05]  /*10c40*/  BSYNC B0 ;  /* 0x0000000000007941 */ /* 0x000fea0003800000 */
.L_x_464:
[----:B------:R-:W-:-:S05]  /*10c50*/  IMAD R7, R7, c[0x0][0x32c], R5 ;  /* 0x0000cb0007077a24 */ /* 0x000fca00078e0205 */
[----:B------:R-:W-:Y:S02]  /*10c60*/  IADD3 R5, R7, c[0x0][0x32c], RZ ;  /* 0x0000cb0007057a10 */ /* 0x000fe40007ffe0ff */
[----:B------:R-:W-:Y:S02]  /*10c70*/  IMNMX R20, R20, R7, !PT ;  /* 0x0000000714147217 */ /* 0x000fe40007800200 */
[----:B------:R-:W-:Y:S02]  /*10c80*/  IMNMX R17, R17, R5, PT ;  /* 0x0000000511117217 */ /* 0x000fe40003800200 */
.L_x_463:
[----:B------:R-:W-:Y:S01]  /*10c90*/  ISETP.NE.AND P0, PT, R37, RZ, PT ;  /* 0x000000ff2500720c */ /* 0x000fe20003f05270 */
[----:B------:R-:W-:Y:S01]  /*10ca0*/  IMAD.SHL.U32 R214, R4, 0x2, RZ ;  /* 0x0000000204d67824 */ /* 0x000fe200078e00ff */
[----:B------:R-:W-:Y:S02]  /*10cb0*/  IADD3 R243, R152, -0x2, RZ ;  /* 0xfffffffe98f37810 */ /* 0x000fe40007ffe0ff */
        /* <DEDUP_REMOVED lines=20> */
[----:B------:R-:W-:Y:S01]  /*10e00*/  ISETP.NE.AND P6, PT, R40, RZ, PT ;  /* 0x000000ff2800720c */ /* 0x000fe20003fc5270 */
[----:B------:R-:W-:Y:S01]  /*10e10*/  LDSM.16.MT88.4 R48, [R214+0x2880] ;  /* 0x00288000d630783b */ /* 0x000fe20000004200 */
[----:B------:R-:W-:-:S02]  /*10e20*/  ISETP.LT.OR P0, PT, R17, 0x11, P0 ;  /* 0x000000111100780c */ /* 0x000fc40000701670 */
[----:B------:R-:W-:Y:S01]  /*10e30*/  FMNMX.FTZ R0, R91, R0, !PT ;  /* 0x000000005b007209 */ /* 0x000fe20007810000 */
[----:B------:R-:W-:Y:S01]  /*10e40*/  LDSM.16.MT88.4 R44, [R212+0x2880] ;  /* 0x00288000d42c783b */ /* 0x000fe20000004200 */
[----:B------:R-:W-:Y:S02]  /*10e50*/  FSEL R90, R14, -INF , !P0 ;  /* 0xff8000000e5a7808 */ /* 0x000fe40004000000 */
[----:B------:R-:W-:Y:S01]  /*10e60*/  ISETP.GT.AND P0, PT, R20, 0x11, !P5 ;  /* 0x000000111400780c */ /* 0x000fe20006f04270 */
[----:B------:R-:W-:Y:S01]  /*10e70*/  LDSM.16.MT88.4 R36, [R212+0x3480] ;  /* 0x00348000d424783b */ /* 0x000fe20000004200 */
[----:B------:R-:W-:Y:S02]  /*10e80*/  ISETP.NE.AND P5, PT, R41, RZ, PT ;  /* 0x000000ff2900720c */ /* 0x000fe40003fa5270 */
[----:B------:R-:W-:Y:S01]  /*10e90*/  ISETP.LT.OR P0, PT, R17, 0x12, P0 ;  /* 0x000000121100780c */ /* 0x000fe20000701670 */
[----:B------:R-:W-:Y:S01]  /*10ea0*/  LDSM.16.MT88.4 R40, [R214+0x3480] ;  /* 0x00348000d628783b */ /* 0x000fe20000004200 */
[----:B------:R-:W-:-:S02]  /*10eb0*/  FMNMX.FTZ R0, R89, R0, !PT ;  /* 0x0000000059007209 */ /* 0x000fc40007810000 */
[----:B------:R-:W-:Y:S02]  /*10ec0*/  FSEL R88, R15, -INF , !P0 ;  /* 0xff8000000f587808 */ /* 0x000fe40004000000 */
[----:B------:R-:W-:Y:S01]  /*10ed0*/  ISETP.GT.AND P0, PT, R20, 0x18, !P4 ;  /* 0x000000181400780c */ /* 0x000fe20006704270 */
[----:B------:R-:W-:Y:S01]  /*10ee0*/  LDSM.16.MT88.4 R12, [R214+0x3080] ;  /* 0x00308000d60c783b */ /* 0x000fe20000004200 */
[----:B------:R-:W-:Y:S02]  /*10ef0*/  ISETP.NE.AND P4, PT, R2, RZ, PT ;  /* 0x000000ff0200720c */ /* 0x000fe40003f85270 */
[----:B------:R-:W-:Y:S02]  /*10f00*/  ISETP.LT.OR P0, PT, R17, 0x19, P0 ;  /* 0x000000191100780c */ /* 0x000fe40000701670 */
[----:B------:R-:W-:Y:S02]  /*10f10*/  FMNMX.FTZ R0, R184, R0, !PT ;  /* 0x00000000b8007209 */ /* 0x000fe40007810000 */
[----:B------:R-:W-:-:S02]  /*10f20*/  FSEL R73, R10, -INF , !P0 ;  /* 0xff8000000a497808 */ /* 0x000fc40004000000 */
[C---:B------:R-:W-:Y:S02]  /*10f30*/  ISETP.GT.AND P0, PT, R20.reuse, 0x19, !P3 ;  /* 0x000000191400780c */ /* 0x040fe40005f04270 */
[----:B------:R-:W-:Y:S02]  /*10f40*/  FMNMX.FTZ R0, R183, R0, !PT ;  /* 0x00000000b7007209 */ /* 0x000fe40007810000 */
[----:B------:R-:W-:Y:S02]  /*10f50*/  ISETP.LT.OR P0, PT, R17, 0x1a, P0 ;  /* 0x0000001a1100780c */ /* 0x000fe40000701670 */
[----:B------:R-:W-:Y:S02]  /*10f60*/  FMNMX.FTZ R0, R181, R0, !PT ;  /* 0x00000000b5007209 */ /* 0x000fe40007810000 */
[----:B------:R-:W-:Y:S02]  /*10f70*/  FSEL R72, R11, -INF , !P0 ;  /* 0xff8000000b487808 */ /* 0x000fe40004000000 */
[----:B------:R-:W-:-:S02]  /*10f80*/  ISETP.GT.AND P0, PT, R20, 0x20, !P2 ;  /* 0x000000201400780c */ /* 0x000fc40005704270 */
[----:B------:R-:W-:Y:S02]  /*10f90*/  FMNMX.FTZ R0, R179, R0, !PT ;  /* 0x00000000b3007209 */ /* 0x000fe40007810000 */
        /* <DEDUP_REMOVED lines=8> */
[----:B------:R-:W-:-:S04]  /*11020*/  ISETP.GT.AND P0, PT, R20, RZ, !P5 ;  /* 0x000000ff1400720c */ /* 0x000fc80006f04270 */
[----:B------:R-:W-:-:S04]  /*11030*/  ISETP.LT.OR P0, PT, R17, 0x1, P0 ;  /* 0x000000011100780c */ /* 0x000fc80000701670 */
[----:B------:R-:W-:Y:S02]  /*11040*/  FSEL R75, R22, -INF , !P0 ;  /* 0xff800000164b7808 */ /* 0x000fe40004000000 */
[----:B------:R-:W-:Y:S02]  /*11050*/  ISETP.GT.AND P0, PT, R20, 0x28, !P6 ;  /* 0x000000281400780c */ /* 0x000fe40007704270 */
[----:B------:R-:W-:Y:S02]  /*11060*/  ISETP.NE.AND P6, PT, R3, RZ, PT ;  /* 0x000000ff0300720c */ /* 0x000fe40003fc5270 */
[----:B------:R-:W-:Y:S02]  /*11070*/  FMNMX.FTZ R3, R68, R69, !PT ;  /* 0x0000004544037209 */ /* 0x000fe40007810000 */
[----:B------:R-:W-:Y:S02]  /*11080*/  FMNMX.FTZ R21, R75, R74, !PT ;  /* 0x0000004a4b157209 */ /* 0x000fe40007810000 */
[----:B------:R-:W-:-:S02]  /*11090*/  FMNMX.FTZ R3, R64, R3, !PT ;  /* 0x0000000340037209 */ /* 0x000fc40007810000 */
[----:B------:R-:W-:Y:S02]  /*110a0*/  FMNMX.FTZ R21, R95, R21, !PT ;  /* 0x000000155f157209 */ /* 0x000fe40007810000 */
[----:B------:R-:W-:Y:S02]  /*110b0*/  FMNMX.FTZ R3, R65, R3, !PT ;  /* 0x0000000341037209 */ /* 0x000fe40007810000 */
[----:B------:R-:W-:Y:S02]  /*110c0*/  FMNMX.FTZ R22, R94, R21, !PT ;  /* 0x000000155e167209 */ /* 0x000fe40007810000 */
[----:B------:R-:W-:Y:S01]  /*110d0*/  FMNMX.FTZ R3, R35, R3, !PT ;  /* 0x0000000323037209 */ /* 0x000fe20007810000 */
[----:B------:R-:W1:Y:S01]  /*110e0*/  SHFL.BFLY PT, R21, R0, 0x2, 0x1f ;  /* 0x0c401f0000157f89 */ /* 0x000e6200000e0000 */
[----:B------:R-:W-:Y:S02]  /*110f0*/  ISETP.LT.OR P0, PT, R17, 0x29, P0 ;  /* 0x000000291100780c */ /* 0x000fe40000701670 */
[----:B------:R-:W-:-:S02]  /*11100*/  FMNMX.FTZ R3, R34, R3, !PT ;  /* 0x0000000322037209 */ /* 0x000fc40007810000 */
[----:B------:R-:W-:Y:S02]  /*11110*/  FMNMX.FTZ R22, R90, R22, !PT ;  /* 0x000000165a167209 */ /* 0x000fe40007810000 */
[----:B------:R-:W-:Y:S02]  /*11120*/  FMNMX.FTZ R3, R33, R3, !PT ;  /* 0x0000000321037209 */ /* 0x000fe40007810000 */
[----:B------:R-:W-:Y:S02]  /*11130*/  FSEL R178, R18, -INF , !P0 ;  /* 0xff80000012b27808 */ /* 0x000fe40004000000 */
[----:B------:R-:W-:Y:S02]  /*11140*/  FMNMX.FTZ R3, R57, R3, !PT ;  /* 0x0000000339037209 */ /* 0x000fe40007810000 */
[----:B------:R-:W-:Y:S02]  /*11150*/  FMNMX.FTZ R22, R88, R22, !PT ;  /* 0x0000001658167209 */ /* 0x000fe40007810000 */
[----:B------:R-:W-:-:S02]  /*11160*/  FMNMX.FTZ R3, R30, R3, !PT ;  /* 0x000000031e037209 */ /* 0x000fc40007810000 */
[----:B------:R-:W-:Y:S02]  /*11170*/  FMNMX.FTZ R22, R73, R22, !PT ;  /* 0x0000001649167209 */ /* 0x000fe40007810000 */
[----:B------:R-:W-:Y:S02]  /*11180*/  FMNMX.FTZ R3, R29, R3, !PT ;  /* 0x000000031d037209 */ /* 0x000fe40007810000 */
[----:B------:R-:W-:Y:S02]  /*11190*/  FMNMX.FTZ R22, R72, R22, !PT ;  /* 0x0000001648167209 */ /* 0x000fe40007810000 */
[----:B------:R-:W-:Y:S02]  /*111a0*/  FMNMX.FTZ R3, R28, R3, !PT ;  /* 0x000000031c037209 */ /* 0x000fe40007810000 */
[----:B-1----:R-:W-:Y:S02]  /*111b0*/  FMNMX.FTZ R0, R0, R21, !PT ;  /* 0x0000001500007209 */ /* 0x002fe40007810000 */
[----:B------:R-:W-:-:S05]  /*111c0*/  FMNMX.FTZ R3, R26, R3, !PT ;  /* 0x000000031a037209 */ /* 0x000fca0007810000 */
[----:B------:R-:W1:Y:S02]  /*111d0*/  SHFL.BFLY PT, R2, R3, 0x2, 0x1f ;  /* 0x0c401f0003027f89 */ /* 0x000e6400000e0000 */
[----:B-1----:R-:W-:-:S05]  /*111e0*/  FMNMX.FTZ R2, R3, R2, !PT ;  /* 0x0000000203027209 */ /* 0x002fca0007810000 */
[----:B------:R-:W1:Y:S02]  /*111f0*/  SHFL.BFLY PT, R3, R2, 0x1, 0x1f ;  /* 0x0c201f0002037f89 */ /* 0x000e6400000e0000 */
[----:B-1----:R-:W-:Y:S02]  /*11200*/  FMNMX.FTZ R3, R2, R3, !PT ;  /* 0x0000000302037209 */ /* 0x002fe40007810000 */
[----:B------:R-:W-:Y:S02]  /*11210*/  FMNMX.FTZ R2, R70, R71, !PT ;  /* 0x0000004746027209 */ /* 0x000fe40007810000 */
[C---:B------:R-:W-:Y:S01]  /*11220*/  FSETP.NEU.FTZ.AND P0, PT, R3.reuse, -INF , PT ;  /* 0xff8000000300780b */ /* 0x040fe20003f1d000 */
[----:B------:R-:W-:Y:S01]  /*11230*/  FMUL.FTZ R18, R3, c[0x0][0x2d0] ;  /* 0x0000b40003127a20 */ /* 0x000fe20000410000 */
[----:B------:R-:W-:-:S04]  /*11240*/  FMNMX.FTZ R2, R66, R2, !PT ;  /* 0x0000000242027209 */ /* 0x000fc80007810000 */
[----:B------:R-:W-:Y:S02]  /*11250*/  FMNMX.FTZ R2, R67, R2, !PT ;  /* 0x0000000243027209 */ /* 0x000fe40007810000 */
[----:B------:R-:W-:Y:S02]  /*11260*/  FSEL R18, R18, RZ, P0 ;  /* 0x000000ff12127208 */ /* 0x000fe40000000000 */
[----:B------:R-:W-:-:S03]  /*11270*/  FMNMX.FTZ R2, R32, R2, !PT ;  /* 0x0000000220027209 */ /* 0x000fc60007810000 */
[--C-:B------:R-:W-:Y:S01]  /*11280*/  FFMA.FTZ R169, R68, c[0x0][0x2d0], -R18.reuse ;  /* 0x0000b40044a97a23 */ /* 0x100fe20000010812 */
[----:B------:R-:W-:Y:S01]  /*11290*/  FMNMX.FTZ R2, R31, R2, !PT ;  /* 0x000000021f027209 */ /* 0x000fe20007810000 */
[--C-:B------:R-:W-:Y:S02]  /*112a0*/  FFMA.FTZ R168, R69, c[0x0][0x2d0], -R18.reuse ;  /* 0x0000b40045a87a23 */ /* 0x100fe40000010812 */
[--C-:B------:R-:W-:Y:S01]  /*112b0*/  FFMA.FTZ R79, R64, c[0x0][0x2d0], -R18.reuse ;  /* 0x0000b400404f7a23 */ /* 0x100fe20000010812 */
[----:B------:R-:W-:Y:S01]  /*112c0*/  FMNMX.FTZ R2, R58, R2, !PT ;  /* 0x000000023a027209 */ /* 0x000fe20007810000 */
[--C-:B------:R-:W-:Y:S01]  /*112d0*/  FFMA.FTZ R78, R65, c[0x0][0x2d0], -R18.reuse ;  /* 0x0000b400414e7a23 */ /* 0x100fe20000010812 */
[----:B------:R-:W-:Y:S01]  /*112e0*/  MUFU.EX2 R169, R169 ;  /* 0x000000a900a97308 */ /* 0x000fe20000000800 */
[--C-:B------:R-:W-:Y:S01]  /*112f0*/  FFMA.FTZ R165, R35, c[0x0][0x2d0], -R18.reuse ;  /* 0x0000b40023a57a23 */ /* 0x100fe20000010812 */
[----:B------:R-:W-:Y:S01]  /*11300*/  FMNMX.FTZ R2, R59, R2, !PT ;  /* 0x000000023b027209 */ /* 0x000fe20007810000 */
[----:B------:R-:W-:-:S02]  /*11310*/  FFMA.FTZ R164, R34, c[0x0][0x2d0], -R18 ;  /* 0x0000b40022a47a23 */ /* 0x000fc40000010812 */
[--C-:B------:R-:W-:Y:S01]  /*11320*/  FFMA.FTZ R162, R33, c[0x0][0x2d0], -R18.reuse ;  /* 0x0000b40021a27a23 */ /* 0x100fe20000010812 */
[----:B------:R-:W-:Y:S01]  /*11330*/  FMNMX.FTZ R2, R27, R2, !PT ;  /* 0x000000021b027209 */ /* 0x000fe20007810000 */
[--C-:B------:R-:W-:Y:S01]  /*11340*/  FFMA.FTZ R155, R57, c[0x0][0x2d0], -R18.reuse ;  /* 0x0000b400399b7a23 */ /* 0x100fe20000010812 */
[----:B------:R-:W1:Y:S01]  /*11350*/  MUFU.EX2 R168, R168 ;  /* 0x000000a800a87308 */ /* 0x000e620000000800 */
[--C-:B------:R-:W-:Y:S01]  /*11360*/  FFMA.FTZ R172, R30, c[0x0][0x2d0], -R18.reuse ;  /* 0x0000b4001eac7a23 */ /* 0x100fe20000010812 */
[----:B------:R-:W-:Y:S01]  /*11370*/  FMNMX.FTZ R2, R25, R2, !PT ;  /* 0x0000000219027209 */ /* 0x000fe20007810000 */
[--C-:B------:R-:W-:Y:S01]  /*11380*/  FFMA.FTZ R173, R29, c[0x0][0x2d0], -R18.reuse ;  /* 0x0000b4001dad7a23 */ /* 0x100fe20000010812 */
[----:B------:R-:W2:Y:S01]  /*11390*/  SHFL.BFLY PT, R57, R0, 0x1, 0x1f ;  /* 0x0c201f0000397f89 */ /* 0x000ea200000e0000 */
[--C-:B------:R-:W-:Y:S01]  /*113a0*/  FFMA.FTZ R174, R28, c[0x0][0x2d0], -R18.reuse ;  /* 0x0000b4001cae7a23 */ /* 0x100fe20000010812 */
[----:B------:R-:W-:Y:S01]  /*113b0*/  FMNMX.FTZ R2, R24, R2, !PT ;  /* 0x0000000218027209 */ /* 0x000fe20007810000 */
[----:B------:R-:W-:Y:S01]  /*113c0*/  FFMA.FTZ R242, R26, c[0x0][0x2d0], -R18 ;  /* 0x0000b4001af27a23 */ /* 0x000fe20000010812 */
[----:B------:R-:W-:Y:S01]  /*113d0*/  FMNMX.FTZ R18, R182, R22, !PT ;  /* 0x00000016b6127209 */ /* 0x000fe20007810000 */
[----:B------:R-:W3:Y:S01]  /*113e0*/  MUFU.EX2 R79, R79 ;  /* 0x0000004f004f7308 */ /* 0x000ee20000000800 */
[----:B------:R-:W-:-:S02]  /*113f0*/  FMNMX.FTZ R2, R56, R2, !PT ;  /* 0x0000000238027209 */ /* 0x000fc40007810000 */
[----:B------:R-:W-:-:S03]  /*11400*/  FMNMX.FTZ R18, R180, R18, !PT ;  /* 0x00000012b4127209 */ /* 0x000fc60007810000 */
[----:B------:R-:W4:Y:S01]  /*11410*/  SHFL.BFLY PT, R5, R2, 0x2, 0x1f ;  /* 0x0c401f0002057f89 */ /* 0x000f2200000e0000 */
[----:B------:R-:W-:Y:S01]  /*11420*/  FMNMX.FTZ R153, R178, R18, !PT ;  /* 0x00000012b2997209 */ /* 0x000fe20007810000 */
[----:B------:R-:W5:Y:S01]  /*11430*/  MUFU.EX2 R78, R78 ;  /* 0x0000004e004e7308 */ /* 0x000f620000000800 */
[----:B-1----:R-:W-:Y:S01]  /*11440*/  F2FP.BF16.PACK_AB R96, R168, R169 ;  /* 0x000000a9a860723e */ /* 0x002fe200000010ff */
[----:B------:R-:W-:-:S06]  /*11450*/  FADD.FTZ R168, R169, R168 ;  /* 0x000000a8a9a87221 */ /* 0x000fcc0000010000 */
[----:B------:R-:W1:Y:S01]  /*11460*/  MUFU.EX2 R165, R165 ;  /* 0x000000a500a57308 */ /* 0x000e620000000800 */
[----:B---3--:R-:W-:Y:S01]  /*11470*/  FADD.FTZ R168, R79, R168 ;  /* 0x000000a84fa87221 */ /* 0x008fe20000010000 */
[----:B--2---:R-:W-:Y:S02]  /*11480*/  FMNMX.FTZ R0, R0, R57, !PT ;  /* 0x0000003900007209 */ /* 0x004fe40007810000 */
[----:B-----5:R-:W-:-:S04]  /*11490*/  F2FP.BF16.PACK_AB R98, R78, R79 ;  /* 0x0000004f4e62723e */ /* 0x020fc800000010ff */
[----:B------:R-:W2:Y:S01]  /*114a0*/  MUFU.EX2 R164, R164 ;  /* 0x000000a400a47308 */ /* 0x000ea20000000800 */
[----:B------:R-:W-:Y:S02]  /*114b0*/  FMUL.FTZ R202, R0, c[0x0][0x2d0] ;  /* 0x0000b40000ca7a20 */ /* 0x000fe40000410000 */
[----:B------:R-:W-:Y:S01]  /*114c0*/  FADD.FTZ R168, R78, R168 ;  /* 0x000000a84ea87221 */ /* 0x000fe20000010000 */
[----:B----4-:R-:W-:-:S03]  /*114d0*/  FMNMX.FTZ R5, R2, R5, !PT ;  /* 0x0000000502057209 */ /* 0x010fc60007810000 */
[----:B-1----:R-:W-:Y:S01]  /*114e0*/  FADD.FTZ R168, R165, R168 ;  /* 0x000000a8a5a87221 */ /* 0x002fe20000010000 */
[----:B------:R-:W1:Y:S01]  /*114f0*/  MUFU.EX2 R162, R162 ;  /* 0x000000a200a27308 */ /* 0x000e620000000800 */
[----:B------:R-:W3:Y:S07]  /*11500*/  SHFL.BFLY PT, R2, R5, 0x1, 0x1f ;  /* 0x0c201f0005027f89 */ /* 0x000eee00000e0000 */
[----:B------:R-:W4:Y:S01]  /*11510*/  MUFU.EX2 R155, R155 ;  /* 0x0000009b009b7308 */ /* 0x000f220000000800 */
[C---:B--2---:R-:W-:Y:S01]  /*11520*/  F2FP.BF16.PACK_AB R8, R164.reuse, R165 ;  /* 0x000000a5a408723e */ /* 0x044fe200000010ff */
[----:B------:R-:W-:-:S06]  /*11530*/  FADD.FTZ R168, R164, R168 ;  /* 0x000000a8a4a87221 */ /* 0x000fcc0000010000 */
[----:B------:R-:W2:Y:S01]  /*11540*/  MUFU.EX2 R172, R172 ;  /* 0x000000ac00ac7308 */ /* 0x000ea20000000800 */
[----:B-1----:R-:W-:Y:S01]  /*11550*/  FADD.FTZ R168, R162, R168 ;  /* 0x000000a8a2a87221 */ /* 0x002fe20000010000 */
[----:B----4-:R-:W-:-:S06]  /*11560*/  F2FP.BF16.PACK_AB R10, R155, R162 ;  /* 0x000000a29b0a723e */ /* 0x010fcc00000010ff */
[----:B------:R-:W1:Y:S01]  /*11570*/  MUFU.EX2 R173, R173 ;  /* 0x000000ad00ad7308 */ /* 0x000e620000000800 */
[----:B---3--:R-:W-:Y:S01]  /*11580*/  FMNMX.FTZ R2, R5, R2, !PT ;  /* 0x0000000205027209 */ /* 0x008fe20007810000 */
[----:B------:R-:W-:Y:S01]  /*11590*/  FADD.FTZ R168, R155, R168 ;  /* 0x000000a89ba87221 */ /* 0x000fe20000010000 */
[----:B------:R-:W-:Y:S02]  /*115a0*/  LDSM.16.MT88.4 R4, [R212+0x3080] ;  /* 0x00308000d404783b */ /* 0x000fe40000004200 */
[C---:B------:R-:W-:Y:S01]  /*115b0*/  FSETP.NEU.FTZ.AND P0, PT, R2.reuse, -INF , PT ;  /* 0xff8000000200780b */ /* 0x040fe20003f1d000 */
[----:B------:R-:W-:Y:S02]  /*115c0*/  FMUL.FTZ R16, R2, c[0x0][0x2d0] ;  /* 0x0000b40002107a20 */ /* 0x000fe40000410000 */
[----:B------:R-:W-:Y:S01]  /*115d0*/  MUFU.EX2 R174, R174 ;  /* 0x000000ae00ae7308 */ /* 0x000fe20000000800 */
[----:B--2---:R-:W-:Y:S02]  /*115e0*/  FADD.FTZ R168, R172, R168 ;  /* 0x000000a8aca87221 */ /* 0x004fe40000010000 */
[----:B------:R-:W-:-:S02]  /*115f0*/  FSEL R16, R16, RZ, P0 ;  /* 0x000000ff10107208 */ /* 0x000fc40000000000 */
[----:B------:R-:W-:Y:S02]  /*11600*/  ISETP.GT.AND P0, PT, R20, 0x29, !P6 ;  /* 0x000000291400780c */ /* 0x000fe40007704270 */
[----:B------:R-:W-:Y:S01]  /*11610*/  LDSM.16.MT88.4 R20, [R212+0x2c80] ;  /* 0x002c8000d414783b */ /* 0x000fe20000004200 */
[--C-:B------:R-:W-:Y:S01]  /*11620*/  FFMA.FTZ R160, R58, c[0x0][0x2d0], -R16.reuse ;  /* 0x0000b4003aa07a23 */ /* 0x100fe20000010810 */
[----:B------:R-:W-:Y:S01]  /*11630*/  ISETP.LT.OR P0, PT, R17, 0x2a, P0 ;  /* 0x0000002a1100780c */ /* 0x000fe20000701670 */
[--C-:B------:R-:W-:Y:S01]  /*11640*/  FFMA.FTZ R171, R70, c[0x0][0x2d0], -R16.reuse ;  /* 0x0000b40046ab7a23 */ /* 0x100fe20000010810 */
[----:B------:R-:W-:Y:S01]  /*11650*/  MUFU.EX2 R242, R242 ;  /* 0x000000f200f27308 */ /* 0x000fe20000000800 */
[--C-:B------:R-:W-:Y:S01]  /*11660*/  FFMA.FTZ R170, R71, c[0x0][0x2d0], -R16.reuse ;  /* 0x0000b40047aa7a23 */ /* 0x100fe20000010810 */
[----:B------:R-:W-:Y:S01]  /*11670*/  FSEL R192, R19, -INF , !P0 ;  /* 0xff80000013c07808 */ /* 0x000fe20004000000 */
[--C-:B------:R-:W-:Y:S01]  /*11680*/  FFMA.FTZ R167, R66, c[0x0][0x2d0], -R16.reuse ;  /* 0x0000b40042a77a23 */ /* 0x100fe20000010810 */
[----:B------:R-:W-:Y:S01]  /*11690*/  FSETP.NEU.FTZ.AND P0, PT, R0, -INF , PT ;  /* 0xff8000000000780b */ /* 0x000fe20003f1d000 */
[--C-:B------:R-:W-:Y:S01]  /*116a0*/  FFMA.FTZ R166, R67, c[0x0][0x2d0], -R16.reuse ;  /* 0x0000b40043a67a23 */ /* 0x100fe20000010810 */
[----:B------:R-:W-:Y:S01]  /*116b0*/  FMNMX.FTZ R153, R192, R153, !PT ;  /* 0x00000099c0997209 */ /* 0x000fe20007810000 */
[--C-:B------:R-:W-:Y:S01]  /*116c0*/  FFMA.FTZ R163, R32, c[0x0][0x2d0], -R16.reuse ;  /* 0x0000b40020a37a23 */ /* 0x100fe20000010810 */
[----:B------:R-:W-:Y:S01]  /*116d0*/  MUFU.EX2 R171, R171 ;  /* 0x000000ab00ab7308 */ /* 0x000fe20000000800 */
[--C-:B------:R-:W-:Y:S01]  /*116e0*/  FFMA.FTZ R161, R31, c[0x0][0x2d0], -R16.reuse ;  /* 0x0000b4001fa17a23 */ /* 0x100fe20000010810 */
[----:B------:R-:W-:Y:S01]  /*116f0*/  FSEL R202, R202, RZ, P0 ;  /* 0x000000ffcaca7208 */ /* 0x000fe20000000000 */
[----:B------:R-:W2:Y:S01]  /*11700*/  SHFL.BFLY PT, R58, R153, 0x2, 0x1f ;  /* 0x0c401f00993a7f89 */ /* 0x000ea200000e0000 */
[--C-:B------:R-:W-:Y:S01]  /*11710*/  FFMA.FTZ R154, R59, c[0x0][0x2d0], -R16.reuse ;  /* 0x0000b4003b9a7a23 */ /* 0x100fe20000010810 */
[----:B------:R-:W-:Y:S01]  /*11720*/  ISETP.NE.AND P6, PT, R220, 0x1, PT ;  /* 0x00000001dc00780c */ /* 0x000fe20003fc5270 */
[--C-:B------:R-:W-:Y:S01]  /*11730*/  FFMA.FTZ R175, R27, c[0x0][0x2d0], -R16.reuse ;  /* 0x0000b4001baf7a23 */ /* 0x100fe20000010810 */
[----:B------:R-:W-:Y:S01]  /*11740*/  LDSM.16.MT88.4 R32, [R214+0x2080] ;  /* 0x00208000d620783b */ /* 0x000fe20000004200 */
[----:B------:R-:W3:Y:S01]  /*11750*/  MUFU.EX2 R170, R170 ;  /* 0x000000aa00aa7308 */ /* 0x000ee20000000800 */
[----:B------:R-:W-:-:S02]  /*11760*/  FFMA.FTZ R176, R25, c[0x0][0x2d0], -R16 ;  /* 0x0000b40019b07a23 */ /* 0x000fc40000010810 */
[--C-:B------:R-:W-:Y:S01]  /*11770*/  FFMA.FTZ R177, R24, c[0x0][0x2d0], -R16.reuse ;  /* 0x0000b40018b17a23 */ /* 0x100fe20000010810 */
[----:B------:R-:W-:Y:S01]  /*11780*/  LDSM.16.MT88.4 R28, [R212+0x2080] ;  /* 0x00208000d41c783b */ /* 0x000fe20000004200 */
[----:B------:R-:W-:Y:S01]  /*11790*/  FFMA.FTZ R241, R56, c[0x0][0x2d0], -R16 ;  /* 0x0000b40038f17a23 */ /* 0x000fe20000010810 */
[----:B-1----:R-:W-:Y:S01]  /*117a0*/  F2FP.BF16.PACK_AB R56, R173, R172 ;  /* 0x000000acad38723e */ /* 0x002fe200000010ff */
[--C-:B------:R-:W-:Y:S01]  /*117b0*/  FFMA.FTZ R185, R107, c[0x0][0x2d0], -R202.reuse ;  /* 0x0000b4006bb97a23 */ /* 0x100fe200000108ca */
[----:B------:R-:W-:Y:S01]  /*117c0*/  MUFU.EX2 R167, R167 ;  /* 0x000000a700a77308 */ /* 0x000fe20000000800 */
[----:B------:R-:W-:Y:S01]  /*117d0*/  LDSM.16.MT88.4 R24, [R214+0x2c80] ;  /* 0x002c8000d618783b */ /* 0x000fe20000004200 */
[--C-:B------:R-:W-:Y:S02]  /*117e0*/  FFMA.FTZ R187, R106, c[0x0][0x2d0], -R202.reuse ;  /* 0x0000b4006abb7a23 */ /* 0x100fe400000108ca */
[--C-:B------:R-:W-:Y:S01]  /*117f0*/  FFMA.FTZ R186, R105, c[0x0][0x2d0], -R202.reuse ;  /* 0x0000b40069ba7a23 */ /* 0x100fe200000108ca */
[----:B------:R-:W-:Y:S01]  /*11800*/  LDSM.16.MT88.4 R16, [R214+0x3880] ;  /* 0x00388000d610783b */ /* 0x000fe20000004200 */
[----:B------:R-:W-:-:S02]  /*11810*/  FFMA.FTZ R188, R104, c[0x0][0x2d0], -R202 ;  /* 0x0000b40068bc7a23 */ /* 0x000fc400000108ca */
[----:B------:R-:W1:Y:S01]  /*11820*/  MUFU.EX2 R166, R166 ;  /* 0x000000a600a67308 */ /* 0x000e620000000800 */
[----:B---3--:R-:W-:Y:S01]  /*11830*/  F2FP.BF16.PACK_AB R97, R170, R171 ;  /* 0x000000abaa61723e */ /* 0x008fe200000010ff */
[--C-:B------:R-:W-:Y:S01]  /*11840*/  FFMA.FTZ R194, R93, c[0x0][0x2d0], -R202.reuse ;  /* 0x0000b4005dc27a23 */ /* 0x100fe200000108ca */
[----:B--2---:R-:W-:Y:S01]  /*11850*/  FMNMX.FTZ R153, R153, R58, !PT ;  /* 0x0000003a99997209 */ /* 0x004fe20007810000 */
[--C-:B------:R-:W-:Y:S01]  /*11860*/  FFMA.FTZ R196, R92, c[0x0][0x2d0], -R202.reuse ;  /* 0x0000b4005cc47a23 */ /* 0x100fe200000108ca */
[----:B------:R-:W-:Y:S01]  /*11870*/  F2FP.BF16.PACK_AB R58, R242, R174 ;  /* 0x000000aef23a723e */ /* 0x000fe200000010ff */
[--C-:B------:R-:W-:Y:S02]  /*11880*/  FFMA.FTZ R197, R91, c[0x0][0x2d0], -R202.reuse ;  /* 0x0000b4005bc57a23 */ /* 0x100fe400000108ca */
[----:B------:R-:W2:Y:S01]  /*11890*/  SHFL.BFLY PT, R120, R153, 0x1, 0x1f ;  /* 0x0c201f0099787f89 */ /* 0x000ea200000e0000 */
[----:B------:R-:W3:Y:S01]  /*118a0*/  MUFU.EX2 R163, R163 ;  /* 0x000000a300a37308 */ /* 0x000ee20000000800 */
[----:B------:R-:W-:-:S02]  /*118b0*/  FFMA.FTZ R195, R89, c[0x0][0x2d0], -R202 ;  /* 0x0000b40059c37a23 */ /* 0x000fc400000108ca */
[----:B------:R-:W-:Y:S02]  /*118c0*/  FFMA.FTZ R240, R179, c[0x0][0x2d0], -R202 ;  /* 0x0000b400b3f07a23 */ /* 0x000fe400000108ca */
[----:B------:R-:W-:Y:S01]  /*118d0*/  FADD.FTZ R170, R171, R170 ;  /* 0x000000aaabaa7221 */ /* 0x000fe20000010000 */
[C---:B-1----:R-:W-:Y:S02]  /*118e0*/  F2FP.BF16.PACK_AB R99, R166.reuse, R167 ;  /* 0x000000a7a663723e */ /* 0x042fe400000010ff */
[----:B------:R-:W1:Y:S01]  /*118f0*/  MUFU.EX2 R161, R161 ;  /* 0x000000a100a17308 */ /* 0x000e620000000800 */
[----:B------:R-:W-:Y:S02]  /*11900*/  FADD.FTZ R170, R167, R170 ;  /* 0x000000aaa7aa7221 */ /* 0x000fe40000010000 */
[----:B------:R-:W-:Y:S02]  /*11910*/  FADD.FTZ R168, R173, R168 ;  /* 0x000000a8ada87221 */ /* 0x000fe40000010000 */
[----:B------:R-:W-:Y:S01]  /*11920*/  FADD.FTZ R170, R166, R170 ;  /* 0x000000aaa6aa7221 */ /* 0x000fe20000010000 */
[----:B------:R-:W-:Y:S01]  /*11930*/  HMMA.16816.F32.BF16 R144, R96, R136, RZ ;  /* 0x000000886090723c */ /* 0x000fe200000418ff */
[----:B------:R-:W-:Y:S01]  /*11940*/  FADD.FTZ R168, R174, R168 ;  /* 0x000000a8aea87221 */ /* 0x000fe20000010000 */
[----:B------:R-:W4:Y:S01]  /*11950*/  MUFU.EX2 R160, R160 ;  /* 0x000000a000a07308 */ /* 0x000f220000000800 */
[----:B---3--:R-:W-:-:S02]  /*11960*/  FADD.FTZ R170, R163, R170 ;  /* 0x000000aaa3aa7221 */ /* 0x008fc40000010000 */
[----:B------:R-:W-:-:S03]  /*11970*/  FADD.FTZ R242, R242, R168 ;  /* 0x000000a8f2f27221 */ /* 0x000fc60000010000 */
[C---:B------:R-:W-:Y:S01]  /*11980*/  HMMA.16816.F32.BF16 R100, R96.reuse, R108, RZ ;  /* 0x0000006c6064723c */ /* 0x040fe200000418ff */
[----:B--2---:R-:W-:Y:S01]  /*11990*/  FMNMX.FTZ R153, R153, R120, !PT ;  /* 0x0000007899997209 */ /* 0x004fe20007810000 */
[----:B------:R-:W2:Y:S01]  /*119a0*/  MUFU.EX2 R154, R154 ;  /* 0x0000009a009a7308 */ /* 0x000ea20000000800 */
[C---:B-1----:R-:W-:Y:S01]  /*119b0*/  F2FP.BF16.PACK_AB R9, R161.reuse, R163 ;  /* 0x000000a3a109723e */ /* 0x042fe200000010ff */
[----:B------:R-:W-:Y:S01]  /*119c0*/  FADD.FTZ R170, R161, R170 ;  /* 0x000000aaa1aa7221 */ /* 0x000fe20000010000 */
[C---:B------:R-:W-:Y:S01]  /*119d0*/  FSETP.NEU.FTZ.AND P0, PT, R153.reuse, -INF , PT ;  /* 0xff8000009900780b */ /* 0x040fe20003f1d000 */
[----:B------:R-:W-:Y:S02]  /*119e0*/  FMUL.FTZ R203, R153, c[0x0][0x2d0] ;  /* 0x0000b40099cb7a20 */ /* 0x000fe40000410000 */
[----:B------:R-:W-:Y:S02]  /*119f0*/  HMMA.16816.F32.BF16 R116, R96, R128, RZ ;  /* 0x000000806074723c */ /* 0x000fe400000418ff */
[----:B------:R-:W-:Y:S01]  /*11a00*/  MUFU.EX2 R185, R185 ;  /* 0x000000b900b97308 */ /* 0x000fe20000000800 */
[----:B------:R-:W-:Y:S01]  /*11a10*/  FSEL R203, R203, RZ, P0 ;  /* 0x000000ffcbcb7208 */ /* 0x000fe20000000000 */
[----:B----4-:R-:W-:-:S04]  /*11a20*/  FADD.FTZ R170, R160, R170 ;  /* 0x000000aaa0aa7221 */ /* 0x010fc80000010000 */
[C---:B------:R-:W-:Y:S01]  /*11a30*/  HMMA.16816.F32.BF16 R52, R96.reuse, R60, RZ ;  /* 0x0000003c6034723c */ /* 0x040fe200000418ff */
[--C-:B------:R-:W-:Y:S01]  /*11a40*/  FFMA.FTZ R189, R75, c[0x0][0x2d0], -R203.reuse ;  /* 0x0000b4004bbd7a23 */ /* 0x100fe200000108cb */
[----:B--2---:R-:W-:Y:S01]  /*11a50*/  F2FP.BF16.PACK_AB R11, R154, R160 ;  /* 0x000000a09a0b723e */ /* 0x004fe200000010ff */
[--C-:B------:R-:W-:Y:S01]  /*11a60*/  FFMA.FTZ R191, R74, c[0x0][0x2d0], -R203.reuse ;  /* 0x0000b4004abf7a23 */ /* 0x100fe200000108cb */
[----:B------:R-:W1:Y:S01]  /*11a70*/  MUFU.EX2 R187, R187 ;  /* 0x000000bb00bb7308 */ /* 0x000e620000000800 */
[--C-:B------:R-:W-:Y:S02]  /*11a80*/  FFMA.FTZ R190, R95, c[0x0][0x2d0], -R203.reuse ;  /* 0x0000b4005fbe7a23 */ /* 0x100fe400000108cb */
[--C-:B------:R-:W-:Y:S01]  /*11a90*/  FFMA.FTZ R193, R94, c[0x0][0x2d0], -R203.reuse ;  /* 0x0000b4005ec17a23 */ /* 0x100fe200000108cb */
[----:B------:R-:W-:Y:S01]  /*11aa0*/  HMMA.16816.F32.BF16 R68, R96, R12, RZ ;  /* 0x0000000c6044723c */ /* 0x000fe200000418ff */
[--C-:B------:R-:W-:Y:S02]  /*11ab0*/  FFMA.FTZ R199, R90, c[0x0][0x2d0], -R203.reuse ;  /* 0x0000b4005ac77a23 */ /* 0x100fe400000108cb */
[--C-:B------:R-:W-:Y:S01]  /*11ac0*/  FFMA.FTZ R201, R88, c[0x0][0x2d0], -R203.reuse ;  /* 0x0000b40058c97a23 */ /* 0x100fe200000108cb */
[----:B------:R-:W2:Y:S01]  /*11ad0*/  MUFU.EX2 R186, R186 ;  /* 0x000000ba00ba7308 */ /* 0x000ea20000000800 */
[----:B------:R-:W-:-:S02]  /*11ae0*/  FFMA.FTZ R198, R73, c[0x0][0x2d0], -R203 ;  /* 0x0000b40049c67a23 */ /* 0x000fc400000108cb */
[--C-:B------:R-:W-:Y:S01]  /*11af0*/  FFMA.FTZ R200, R72, c[0x0][0x2d0], -R203.reuse ;  /* 0x0000b40048c87a23 */ /* 0x100fe200000108cb */
[C---:B------:R-:W-:Y:S01]  /*11b00*/  HMMA.16816.F32.BF16 R84, R96.reuse, R4, RZ ;  /* 0x000000046054723c */ /* 0x040fe200000418ff */
[----:B------:R-:W-:Y:S02]  /*11b10*/  FFMA.FTZ R235, R192, c[0x0][0x2d0], -R203 ;  /* 0x0000b400c0eb7a23 */ /* 0x000fe400000108cb */
[----:B------:R-:W-:Y:S01]  /*11b20*/  FADD.FTZ R170, R154, R170 ;  /* 0x000000aa9aaa7221 */ /* 0x000fe20000010000 */
[----:B------:R-:W3:Y:S01]  /*11b30*/  MUFU.EX2 R188, R188 ;  /* 0x000000bc00bc7308 */ /* 0x000ee20000000800 */
[----:B-1----:R-:W-:Y:S01]  /*11b40*/  F2FP.BF16.PACK_AB R92, R187, R185 ;  /* 0x000000b9bb5c723e */ /* 0x002fe200000010ff */
[----:B------:R-:W-:Y:S02]  /*11b50*/  FADD.FTZ R185, R185, R187 ;  /* 0x000000bbb9b97221 */ /* 0x000fe40000010000 */
[----:B------:R-:W-:Y:S04]  /*11b60*/  HMMA.16816.F32.BF16 R132, R96, R138, RZ ;  /* 0x0000008a6084723c */ /* 0x000fe800000418ff */
[----:B------:R-:W-:Y:S01]  /*11b70*/  MUFU.EX2 R189, R189 ;  /* 0x000000bd00bd7308 */ /* 0x000fe20000000800 */
[----:B--2---:R-:W-:-:S03]  /*11b80*/  FADD.FTZ R185, R186, R185 ;  /* 0x000000b9bab97221 */ /* 0x004fc60000010000 */
[C---:B------:R-:W-:Y:S04]  /*11b90*/  HMMA.16816.F32.BF16 R112, R96.reuse, R110, RZ ;  /* 0x0000006e6070723c */ /* 0x040fe800000418ff */
[----:B------:R-:W1:Y:S01]  /*11ba0*/  MUFU.EX2 R191, R191 ;  /* 0x000000bf00bf7308 */ /* 0x000e620000000800 */
[C---:B---3--:R-:W-:Y:S01]  /*11bb0*/  F2FP.BF16.PACK_AB R94, R188.reuse, R186 ;  /* 0x000000babc5e723e */ /* 0x048fe200000010ff */
[----:B------:R-:W-:Y:S02]  /*11bc0*/  FADD.FTZ R185, R188, R185 ;  /* 0x000000b9bcb97221 */ /* 0x000fe40000010000 */
[C---:B------:R-:W-:Y:S04]  /*11bd0*/  HMMA.16816.F32.BF16 R124, R96.reuse, R130, RZ ;  /* 0x00000082607c723c */ /* 0x040fe800000418ff */
[----:B------:R-:W2:Y:S04]  /*11be0*/  MUFU.EX2 R190, R190 ;  /* 0x000000be00be7308 */ /* 0x000ea80000000800 */
[----:B------:R-:W-:Y:S04]  /*11bf0*/  HMMA.16816.F32.BF16 R64, R96, R62, RZ ;  /* 0x0000003e6040723c */ /* 0x000fe800000418ff */
[----:B------:R-:W3:Y:S01]  /*11c00*/  MUFU.EX2 R193, R193 ;  /* 0x000000c100c17308 */ /* 0x000ee20000000800 */
[----:B-1----:R-:W-:Y:S01]  /*11c10*/  F2FP.BF16.PACK_AB R93, R191, R189 ;  /* 0x000000bdbf5d723e */ /* 0x002fe200000010ff */
[----:B------:R-:W-:-:S02]  /*11c20*/  FADD.FTZ R189, R189, R191 ;  /* 0x000000bfbdbd7221 */ /* 0x000fc40000010000 */
[----:B------:R-:W-:Y:S04]  /*11c30*/  HMMA.16816.F32.BF16 R80, R96, R14, RZ ;  /* 0x0000000e6050723c */ /* 0x000fe800000418ff */
[----:B------:R-:W1:Y:S01]  /*11c40*/  MUFU.EX2 R175, R175 ;  /* 0x000000af00af7308 */ /* 0x000e620000000800 */
[----:B--2---:R-:W-:-:S03]  /*11c50*/  FADD.FTZ R189, R190, R189 ;  /* 0x000000bdbebd7221 */ /* 0x004fc60000010000 */
[----:B------:R-:W-:Y:S04]  /*11c60*/  HMMA.16816.F32.BF16 R96, R96, R6, RZ ;  /* 0x000000066060723c */ /* 0x000fe800000418ff */
[----:B------:R-:W2:Y:S01]  /*11c70*/  MUFU.EX2 R176, R176 ;  /* 0x000000b000b07308 */ /* 0x000ea20000000800 */
[C---:B---3--:R-:W-:Y:S01]  /*11c80*/  F2FP.BF16.PACK_AB R95, R193.reuse, R190 ;  /* 0x000000bec15f723e */ /* 0x048fe200000010ff */
[----:B------:R-:W-:Y:S02]  /*11c90*/  FADD.FTZ R189, R193, R189 ;  /* 0x000000bdc1bd7221 */ /* 0x000fe40000010000 */
[----:B------:R-:W-:Y:S04]  /*11ca0*/  HMMA.16816.F32.BF16 R144, R8, R156, R144 ;  /* 0x0000009c0890723c */ /* 0x000fe80000041890 */
[----:B------:R-:W3:Y:S01]  /*11cb0*/  MUFU.EX2 R177, R177 ;  /* 0x000000b100b17308 */ /* 0x000ee20000000800 */
[----:B-1----:R-:W-:-:S03]  /*11cc0*/  FADD.FTZ R170, R175, R170 ;  /* 0x000000aaafaa7221 */ /* 0x002fc60000010000 */
[C---:B------:R-:W-:Y:S04]  /*11cd0*/  HMMA.16816.F32.BF16 R100, R8.reuse, R148, R100 ;  /* 0x000000940864723c */ /* 0x040fe80000041864 */
[----:B------:R-:W1:Y:S01]  /*11ce0*/  MUFU.EX2 R241, R241 ;  /* 0x000000f100f17308 */ /* 0x000e620000000800 */
[C---:B--2---:R-:W-:Y:S01]  /*11cf0*/  F2FP.BF16.PACK_AB R57, R176.reuse, R175 ;  /* 0x000000afb039723e */ /* 0x044fe200000010ff */
[----:B------:R-:W-:Y:S02]  /*11d00*/  FADD.FTZ R170, R176, R170 ;  /* 0x000000aab0aa7221 */ /* 0x000fe40000010000 */
[----:B------:R-:W-:Y:S04]  /*11d10*/  HMMA.16816.F32.BF16 R116, R8, R48, R116 ;  /* 0x000000300874723c */ /* 0x000fe80000041874 */
[----:B------:R-:W2:Y:S01]  /*11d20*/  MUFU.EX2 R194, R194 ;  /* 0x000000c200c27308 */ /* 0x000ea20000000800 */
[----:B---3--:R-:W-:-:S03]  /*11d30*/  FADD.FTZ R170, R177, R170 ;  /* 0x000000aab1aa7221 */ /* 0x008fc60000010000 */
[----:B------:R-:W-:Y:S01]  /*11d40*/  HMMA.16816.F32.BF16 R52, R8, R44, R52 ;  /* 0x0000002c0834723c */ /* 0x000fe20000041834 */
[----:B-1----:R-:W-:-:S03]  /*11d50*/  F2FP.BF16.PACK_AB R59, R241, R177 ;  /* 0x000000b1f13b723e */ /* 0x002fc600000010ff */
[----:B------:R-:W1:Y:S01]  /*11d60*/  MUFU.EX2 R196, R196 ;  /* 0x000000c400c47308 */ /* 0x000e620000000800 */
[----:B------:R-:W-:-:S03]  /*11d70*/  FADD.FTZ R241, R241, R170 ;  /* 0x000000aaf1f17221 */ /* 0x000fc60000010000 */
[----:B------:R-:W-:Y:S01]  /*11d80*/  HMMA.16816.F32.BF16 R68, R8, R40, R68 ;  /* 0x000000280844723c */ /* 0x000fe20000041844 */
[----:B--2---:R-:W-:-:S03]  /*11d90*/  FADD.FTZ R185, R194, R185 ;  /* 0x000000b9c2b97221 */ /* 0x004fc60000010000 */
[----:B------:R-:W2:Y:S04]  /*11da0*/  MUFU.EX2 R197, R197 ;  /* 0x000000c500c57308 */ /* 0x000ea80000000800 */
[----:B------:R-:W-:Y:S04]  /*11db0*/  HMMA.16816.F32.BF16 R84, R8, R36, R84 ;  /* 0x000000240854723c */ /* 0x000fe80000041854 */
[----:B------:R-:W3:Y:S01]  /*11dc0*/  MUFU.EX2 R195, R195 ;  /* 0x000000c300c37308 */ /* 0x000ee20000000800 */
[----:B-1----:R-:W-:-:S03]  /*11dd0*/  FADD.FTZ R185, R196, R185 ;  /* 0x000000b9c4b97221 */ /* 0x002fc60000010000 */
[----:B------:R-:W-:Y:S04]  /*11de0*/  HMMA.16816.F32.BF16 R132, R8, R158, R132 ;  /* 0x0000009e0884723c */ /* 0x000fe80000041884 */
[----:B------:R-:W1:Y:S01]  /*11df0*/  MUFU.EX2 R199, R199 ;  /* 0x000000c700c77308 */ /* 0x000e620000000800 */
[----:B--2---:R-:W-:-:S03]  /*11e00*/  FADD.FTZ R185, R197, R185 ;  /* 0x000000b9c5b97221 */ /* 0x004fc60000010000 */
[----:B------:R-:W-:Y:S04]  /*11e10*/  HMMA.16816.F32.BF16 R112, R8, R150, R112 ;  /* 0x000000960870723c */ /* 0x000fe80000041870 */
[----:B------:R-:W2:Y:S01]  /*11e20*/  MUFU.EX2 R201, R201 ;  /* 0x000000c900c97308 */ /* 0x000ea20000000800 */
[----:B---3--:R-:W-:-:S03]  /*11e30*/  FADD.FTZ R185, R195, R185 ;  /* 0x000000b9c3b97221 */ /* 0x008fc60000010000 */
[----:B------:R-:W-:Y:S04]  /*11e40*/  HMMA.16816.F32.BF16 R124, R8, R50, R124 ;  /* 0x00000032087c723c */ /* 0x000fe8000004187c */
[----:B------:R-:W3:Y:S01]  /*11e50*/  MUFU.EX2 R198, R198 ;  /* 0x000000c600c67308 */ /* 0x000ee20000000800 */
[----:B-1----:R-:W-:-:S03]  /*11e60*/  FADD.FTZ R189, R199, R189 ;  /* 0x000000bdc7bd7221 */ /* 0x002fc60000010000 */
[----:B------:R-:W-:Y:S04]  /*11e70*/  HMMA.16816.F32.BF16 R64, R8, R46, R64 ;  /* 0x0000002e0840723c */ /* 0x000fe80000041840 */
[----:B------:R-:W1:Y:S01]  /*11e80*/  MUFU.EX2 R200, R200 ;  /* 0x000000c800c87308 */ /* 0x000e620000000800 */
[----:B--2---:R-:W-:-:S03]  /*11e90*/  FADD.FTZ R189, R201, R189 ;  /* 0x000000bdc9bd7221 */ /* 0x004fc60000010000 */
[----:B------:R-:W-:Y:S04]  /*11ea0*/  HMMA.16816.F32.BF16 R80, R8, R42, R80 ;  /* 0x0000002a0850723c */ /* 0x000fe80000041850 */
[----:B------:R-:W-:Y:S01]  /*11eb0*/  MUFU.EX2 R240, R240 ;  /* 0x000000f000f07308 */ /* 0x000fe20000000800 */
[----:B---3--:R-:W-:-:S03]  /*11ec0*/  FADD.FTZ R189, R198, R189 ;  /* 0x000000bdc6bd7221 */ /* 0x008fc60000010000 */
[----:B------:R-:W-:Y:S01]  /*11ed0*/  HMMA.16816.F32.BF16 R96, R8, R38, R96 ;  /* 0x000000260860723c */ /* 0x000fe20000041860 */
[----:B------:R-:W2:Y:S03]  /*11ee0*/  LDSM.16.MT88.4 R8, [R212+0x3880] ;  /* 0x00388000d408783b */ /* 0x000ea60000004200 */
[----:B------:R-:W-:Y:S01]  /*11ef0*/  MUFU.EX2 R235, R235 ;  /* 0x000000eb00eb7308 */ /* 0x000fe20000000800 */
[----:B-1----:R-:W-:-:S03]  /*11f00*/  FADD.FTZ R189, R200, R189 ;  /* 0x000000bdc8bd7221 */ /* 0x002fc60000010000 */
[C---:B------:R-:W-:Y:S08]  /*11f10*/  HMMA.16816.F32.BF16 R140, R92.reuse, R136, RZ ;  /* 0x000000885c8c723c */ /* 0x040ff000000418ff */
[C---:B------:R-:W-:Y:S08]  /*11f20*/  HMMA.16816.F32.BF16 R104, R92.reuse, R108, RZ ;  /* 0x0000006c5c68723c */ /* 0x040ff000000418ff */
[C---:B------:R-:W-:Y:S08]  /*11f30*/  HMMA.16816.F32.BF16 R120, R92.reuse, R128, RZ ;  /* 0x000000805c78723c */ /* 0x040ff000000418ff */
[C---:B------:R-:W-:Y:S08]  /*11f40*/  HMMA.16816.F32.BF16 R72, R92.reuse, R12, RZ ;  /* 0x0000000c5c48723c */ /* 0x040ff000000418ff */
[----:B------:R-:W-:Y:S07]  /*11f50*/  HMMA.16816.F32.BF16 R88, R92, R4, RZ ;  /* 0x000000045c58723c */ /* 0x000fee00000418ff */
[----:B------:R-:W-:Y:S01]  /*11f60*/  F2FP.BF16.PACK_AB R4, R196, R194 ;  /* 0x000000c2c404723e */ /* 0x000fe200000010ff */
[----:B------:R-:W-:Y:S01]  /*11f70*/  HMMA.16816.F32.BF16 R144, R56, R32, R144 ;  /* 0x000000203890723c */ /* 0x000fe20000041890 */
[----:B------:R-:W-:-:S07]  /*11f80*/  F2FP.BF16.PACK_AB R5, R201, R199 ;  /* 0x000000c7c905723e */ /* 0x000fce00000010ff */
[C---:B------:R-:W-:Y:S08]  /*11f90*/  HMMA.16816.F32.BF16 R100, R56.reuse, R28, R100 ;  /* 0x0000001c3864723c */ /* 0x040ff00000041864 */
        /* <DEDUP_REMOVED lines=17> */
[----:B------:R-:W-:-:S02]  /*120b0*/  F2FP.BF16.PACK_AB R6, R195, R197 ;  /* 0x000000c5c306723e */ /* 0x000fc400000010ff */
[----:B------:R-:W-:-:S07]  /*120c0*/  F2FP.BF16.PACK_AB R7, R200, R198 ;  /* 0x000000c6c807723e */ /* 0x000fce00000010ff */
[C---:B------:R-:W-:Y:S07]  /*120d0*/  HMMA.16816.F32.BF16 R140, R4.reuse, R156, R140 ;  /* 0x0000009c048c723c */ /* 0x040fee000004188c */
[--C-:B------:R-:W-:Y:S01]  /*120e0*/  FFMA.FTZ R156, R184, c[0x0][0x2d0], -R202.reuse ;  /* 0x0000b400b89c7a23 */ /* 0x100fe200000108ca */
[C---:B------:R-:W-:Y:S05]  /*120f0*/  HMMA.16816.F32.BF16 R104, R4.reuse, R148, R104 ;  /* 0x000000940468723c */ /* 0x040fea0000041868 */
[----:B------:R-:W1:Y:S02]  /*12100*/  MUFU.EX2 R156, R156 ;  /* 0x0000009c009c7308 */ /* 0x000e640000000800 */
[--C-:B------:R-:W-:Y:S01]  /*12110*/  FFMA.FTZ R148, R183, c[0x0][0x2d0], -R202.reuse ;  /* 0x0000b400b7947a23 */ /* 0x100fe200000108ca */
[C---:B------:R-:W-:Y:S05]  /*12120*/  HMMA.16816.F32.BF16 R120, R4.reuse, R48, R120 ;  /* 0x000000300478723c */ /* 0x040fea0000041878 */
[----:B------:R-:W2:Y:S02]  /*12130*/  MUFU.EX2 R148, R148 ;  /* 0x0000009400947308 */ /* 0x000ea40000000800 */
[----:B------:R-:W-:Y:S01]  /*12140*/  FFMA.FTZ R48, R181, c[0x0][0x2d0], -R202 ;  /* 0x0000b400b5307a23 */ /* 0x000fe200000108ca */
[----:B------:R-:W-:Y:S05]  /*12150*/  HMMA.16816.F32.BF16 R72, R4, R40, R72 ;  /* 0x000000280448723c */ /* 0x000fea0000041848 */
[----:B------:R-:W3:Y:S01]  /*12160*/  MUFU.EX2 R48, R48 ;  /* 0x0000003000307308 */ /* 0x000ee20000000800 */
[----:B-1----:R-:W-:-:S02]  /*12170*/  FADD.FTZ R185, R156, R185 ;  /* 0x000000b99cb97221 */ /* 0x002fc40000010000 */
[----:B------:R-:W-:Y:S01]  /*12180*/  HMMA.16816.F32.BF16 R88, R4, R36, R88 ;  /* 0x000000240458723c */ /* 0x000fe20000041858 */
[----:B------:R-:W-:Y:S02]  /*12190*/  FFMA.FTZ R40, R182, c[0x0][0x2d0], -R203 ;  /* 0x0000b400b6287a23 */ /* 0x000fe400000108cb */
[----:B--2---:R-:W-:-:S04]  /*121a0*/  FADD.FTZ R185, R148, R185 ;  /* 0x000000b994b97221 */ /* 0x004fc80000010000 */
[--C-:B------:R-:W-:Y:S01]  /*121b0*/  FFMA.FTZ R36, R180, c[0x0][0x2d0], -R203.reuse ;  /* 0x0000b400b4247a23 */ /* 0x100fe200000108cb */
[----:B------:R-:W-:Y:S01]  /*121c0*/  HMMA.16816.F32.BF16 R56, R4, R44, R56 ;  /* 0x0000002c0438723c */ /* 0x000fe20000041838 */
[----:B------:R-:W-:Y:S01]  /*121d0*/  FFMA.FTZ R37, R178, c[0x0][0x2d0], -R203 ;  /* 0x0000b400b2257a23 */ /* 0x000fe200000108cb */
[----:B------:R-:W1:Y:S01]  /*121e0*/  MUFU.EX2 R40, R40 ;  /* 0x0000002800287308 */ /* 0x000e620000000800 */
[----:B---3--:R-:W-:-:S05]  /*121f0*/  FADD.FTZ R185, R48, R185 ;  /* 0x000000b930b97221 */ /* 0x008fca0000010000 */
[C---:B------:R-:W-:Y:S02]  /*12200*/  HMMA.16816.F32.BF16 R136, R4.reuse, R158, R136 ;  /* 0x0000009e0488723c */ /* 0x040fe40000041888 */
[----:B------:R-:W2:Y:S06]  /*12210*/  MUFU.EX2 R36, R36 ;  /* 0x0000002400247308 */ /* 0x000eac0000000800 */
[----:B------:R-:W-:Y:S02]  /*12220*/  HMMA.16816.F32.BF16 R108, R4, R150, R108 ;  /* 0x00000096046c723c */ /* 0x000fe4000004186c */
[----:B------:R-:W3:Y:S01]  /*12230*/  MUFU.EX2 R37, R37 ;  /* 0x0000002500257308 */ /* 0x000ee20000000800 */
[----:B-1----:R-:W-:-:S05]  /*12240*/  FADD.FTZ R189, R40, R189 ;  /* 0x000000bd28bd7221 */ /* 0x002fca0000010000 */
[----:B------:R-:W-:Y:S01]  /*12250*/  HMMA.16816.F32.BF16 R128, R4, R50, R128 ;  /* 0x000000320480723c */ /* 0x000fe20000041880 */
[----:B--2---:R-:W-:-:S07]  /*12260*/  FADD.FTZ R189, R36, R189 ;  /* 0x000000bd24bd7221 */ /* 0x004fce0000010000 */
[----:B------:R-:W-:Y:S01]  /*12270*/  HMMA.16816.F32.BF16 R60, R4, R46, R60 ;  /* 0x0000002e043c723c */ /* 0x000fe2000004183c */
[----:B---3--:R-:W-:-:S07]  /*12280*/  FADD.FTZ R189, R37, R189 ;  /* 0x000000bd25bd7221 */ /* 0x008fce0000010000 */
[C---:B------:R-:W-:Y:S08]  /*12290*/  HMMA.16816.F32.BF16 R12, R4.reuse, R42, R12 ;  /* 0x0000002a040c723c */ /* 0x040ff0000004180c */
[----:B------:R-:W-:Y:S07]  /*122a0*/  HMMA.16816.F32.BF16 R92, R4, R38, R92 ;  /* 0x00000026045c723c */ /* 0x000fee000004185c */
[----:B------:R-:W-:-:S02]  /*122b0*/  F2FP.BF16.PACK_AB R4, R148, R156 ;  /* 0x0000009c9404723e */ /* 0x000fc400000010ff */
[C---:B------:R-:W-:Y:S01]  /*122c0*/  F2FP.BF16.PACK_AB R6, R240.reuse, R48 ;  /* 0x00000030f006723e */ /* 0x040fe200000010ff */
[----:B------:R-:W-:Y:S01]  /*122d0*/  FADD.FTZ R240, R240, R185 ;  /* 0x000000b9f0f07221 */ /* 0x000fe20000010000 */
[----:B------:R-:W-:Y:S02]  /*122e0*/  F2FP.BF16.PACK_AB R5, R36, R40 ;  /* 0x000000282405723e */ /* 0x000fe400000010ff */
[C---:B------:R-:W-:Y:S01]  /*122f0*/  F2FP.BF16.PACK_AB R7, R235.reuse, R37 ;  /* 0x00000025eb07723e */ /* 0x040fe200000010ff */
[----:B------:R-:W-:-:S06]  /*12300*/  FADD.FTZ R235, R235, R189 ;  /* 0x000000bdebeb7221 */ /* 0x000fcc0000010000 */
[C---:B------:R-:W-:Y:S07]  /*12310*/  HMMA.16816.F32.BF16 R56, R4.reuse, R20, R56 ;  /* 0x000000140438723c */ /* 0x040fee0000041838 */
[----:B------:R-:W-:Y:S01]  /*12320*/  @P6 IMAD.HI.U32 R20, R77, c[0x0][0x2c8], RZ ;  /* 0x0000b2004d146a27 */ /* 0x000fe200078e00ff */
[----:B------:R-:W-:Y:S04]  /*12330*/  HMMA.16816.F32.BF16 R72, R4, R16, R72 ;  /* 0x000000100448723c */ /* 0x000fe80000041848 */
[----:B------:R-:W-:-:S02]  /*12340*/  @P6 SHF.R.U32.HI R77, RZ, c[0x0][0x2cc], R20 ;  /* 0x0000b300ff4d6a19 */ /* 0x000fc40000011614 */
[----:B------:R-:W-:Y:S02]  /*12350*/  ISETP.GE.AND P6, PT, R219, 0x1, PT ;  /* 0x00000001db00780c */ /* 0x000fe40003fc6270 */
[----:B------:R-:W-:Y:S01]  /*12360*/  HMMA.16816.F32.BF16 R140, R4, R32, R140 ;  /* 0x00000020048c723c */ /* 0x000fe2000004188c */
[----:B------:R-:W-:-:S07]  /*12370*/  IMAD.IADD R16, R76, 0x1, R77 ;  /* 0x000000014c107824 */ /* 0x000fce00078e024d */
        /* <DEDUP_REMOVED lines=8> */
[----:B------:R-:W-:Y:S07]  /*12400*/  HMMA.16816.F32.BF16 R92, R4, R10, R92 ;  /* 0x0000000a045c723c */ /* 0x000fee000004185c */
[----:B------:R-:W-:Y:S01]  /*12410*/  IADD3 R5, R16, c[0x0][0x328], RZ ;  /* 0x0000ca0010057a10 */ /* 0x000fe20007ffe0ff */
[----:B------:R-:W-:Y:S05]  /*12420*/  @!P6 BRA `(.L_x_467) ;  /* 0x000000f00000e947 */ /* 0x000fea0003800000 */
        /* <DEDUP_REMOVED lines=10> */
.L_x_468:
[----:B------:R-:W-:-:S13]  /*124d0*/  ISETP.NE.AND P0, PT, R4, 0x1, PT ;  /* 0x000000010400780c */ /* 0x000fda0003f05270 */
[----:B------:R-:W-:-:S05]  /*124e0*/  @P0 IMAD.HI.U32 R7, R6, c[0x0][0x330], RZ ;  /* 0x0000cc0006070a27 */ /* 0x000fca00078e00ff */
[----:B------:R-:W-:-:S05]  /*124f0*/  @P0 SHF.R.U32.HI R6, RZ, c[0x0][0x334], R7 ;  /* 0x0000cd00ff060a19 */ /* 0x000fca0000011607 */
.L_x_469:
[----:B------:R-:W-:-:S05]  /*12500*/  IMAD R4, R6, R4, c[0x0][0x32c] ;  /* 0x0000cb0006047624 */ /* 0x000fca00078e0204 */
[----:B------:R-:W-:-:S05]  /*12510*/  IMNMX R5, R5, R4, PT ;  /* 0x0000000405057217 */ /* 0x000fca0003800200 */
.L_x_467:
        /* <DEDUP_REMOVED lines=18> */
.L_x_489:
        /* <DEDUP_REMOVED lines=18> */
[----:B------:R-:W-:Y:S01]  /*12760*/  IMAD.WIDE.U32 R12, R243, c[0x0][0x208], RZ ;  /* 0x00008200f30c7a25 */ /* 0x000fe200078e00ff */
        /* <DEDUP_REMOVED lines=8> */
[C---:B------:R-:W-:Y:S01]  /*127f0*/  @!P1 LEA R7, P0, R2.reuse, R12, 0x5 ;  /* 0x0000000c02079211 */ /* 0x040fe200078028ff */
[----:B------:R-:W-:Y:S05]  /*12800*/  IMAD.IADD R0, R13, 0x1, R0 ;  /* 0x000000010d007824 */ /* 0x000fea00078e0200 */
[----:B------:R-:W-:Y:S02]  /*12810*/  @!P1 LEA.HI.X R6, R2, R0, R6, 0x5, P0 ;  /* 0x0000000002069211 */ /* 0x000fe400000f2c06 */
[-C--:B------:R-:W-:Y:S05]  /*12820*/  IADD3 R3, P0, R228, R12.reuse, RZ ;  /* 0x0000000ce4037210 */ /* 0x080fea0007f1e0ff */
[----:B------:R-:W-:Y:S01]  /*12830*/  IMAD.X R2, R0, 0x1, R237, P0 ;  /* 0x0000000100027824 */ /* 0x000fe200000e06ed */
        /* <DEDUP_REMOVED lines=15> */
[C---:B------:R-:W-:Y:S03]  /*12930*/  @!P1 IADD3 R2, P0, R7.reuse, R228, RZ ;  /* 0x000000e407029210 */ /* 0x040fe60007f1e0ff */
[----:B------:R4:W-:Y:S02]  /*12940*/  LDGSTS.E.BYPASS.LTC128B.128 [R230+0x3080], [R4.64], !P3 ;  /* 0x0308000004e67fae */ /* 0x0009e4000d901d4c */
[----:B------:R-:W-:Y:S01]  /*12950*/  @!P1 IMAD.X R0, R6, 0x1, R237, P0 ;  /* 0x0000000106009824 */ /* 0x000fe200000e06ed */
[C---:B------:R-:W-:Y:S04]  /*12960*/  @!P1 LEA R12, P0, R2.reuse, c[0x0][0x1f8], 0x1 ;  /* 0x00007e00020c9a11 */ /* 0x040fe800078008ff */
[----:B------:R-:W-:Y:S02]  /*12970*/  @!P1 LEA.HI.X R13, R2, c[0x0][0x1fc], R0, 0x1, P0 ;  /* 0x00007f00020d9a11 */ /* 0x000fe400000f0c00 */
[C---:B------:R-:W-:Y:S03]  /*12980*/  @!P1 IADD3 R2, P0, R7.reuse, R248, RZ ;  /* 0x000000f807029210 */ /* 0x040fe60007f1e0ff */
        /* <DEDUP_REMOVED lines=10> */
.L_x_471:
[-C--:B--2-4-:R-:W-:Y:S01]  /*12a30*/  HMMA.16816.F32.BF16 R4, R48, R16.reuse, RZ ;  /* 0x000000103004723c */ /* 0x094fe200000418ff */
[----:B------:R-:W-:Y:S02]  /*12a40*/  LDSM.16.M88.4 R176, [R217+0x8080] ;  /* 0x00808000d9b0783b */ /* 0x000fe40000000200 */
[----:B------:R-:W-:Y:S05]  /*12a50*/  ISETP.GT.AND P0, PT, R243, R227, PT ;  /* 0x000000e3f300720c */ /* 0x000fea0003f04270 */
[C---:B---3--:R-:W-:Y:S01]  /*12a60*/  HMMA.16816.F32.BF16 R8, R44.reuse, R16, RZ ;  /* 0x000000102c08723c */ /* 0x048fe200000418ff */
[----:B------:R-:W0:Y:S07]  /*12a70*/  LDGDEPBAR ;  /* 0x00000000000079af */ /* 0x000e2e0000000000 */
[-C--:B------:R-:W-:Y:S01]  /*12a80*/  HMMA.16816.F32.BF16 R12, R44, R18.reuse, RZ ;  /* 0x000000122c0c723c */ /* 0x080fe200000418ff */
[----:B------:R-:W2:Y:S07]  /*12a90*/  LDSM.16.M88.4 R180, [R216+0x4880] ;  /* 0x00488000d8b4783b */ /* 0x000eae0000000200 */
[C---:B------:R-:W-:Y:S01]  /*12aa0*/  HMMA.16816.F32.BF16 R16, R48.reuse, R18, RZ ;  /* 0x000000123010723c */ /* 0x040fe200000418ff */
[----:B------:R-:W3:Y:S07]  /*12ab0*/  LDSM.16.M88.4 R184, [R217+0x9080] ;  /* 0x00908000d9b8783b */ /* 0x000eee0000000200 */
        /* <DEDUP_REMOVED lines=30> */
[C---:B---3--:R-:W-:Y:S08]  /*12ca0*/  HMMA.16816.F32.BF16 R8, R184.reuse, R180, R8 ;  /* 0x000000b4b808723c */ /* 0x048ff00000041808 */
        /* <DEDUP_REMOVED lines=13> */
[----:B------:R-:W2:Y:S07]  /*12d80*/  LDSM.16.M88.4 R176, [R216+0x5880] ;  /* 0x00588000d8b0783b */ /* 0x000eae0000000200 */
[-C--:B----4-:R-:W-:Y:S01]  /*12d90*/  HMMA.16816.F32.BF16 R4, R160, R192.reuse, R4 ;  /* 0x000000c0a004723c */ /* 0x090fe20000041804 */
[----:B------:R-:W-:Y:S07]  /*12da0*/  LDSM.16.M88.4 R188, [R213+0xb080] ;  /* 0x00b08000d5bc783b */ /* 0x000fee0000000200 */
[C---:B------:R-:W-:Y:S08]  /*12db0*/  HMMA.16816.F32.BF16 R8, R196.reuse, R192, R8 ;  /* 0x000000c0c408723c */ /* 0x040ff00000041808 */
[-C--:B------:R-:W-:Y:S08]  /*12dc0*/  HMMA.16816.F32.BF16 R12, R196, R194.reuse, R12 ;  /* 0x000000c2c40c723c */ /* 0x080ff0000004180c */
[C---:B------:R-:W-:Y:S01]  /*12dd0*/  HMMA.16816.F32.BF16 R16, R160.reuse, R194, R16 ;  /* 0x000000c2a010723c */ /* 0x040fe20000041810 */
[----:B------:R-:W-:Y:S07]  /*12de0*/  LDSM.16.M88.4 R192, [R205] ;  /* 0x00000000cdc0783b */ /* 0x000fee0000000200 */
[-C--:B-----5:R-:W-:Y:S08]  /*12df0*/  HMMA.16816.F32.BF16 R20, R160, R156.reuse, R20 ;  /* 0x0000009ca014723c */ /* 0x0a0ff00000041814 */
[C---:B------:R-:W-:Y:S08]  /*12e00*/  HMMA.16816.F32.BF16 R24, R196.reuse, R156, R24 ;  /* 0x0000009cc418723c */ /* 0x040ff00000041818 */
[-C--:B------:R-:W-:Y:S08]  /*12e10*/  HMMA.16816.F32.BF16 R28, R196, R158.reuse, R28 ;  /* 0x0000009ec41c723c */ /* 0x080ff0000004181c */
[C---:B------:R-:W-:Y:S01]  /*12e20*/  HMMA.16816.F32.BF16 R32, R160.reuse, R158, R32 ;  /* 0x0000009ea020723c */ /* 0x040fe20000041820 */
[----:B------:R-:W3:Y:S07]  /*12e30*/  LDSM.16.M88.4 R156, [R213+0xa080] ;  /* 0x00a08000d59c783b */ /* 0x000eee0000000200 */
        /* <DEDUP_REMOVED lines=11> */
[-C--:B--2---:R-:W-:Y:S08]  /*12ef0*/  HMMA.16816.F32.BF16 R20, R152, R176.reuse, R20 ;  /* 0x000000b09814723c */ /* 0x084ff00000041814 */
[C---:B------:R-:W-:Y:S08]  /*12f00*/  HMMA.16816.F32.BF16 R24, R172.reuse, R176, R24 ;  /* 0x000000b0ac18723c */ /* 0x040ff00000041818 */
[-C--:B------:R-:W-:Y:S08]  /*12f10*/  HMMA.16816.F32.BF16 R28, R172, R178.reuse, R28 ;  /* 0x000000b2ac1c723c */ /* 0x080ff0000004181c */
[C---:B------:R-:W-:Y:S08]  /*12f20*/  HMMA.16816.F32.BF16 R32, R152.reuse, R178, R32 ;  /* 0x000000b29820723c */ /* 0x040ff00000041820 */
[-C--:B------:R-:W-:Y:S08]  /*12f30*/  HMMA.16816.F32.BF16 R36, R152, R180.reuse, R36 ;  /* 0x000000b49824723c */ /* 0x080ff00000041824 */
[C---:B------:R-:W-:Y:S08]  /*12f40*/  HMMA.16816.F32.BF16 R40, R172.reuse, R180, R40 ;  /* 0x000000b4ac28723c */ /* 0x040ff00000041828 */
[-C--:B------:R-:W-:Y:S08]  /*12f50*/  HMMA.16816.F32.BF16 R44, R172, R182.reuse, R44 ;  /* 0x000000b6ac2c723c */ /* 0x080ff0000004182c */
[----:B------:R-:W-:Y:S08]  /*12f60*/  HMMA.16816.F32.BF16 R48, R152, R182, R48 ;  /* 0x000000b69830723c */ /* 0x000ff00000041830 */
        /* <DEDUP_REMOVED lines=60> */
.L_x_472:
        /* <DEDUP_REMOVED lines=28> */
.L_x_475:
[----:B------:R-:W-:Y:S04]  /*134f0*/  MOV R0, c[0x0][0x32c] ;  /* 0x0000cb0000007a02 */ /* 0x000fe80000000f00 */
[----:B------:R-:W-:Y:S11]  /*13500*/  ISETP.NE.AND P0, PT, R0, 0x1, PT ;  /* 0x000000010000780c */ /* 0x000ff60003f05270 */
[----:B------:R-:W-:Y:S02]  /*13510*/  @!UPT UIADD3 URZ, URZ, URZ, URZ ;  /* 0x0000003f3f3ff290 */ /* 0x000fe4000fffe03f */
[----:B------:R-:W-:Y:S05]  /*13520*/  @P0 IMAD.HI.U32 R0, R2, c[0x0][0x330], RZ ;  /* 0x0000cc0002000a27 */ /* 0x000fea00078e00ff */
[----:B------:R-:W-:Y:S02]  /*13530*/  @P0 SHF.R.U32.HI R2, RZ, c[0x0][0x334], R0 ;  /* 0x0000cd00ff020a19 */ /* 0x000fe40000011600 */
.L_x_476:
[----:B------:R-:W-:Y:S05]  /*13540*/  BSYNC B0 ;  /* 0x0000000000007941 */ /* 0x000fea0003800000 */
.L_x_474:
[----:B------:R-:W-:Y:S04]  /*13550*/  IMAD.IADD R0, R153, 0x1, -R234 ;  /* 0x0000000199007824 */ /* 0x000fe800078e0aea */
[----:B------:R-:W-:Y:S05]  /*13560*/  IMAD R2, R2, c[0x0][0x32c], R0 ;  /* 0x0000cb0002027a24 */ /* 0x000fea00078e0200 */
[----:B------:R-:W-:Y:S02]  /*13570*/  IADD3 R0, R2, c[0x0][0x32c], RZ ;  /* 0x0000cb0002007a10 */ /* 0x000fe40007ffe0ff */
[----:B------:R-:W-:Y:S02]  /*13580*/  IMNMX R160, R160, R2, !PT ;  /* 0x00000002a0a07217 */ /* 0x000fe40007800200 */
[----:B------:R-:W-:Y:S02]  /*13590*/  IMNMX R161, R161, R0, PT ;  /* 0x00000000a1a17217 */ /* 0x000fe40003800200 */
.L_x_473:
        /* <DEDUP_REMOVED lines=17> */
.L_x_479:
[----:B------:R-:W-:Y:S04]  /*136b0*/  MOV R0, c[0x0][0x32c] ;  /* 0x0000cb0000007a02 */ /* 0x000fe80000000f00 */
[----:B------:R-:W-:Y:S11]  /*136c0*/  ISETP.NE.AND P0, PT, R0, 0x1, PT ;  /* 0x000000010000780c */ /* 0x000ff60003f05270 */
[----:B------:R-:W-:Y:S02]  /*136d0*/  @!UPT UIADD3 URZ, URZ, URZ, URZ ;  /* 0x0000003f3f3ff290 */ /* 0x000fe4000fffe03f */
[----:B------:R-:W-:Y:S05]  /*136e0*/  @P0 IMAD.HI.U32 R0, R2, c[0x0][0x330], RZ ;  /* 0x0000cc0002000a27 */ /* 0x000fea00078e00ff */
[----:B------:R-:W-:Y:S02]  /*136f0*/  @P0 SHF.R.U32.HI R2, RZ, c[0x0][0x334], R0 ;  /* 0x0000cd00ff020a19 */ /* 0x000fe40000011600 */
.L_x_480:
[----:B------:R-:W-:Y:S05]  /*13700*/  BSYNC B0 ;  /* 0x0000000000007941 */ /* 0x000fea0003800000 */
.L_x_478:
[----:B------:R-:W-:Y:S04]  /*13710*/  IMAD.IADD R0, R153, 0x1, -R234 ;  /* 0x0000000199007824 */ /* 0x000fe800078e0aea */
[----:B------:R-:W-:Y:S05]  /*13720*/  IMAD R0, R2, c[0x0][0x32c], R0 ;  /* 0x0000cb0002007a24 */ /* 0x000fea00078e0200 */
[----:B------:R-:W-:Y:S02]  /*13730*/  IADD3 R2, R0, c[0x0][0x32c], RZ ;  /* 0x0000cb0000027a10 */ /* 0x000fe40007ffe0ff */
[----:B------:R-:W-:Y:S02]  /*13740*/  IMNMX R158, R158, R0, !PT ;  /* 0x000000009e9e7217 */ /* 0x000fe40007800200 */
[----:B------:R-:W-:Y:S02]  /*13750*/  IMNMX R159, R159, R2, PT ;  /* 0x000000029f9f7217 */ /* 0x000fe40003800200 */
.L_x_477:
        /* <DEDUP_REMOVED lines=17> */
.L_x_483:
[----:B------:R-:W-:Y:S04]  /*13870*/  MOV R0, c[0x0][0x32c] ;  /* 0x0000cb0000007a02 */ /* 0x000fe80000000f00 */
[----:B------:R-:W-:Y:S11]  /*13880*/  ISETP.NE.AND P0, PT, R0, 0x1, PT ;  /* 0x000000010000780c */ /* 0x000ff60003f05270 */
[----:B------:R-:W-:Y:S02]  /*13890*/  @!UPT UIADD3 URZ, URZ, URZ, URZ ;  /* 0x0000003f3f3ff290 */ /* 0x000fe4000fffe03f */
[----:B------:R-:W-:Y:S05]  /*138a0*/  @P0 IMAD.HI.U32 R0, R2, c[0x0][0x330], RZ ;  /* 0x0000cc0002000a27 */ /* 0x000fea00078e00ff */
[----:B------:R-:W-:Y:S02]  /*138b0*/  @P0 SHF.R.U32.HI R2, RZ, c[0x0][0x334], R0 ;  /* 0x0000cd00ff020a19 */ /* 0x000fe40000011600 */
.L_x_484:
[----:B------:R-:W-:Y:S05]  /*138c0*/  BSYNC B0 ;  /* 0x0000000000007941 */ /* 0x000fea0003800000 */
.L_x_482:
[----:B------:R-:W-:Y:S04]  /*138d0*/  IMAD.IADD R0, R153, 0x1, -R234 ;  /* 0x0000000199007824 */ /* 0x000fe800078e0aea */
[----:B------:R-:W-:Y:S05]  /*138e0*/  IMAD R0, R2, c[0x0][0x32c], R0 ;  /* 0x0000cb0002007a24 */ /* 0x000fea00078e0200 */
[----:B------:R-:W-:Y:S02]  /*138f0*/  IADD3 R2, R0, c[0x0][0x32c], RZ ;  /* 0x0000cb0000027a10 */ /* 0x000fe40007ffe0ff */
[----:B------:R-:W-:Y:S02]  /*13900*/  IMNMX R156, R156, R0, !PT ;  /* 0x000000009c9c7217 */ /* 0x000fe40007800200 */
[----:B------:R-:W-:Y:S02]  /*13910*/  IMNMX R157, R157, R2, PT ;  /* 0x000000029d9d7217 */ /* 0x000fe40003800200 */
.L_x_481:
        /* <DEDUP_REMOVED lines=24> */
[C---:B------:R-:W-:Y:S04]  /*13aa0*/  ISETP.LT.OR P0, PT, R161.reuse, 0x11, P0 ;  /* 0x00000011a100780c */ /* 0x040fe80000701670 */
[----:B------:R-:W-:Y:S02]  /*13ab0*/  FSEL R186, R20, -INF , !P0 ;  /* 0xff80000014ba7808 */ /* 0x000fe40004000000 */
[----:B------:R-:W-:Y:S02]  /*13ac0*/  ISETP.GT.AND P0, PT, R160, 0x11, !P1 ;  /* 0x00000011a000780c */ /* 0x000fe40004f04270 */
[----:B------:R-:W-:Y:S02]  /*13ad0*/  P2R R20, PR, RZ, 0x2 ;  /* 0x00000002ff147803 */ /* 0x000fe40000000000 */
[----:B------:R-:W-:Y:S04]  /*13ae0*/  ISETP.LT.OR P0, PT, R161, 0x12, P0 ;  /* 0x00000012a100780c */ /* 0x000fe80000701670 */
[----:B------:R-:W-:Y:S02]  /*13af0*/  FSEL R187, R21, -INF , !P0 ;  /* 0xff80000015bb7808 */ /* 0x000fe40004000000 */
[----:B------:R-:W-:Y:S02]  /*13b00*/  ISETP.GT.AND P0, PT, R158, 0x10, !P2 ;  /* 0x000000109e00780c */ /* 0x000fe40005704270 */
[----:B------:R-:W-:Y:S02]  /*13b10*/  ISETP.GE.AND P2, PT, R153, 0x19, PT ;  /* 0x000000199900780c */ /* 0x000fe40003f46270 */
[----:B------:R-:W-:Y:S04]  /*13b20*/  ISETP.LT.OR P0, PT, R159, 0x11, P0 ;  /* 0x000000119f00780c */ /* 0x000fe80000701670 */
        /* <DEDUP_REMOVED lines=8> */
[C---:B------:R-:W-:Y:S04]  /*13bb0*/  ISETP.LT.OR P0, PT, R161.reuse, 0x19, P0 ;  /* 0x00000019a100780c */ /* 0x040fe80000701670 */
[----:B------:R-:W-:Y:S02]  /*13bc0*/  FSEL R190, R32, -INF , !P0 ;  /* 0xff80000020be7808 */ /* 0x000fe40004000000 */
[----:B------:R-:W-:Y:S04]  /*13bd0*/  ISETP.GT.AND P0, PT, R160, 0x19, !P1 ;  /* 0x00000019a000780c */ /* 0x000fe80004f04270 */
        /* <DEDUP_REMOVED lines=28> */
[C---:B------:R-:W-:Y:S04]  /*13da0*/  ISETP.GT.AND P0, PT, R158.reuse, 0x1, !P1 ;  /* 0x000000019e00780c */ /* 0x040fe80004f04270 */
[----:B------:R-:W-:Y:S04]  /*13db0*/  ISETP.LT.OR P0, PT, R159, 0x2, P0 ;  /* 0x000000029f00780c */ /* 0x000fe80000701670 */
[----:B------:R-:W-:Y:S02]  /*13dc0*/  FSEL R7, R7, -INF , !P0 ;  /* 0xff80000007077808 */ /* 0x000fe40004000000 */
[----:B------:R-:W-:Y:S04]  /*13dd0*/  ISETP.GT.AND P0, PT, R158, RZ, !P2 ;  /* 0x000000ff9e00720c */ /* 0x000fe80005704270 */
[----:B------:R-:W-:Y:S04]  /*13de0*/  ISETP.LT.OR P0, PT, R159, 0x1, P0 ;  /* 0x000000019f00780c */ /* 0x000fe80000701670 */
[----:B------:R-:W-:Y:S02]  /*13df0*/  FSEL R4, R6, -INF , !P0 ;  /* 0xff80000006047808 */ /* 0x000fe40004000000 */
[----:B------:R-:W-:Y:S01]  /*13e00*/  ISETP.GT.AND P0, PT, R160, 0x28, !P3 ;  /* 0x00000028a000780c */ /* 0x000fe20005f04270 */
[----:B------:R-:W1:Y:S03]  /*13e10*/  SHFL.IDX PT, R6, R154, 0x3, 0x1c1f ;  /* 0x007c1f009a067f89 */ /* 0x000e6600000e0000 */
[C---:B------:R-:W-:Y:S04]  /*13e20*/  ISETP.LT.OR P0, PT, R161.reuse, 0x29, P0 ;  /* 0x00000029a100780c */ /* 0x040fe80000701670 */
[----:B------:R-:W-:Y:S02]  /*13e30*/  FSEL R192, R48, -INF , !P0 ;  /* 0xff80000030c07808 */ /* 0x000fe40004000000 */
[----:B------:R-:W-:Y:S04]  /*13e40*/  ISETP.GT.AND P0, PT, R160, 0x29, !P6 ;  /* 0x00000029a000780c */ /* 0x000fe80007704270 */
[----:B------:R-:W-:Y:S04]  /*13e50*/  ISETP.LT.OR P0, PT, R161, 0x2a, P0 ;  /* 0x0000002aa100780c */ /* 0x000fe80000701670 */
[----:B------:R-:W-:Y:S02]  /*13e60*/  FSEL R171, R49, -INF , !P0 ;  /* 0xff80000031ab7808 */ /* 0x000fe40004000000 */
[----:B------:R-:W-:Y:S04]  /*13e70*/  ISETP.GT.AND P0, PT, R158, 0x28, !P3 ;  /* 0x000000289e00780c */ /* 0x000fe80005f04270 */
        /* <DEDUP_REMOVED lines=15> */
[C---:B------:R-:W-:Y:S04]  /*13f70*/  ISETP.GT.AND P0, PT, R156.reuse, 0x9, !P0 ;  /* 0x000000099c00780c */ /* 0x040fe80004704270 */
        /* <DEDUP_REMOVED lines=27> */
[----:B------:R-:W-:Y:S04]  /*14130*/  ISETP.GT.AND P0, PT, R156, RZ, !P2 ;  /* 0x000000ff9c00720c */ /* 0x000fe80005704270 */
[C---:B------:R-:W-:Y:S04]  /*14140*/  ISETP.LT.OR P0, PT, R157.reuse, 0x1, P0 ;  /* 0x000000019d00780c */ /* 0x040fe80000701670 */
        /* <DEDUP_REMOVED lines=20> */
.L_x_487:
[----:B------:R-:W-:Y:S04]  /*14290*/  MOV R6, c[0x0][0x32c] ;  /* 0x0000cb0000067a02 */ /* 0x000fe80000000f00 */
[----:B------:R-:W-:Y:S11]  /*142a0*/  ISETP.NE.AND P0, PT, R6, 0x1, PT ;  /* 0x000000010600780c */ /* 0x000ff60003f05270 */
[----:B------:R-:W-:Y:S02]  /*142b0*/  @!UPT UIADD3 URZ, URZ, URZ, URZ ;  /* 0x0000003f3f3ff290 */ /* 0x000fe4000fffe03f */
[----:B------:R-:W-:Y:S05]  /*142c0*/  @P0 IMAD.HI.U32 R6, R24, c[0x0][0x330], RZ ;  /* 0x0000cc0018060a27 */ /* 0x000fea00078e00ff */
[----:B------:R-:W-:Y:S02]  /*142d0*/  @P0 SHF.R.U32.HI R24, RZ, c[0x0][0x334], R6 ;  /* 0x0000cd00ff180a19 */ /* 0x000fe40000011606 */
.L_x_488:
[----:B------:R-:W-:Y:S05]  /*142e0*/  BSYNC B0 ;  /* 0x0000000000007941 */ /* 0x000fea0003800000 */
.L_x_486:
[----:B------:R-:W-:Y:S04]  /*142f0*/  IMAD.IADD R153, R153, 0x1, -R234 ;  /* 0x0000000199997824 */ /* 0x000fe800078e0aea */
[----:B------:R-:W-:Y:S05]  /*14300*/  IMAD R153, R24, c[0x0][0x32c], R153 ;  /* 0x0000cb0018997a24 */ /* 0x000fea00078e0299 */
[----:B------:R-:W-:Y:S02]  /*14310*/  IADD3 R6, R153, c[0x0][0x32c], RZ ;  /* 0x0000cb0099067a10 */ /* 0x000fe40007ffe0ff */
[----:B------:R-:W-:Y:S02]  /*14320*/  IMNMX R3, R3, R153, !PT ;  /* 0x0000009903037217 */ /* 0x000fe40007800200 */
[----:B------:R-:W-:Y:S02]  /*14330*/  IMNMX R152, R152, R6, PT ;  /* 0x0000000698987217 */ /* 0x000fe40003800200 */
.L_x_485:
[----:B------:R-:W-:Y:S01]  /*14340*/  ISETP.GT.AND P0, PT, R3, RZ, !P2 ;  /* 0x000000ff0300720c */ /* 0x000fe20005704270 */
[----:B------:R-:W-:Y:S01]  /*14350*/  LDSM.16.MT88.4 R36, [R212+0x1880] ;  /* 0x00188000d424783b */ /* 0x000fe20000004200 */
[----:B------:R-:W-:Y:S02]  /*14360*/  ISETP.NE.AND P2, PT, R23, RZ, PT ;  /* 0x000000ff1700720c */ /* 0x000fe40003f45270 */
[----:B------:R-:W-:Y:S04]  /*14370*/  ISETP.LT.OR P0, PT, R152, 0x1, P0 ;  /* 0x000000019800780c */ /* 0x000fe80000701670 */
[----:B------:R-:W-:Y:S02]  /*14380*/  FSEL R10, R10, -INF , !P0 ;  /* 0xff8000000a0a7808 */ /* 0x000fe40004000000 */
[----:B------:R-:W-:Y:S02]  /*14390*/  ISETP.GT.AND P0, PT, R3, 0x1, !P1 ;  /* 0x000000010300780c */ /* 0x000fe40004f04270 */
        /* <DEDUP_REMOVED lines=14> */
[----:B------:R-:W-:Y:S02]  /*14480*/  ISETP.GT.AND P0, PT, R3, 0x9, !P0 ;  /* 0x000000090300780c */ /* 0x000fe40004704270 */
[----:B------:R-:W-:Y:S02]  /*14490*/  FMNMX.FTZ R2, R187, R2, !PT ;  /* 0x00000002bb027209 */ /* 0x000fe40007810000 */
[----:B------:R-:W-:Y:S02]  /*144a0*/  FMNMX.FTZ R0, R4, R150, !PT ;  /* 0x0000009604007209 */ /* 0x000fe40007810000 */
[----:B------:R-:W-:Y:S02]  /*144b0*/  FMNMX.FTZ R2, R190, R2, !PT ;  /* 0x00000002be027209 */ /* 0x000fe40007810000 */
[----:B------:R-:W-:Y:S02]  /*144c0*/  ISETP.LT.OR P0, PT, R152, 0xa, P0 ;  /* 0x0000000a9800780c */ /* 0x000fe40000701670 */
[----:B------:R-:W-:Y:S02]  /*144d0*/  FMNMX.FTZ R2, R194, R2, !PT ;  /* 0x00000002c2027209 */ /* 0x000fe40007810000 */
        /* <DEDUP_REMOVED lines=14> */
[----:B------:R-:W-:Y:S01]  /*145c0*/  FMNMX.FTZ R0, R189, R0, !PT ;  /* 0x00000000bd007209 */ /* 0x000fe20007810000 */
[----:B------:R-:W1:Y:S01]  /*145d0*/  SHFL.BFLY PT, R20, R2, 0x2, 0x1f ;  /* 0x0c401f0002147f89 */ /* 0x000e6200000e0000 */
[----:B------:R-:W-:Y:S02]  /*145e0*/  ISETP.GT.AND P0, PT, R3, 0x11, !P0 ;  /* 0x000000110300780c */ /* 0x000fe40004704270 */
[----:B------:R-:W-:Y:S02]  /*145f0*/  FMNMX.FTZ R0, R196, R0, !PT ;  /* 0x00000000c4007209 */ /* 0x000fe40007810000 */
[C---:B------:R-:W-:Y:S02]  /*14600*/  ISETP.LT.OR P0, PT, R152.reuse, 0x12, P0 ;  /* 0x000000129800780c */ /* 0x040fe40000701670 */
[----:B------:R-:W-:Y:S02]  /*14610*/  FMNMX.FTZ R0, R199, R0, !PT ;  /* 0x00000000c7007209 */ /* 0x000fe40007810000 */
[----:B------:R-:W-:Y:S02]  /*14620*/  FSEL R27, R27, -INF , !P0 ;  /* 0xff8000001b1b7808 */ /* 0x000fe40004000000 */
[----:B------:R-:W-:Y:S02]  /*14630*/  ISETP.GT.AND P0, PT, R3, 0x18, !P1 ;  /* 0x000000180300780c */ /* 0x000fe40004f04270 */
[----:B------:R-:W-:Y:S02]  /*14640*/  FMNMX.FTZ R0, R193, R0, !PT ;  /* 0x00000000c1007209 */ /* 0x000fe40007810000 */
[----:B------:R-:W-:Y:S02]  /*14650*/  ISETP.LT.OR P0, PT, R152, 0x19, P0 ;  /* 0x000000199800780c */ /* 0x000fe40000701670 */
[----:B------:R-:W-:Y:S02]  /*14660*/  FMNMX.FTZ R0, R191, R0, !PT ;  /* 0x00000000bf007209 */ /* 0x000fe40007810000 */
[----:B------:R-:W-:Y:S02]  /*14670*/  FMNMX.FTZ R22, R9, R22, !PT ;  /* 0x0000001609167209 */ /* 0x000fe40007810000 */
[----:B------:R-:W-:Y:S02]  /*14680*/  FSEL R30, R30, -INF , !P0 ;  /* 0xff8000001e1e7808 */ /* 0x000fe40004000000 */
[----:B------:R-:W-:Y:S02]  /*14690*/  FMNMX.FTZ R0, R168, R0, !PT ;  /* 0x00000000a8007209 */ /* 0x000fe40007810000 */
[----:B------:R-:W-:Y:S02]  /*146a0*/  ISETP.GT.AND P0, PT, R3, 0x19, !P2 ;  /* 0x000000190300780c */ /* 0x000fe40005704270 */
[----:B------:R-:W-:Y:S02]  /*146b0*/  FMNMX.FTZ R22, R12, R22, !PT ;  /* 0x000000160c167209 */ /* 0x000fe40007810000 */
[----:B------:R-:W-:Y:S02]  /*146c0*/  FMNMX.FTZ R0, R167, R0, !PT ;  /* 0x00000000a7007209 */ /* 0x000fe40007810000 */
[----:B------:R-:W-:Y:S02]  /*146d0*/  ISETP.LT.OR P0, PT, R152, 0x1a, P0 ;  /* 0x0000001a9800780c */ /* 0x000fe40000701670 */
[----:B-1----:R-:W-:Y:S02]  /*146e0*/  FMNMX.FTZ R20, R2, R20, !PT ;  /* 0x0000001402147209 */ /* 0x002fe40007810000 */
[----:B------:R-:W-:Y:S01]  /*146f0*/  FMNMX.FTZ R22, R13, R22, !PT ;  /* 0x000000160d167209 */ /* 0x000fe20007810000 */
[----:B------:R-:W1:Y:S01]  /*14700*/  SHFL.BFLY PT, R2, R0, 0x2, 0x1f ;  /* 0x0c401f0000027f89 */ /* 0x000e6200000e0000 */
[----:B------:R-:W-:Y:S02]  /*14710*/  FSEL R24, R31, -INF , !P0 ;  /* 0xff8000001f187808 */ /* 0x000fe40004000000 */
[C---:B------:R-:W-:Y:S02]  /*14720*/  ISETP.GT.AND P0, PT, R3.reuse, 0x20, !P5 ;  /* 0x000000200300780c */ /* 0x040fe40006f04270 */
[----:B------:R-:W-:Y:S02]  /*14730*/  FMNMX.FTZ R22, R250, R22, !PT ;  /* 0x00000016fa167209 */ /* 0x000fe40007810000 */
[----:B------:R-:W-:Y:S01]  /*14740*/  ISETP.LT.OR P0, PT, R152, 0x21, P0 ;  /* 0x000000219800780c */ /* 0x000fe20000701670 */
[----:B------:R-:W2:Y:S01]  /*14750*/  SHFL.BFLY PT, R6, R20, 0x1, 0x1f ;  /* 0x0c201f0014067f89 */ /* 0x000ea200000e0000 */
[----:B------:R-:W-:Y:S02]  /*14760*/  FMNMX.FTZ R22, R252, R22, !PT ;  /* 0x00000016fc167209 */ /* 0x000fe40007810000 */
[----:B------:R-:W-:Y:S02]  /*14770*/  FSEL R166, R42, -INF , !P0 ;  /* 0xff8000002aa67808 */ /* 0x000fe40004000000 */
        /* <DEDUP_REMOVED lines=11> */
[----:B-1----:R-:W-:Y:S02]  /*14830*/  FMNMX.FTZ R2, R0, R2, !PT ;  /* 0x0000000200027209 */ /* 0x002fe40007810000 */
[----:B--2---:R-:W-:Y:S02]  /*14840*/  FMNMX.FTZ R3, R20, R6, !PT ;  /* 0x0000000614037209 */ /* 0x004fe40007810000 */
[----:B------:R-:W-:Y:S01]  /*14850*/  FMNMX.FTZ R6, R163, R22, !PT ;  /* 0x00000016a3067209 */ /* 0x000fe20007810000 */
[----:B------:R-:W1:Y:S01]  /*14860*/  SHFL.BFLY PT, R20, R2, 0x1, 0x1f ;  /* 0x0c201f0002147f89 */ /* 0x000e6200000e0000 */
[----:B------:R-:W-:Y:S01]  /*14870*/  ISETP.LT.OR P0, PT, R152, 0x2a, P0 ;  /* 0x0000002a9800780c */ /* 0x000fe20000701670 */
[----:B------:R-:W-:Y:S01]  /*14880*/  FMUL.FTZ R251, R3, c[0x0][0x2d0] ;  /* 0x0000b40003fb7a20 */ /* 0x000fe20000410000 */
[----:B------:R-:W-:Y:S02]  /*14890*/  FMNMX.FTZ R6, R161, R6, !PT ;  /* 0x00000006a1067209 */ /* 0x000fe40007810000 */
[----:B------:R-:W-:Y:S02]  /*148a0*/  FSEL R153, R47, -INF , !P0 ;  /* 0xff8000002f997808 */ /* 0x000fe40004000000 */
[----:B------:R-:W-:Y:S01]  /*148b0*/  FSETP.NEU.FTZ.AND P0, PT, R3, -INF , PT ;  /* 0xff8000000300780b */ /* 0x000fe20003f1d000 */
[----:B------:R-:W2:Y:S03]  /*148c0*/  SHFL.BFLY PT, R0, R6, 0x2, 0x1f ;  /* 0x0c401f0006007f89 */ /* 0x000ea600000e0000 */
[----:B------:R-:W-:Y:S05]  /*148d0*/  FSEL R251, R251, RZ, P0 ;  /* 0x000000fffbfb7208 */ /* 0x000fea0000000000 */
[--C-:B------:R-:W-:Y:S01]  /*148e0*/  FFMA.FTZ R175, R21, c[0x0][0x2d0], -R251.reuse ;  /* 0x0000b40015af7a23 */ /* 0x100fe200000108fb */
[----:B------:R-:W-:Y:S01]  /*148f0*/  FMNMX.FTZ R21, R10, R148, !PT ;  /* 0x000000940a157209 */ /* 0x000fe20007810000 */
[--C-:B------:R-:W-:Y:S02]  /*14900*/  FFMA.FTZ R174, R5, c[0x0][0x2d0], -R251.reuse ;  /* 0x0000b40005ae7a23 */ /* 0x100fe400000108fb */
[--C-:B------:R-:W-:Y:S01]  /*14910*/  FFMA.FTZ R173, R16, c[0x0][0x2d0], -R251.reuse ;  /* 0x0000b40010ad7a23 */ /* 0x100fe200000108fb */
[----:B------:R-:W-:Y:S01]  /*14920*/  FMNMX.FTZ R5, R11, R21, !PT ;  /* 0x000000150b057209 */ /* 0x000fe20007810000 */
[--C-:B------:R-:W-:Y:S01]  /*14930*/  FFMA.FTZ R172, R17, c[0x0][0x2d0], -R251.reuse ;  /* 0x0000b40011ac7a23 */ /* 0x100fe200000108fb */
[----:B------:R-:W-:Y:S01]  /*14940*/  MUFU.EX2 R175, R175 ;  /* 0x000000af00af7308 */ /* 0x000fe20000000800 */
[----:B-1----:R-:W-:Y:S01]  /*14950*/  FMNMX.FTZ R2, R2, R20, !PT ;  /* 0x0000001402027209 */ /* 0x002fe20007810000 */
[--C-:B------:R-:W-:Y:S01]  /*14960*/  FFMA.FTZ R186, R186, c[0x0][0x2d0], -R251.reuse ;  /* 0x0000b400baba7a23 */ /* 0x100fe200000108fb */
[----:B------:R-:W-:Y:S01]  /*14970*/  FMNMX.FTZ R5, R14, R5, !PT ;  /* 0x000000050e057209 */ /* 0x000fe20007810000 */
[----:B------:R-:W-:Y:S01]  /*14980*/  LDSM.16.MT88.4 R20, [R214+0x1880] ;  /* 0x00188000d614783b */ /* 0x000fe20000004200 */
[--C-:B------:R-:W-:Y:S02]  /*14990*/  FFMA.FTZ R187, R187, c[0x0][0x2d0], -R251.reuse ;  /* 0x0000b400bbbb7a23 */ /* 0x100fe400000108fb */
[----:B------:R-:W-:Y:S01]  /*149a0*/  FMNMX.FTZ R5, R15, R5, !PT ;  /* 0x000000050f057209 */ /* 0x000fe20007810000 */
[----:B------:R-:W-:Y:S01]  /*149b0*/  FMUL.FTZ R195, R2, c[0x0][0x2d0] ;  /* 0x0000b40002c37a20 */ /* 0x000fe20000410000 */
[----:B--2---:R-:W-:Y:S01]  /*149c0*/  FMNMX.FTZ R0, R6, R0, !PT ;  /* 0x0000000006007209 */ /* 0x004fe20007810000 */
[----:B------:R-:W1:Y:S01]  /*149d0*/  MUFU.EX2 R174, R174 ;  /* 0x000000ae00ae7308 */ /* 0x000e620000000800 */
[----:B------:R-:W-:Y:S01]  /*149e0*/  FMNMX.FTZ R16, R25, R5, !PT ;  /* 0x0000000519107209 */ /* 0x000fe20007810000 */
[--C-:B------:R-:W-:Y:S01]  /*149f0*/  FFMA.FTZ R190, R190, c[0x0][0x2d0], -R251.reuse ;  /* 0x0000b400bebe7a23 */ /* 0x100fe200000108fb */
[----:B------:R-:W-:Y:S01]  /*14a00*/  FSEL R6, R3, RZ, P0 ;  /* 0x000000ff03067208 */ /* 0x000fe20000000000 */
[----:B------:R-:W2:Y:S01]  /*14a10*/  SHFL.BFLY PT, R5, R0, 0x1, 0x1f ;  /* 0x0c201f0000057f89 */ /* 0x000ea200000e0000 */
[----:B------:R-:W-:Y:S01]  /*14a20*/  FSETP.NEU.FTZ.AND P0, PT, R2, -INF , PT ;  /* 0xff8000000200780b */ /* 0x000fe20003f1d000 */
[----:B------:R-:W-:Y:S01]  /*14a30*/  FFMA.FTZ R194, R194, c[0x0][0x2d0], -R251 ;  /* 0x0000b400c2c27a23 */ /* 0x000fe200000108fb */
[----:B------:R-:W-:Y:S01]  /*14a40*/  FMNMX.FTZ R16, R27, R16, !PT ;  /* 0x000000101b107209 */ /* 0x000fe20007810000 */
[----:B------:R-:W-:Y:S01]  /*14a50*/  FADD.FTZ R6, -R6, R151 ;  /* 0x0000009706067221 */ /* 0x000fe20000010100 */
[----:B------:R-:W-:Y:S01]  /*14a60*/  FSEL R195, R195, RZ, P0 ;  /* 0x000000ffc3c37208 */ /* 0x000fe20000000000 */
[----:B------:R-:W-:Y:S01]  /*14a70*/  MUFU.EX2 R173, R173 ;  /* 0x000000ad00ad7308 */ /* 0x000fe20000000800 */
[----:B------:R-:W-:Y:S01]  /*14a80*/  FMNMX.FTZ R16, R30, R16, !PT ;  /* 0x000000101e107209 */ /* 0x000fe20007810000 */
[----:B------:R-:W-:Y:S02]  /*14a90*/  FMUL.FTZ R151, R6, c[0x0][0x2d0] ;  /* 0x0000b40006977a20 */ /* 0x000fe40000410000 */
        /* <DEDUP_REMOVED lines=9> */
[--C-:B------:R-:W-:Y:S01]  /*14b30*/  FFMA.FTZ R188, R188, c[0x0][0x2d0], -R195.reuse ;  /* 0x0000b400bcbc7a23 */ /* 0x100fe200000108c3 */
[----:B-1----:R-:W-:Y:S01]  /*14b40*/  F2FP.BF16.PACK_AB R156, R174, R175 ;  /* 0x000000afae9c723e */ /* 0x002fe200000010ff */
[--C-:B------:R-:W-:Y:S01]  /*14b50*/  FFMA.FTZ R189, R189, c[0x0][0x2d0], -R195.reuse ;  /* 0x0000b400bdbd7a23 */ /* 0x100fe200000108c3 */
[----:B------:R-:W-:Y:S01]  /*14b60*/  FMNMX.FTZ R7, R160, R7, !PT ;  /* 0x00000007a0077209 */ /* 0x000fe20007810000 */
[--C-:B------:R-:W-:Y:S01]  /*14b70*/  FFMA.FTZ R196, R196, c[0x0][0x2d0], -R195.reuse ;  /* 0x0000b400c4c47a23 */ /* 0x100fe200000108c3 */
[----:B--2---:R-:W-:Y:S01]  /*14b80*/  FMNMX.FTZ R0, R0, R5, !PT ;  /* 0x0000000500007209 */ /* 0x004fe20007810000 */
[----:B------:R-:W-:Y:S01]  /*14b90*/  FFMA.FTZ R199, R199, c[0x0][0x2d0], -R195 ;  /* 0x0000b400c7c77a23 */ /* 0x000fe200000108c3 */
[----:B------:R-:W-:Y:S01]  /*14ba0*/  FMNMX.FTZ R7, R153, R7, !PT ;  /* 0x0000000799077209 */ /* 0x000fe20007810000 */
[----:B------:R-:W1:Y:S01]  /*14bb0*/  MUFU.EX2 R172, R172 ;  /* 0x000000ac00ac7308 */ /* 0x000e620000000800 */
[----:B------:R-:W-:Y:S01]  /*14bc0*/  FSEL R5, R2, RZ, P0 ;  /* 0x000000ff02057208 */ /* 0x000fe20000000000 */
[C---:B------:R-:W-:Y:S01]  /*14bd0*/  FMUL.FTZ R170, R0.reuse, c[0x0][0x2d0] ;  /* 0x0000b40000aa7a20 */ /* 0x040fe20000410000 */
[----:B------:R-:W-:Y:S01]  /*14be0*/  FSETP.NEU.FTZ.AND P0, PT, R0, -INF , PT ;  /* 0xff8000000000780b */ /* 0x000fe20003f1d000 */
[----:B------:R-:W2:Y:S01]  /*14bf0*/  SHFL.BFLY PT, R4, R7, 0x2, 0x1f ;  /* 0x0c401f0007047f89 */ /* 0x000ea200000e0000 */
[--C-:B------:R-:W-:Y:S02]  /*14c00*/  FFMA.FTZ R198, R198, c[0x0][0x2d0], -R251.reuse ;  /* 0x0000b400c6c67a23 */ /* 0x100fe400000108fb */
[----:B------:R-:W-:Y:S01]  /*14c10*/  FSEL R170, R170, RZ, P0 ;  /* 0x000000ffaaaa7208 */ /* 0x000fe20000000000 */
[----:B------:R-:W-:Y:S01]  /*14c20*/  FADD.FTZ R150, -R5, R150 ;  /* 0x0000009605967221 */ /* 0x000fe20000010100 */
[----:B------:R-:W-:Y:S01]  /*14c30*/  FSEL R5, R0, RZ, P0 ;  /* 0x000000ff00057208 */ /* 0x000fe20000000000 */
[----:B------:R-:W-:Y:S01]  /*14c40*/  MUFU.EX2 R155, R155 ;  /* 0x0000009b009b7308 */ /* 0x000fe20000000800 */
[----:B------:R-:W-:Y:S02]  /*14c50*/  FFMA.FTZ R197, R197, c[0x0][0x2d0], -R251 ;  /* 0x0000b400c5c57a23 */ /* 0x000fe400000108fb */
[----:B------:R-:W-:Y:S02]  /*14c60*/  FMUL.FTZ R150, R150, c[0x0][0x2d0] ;  /* 0x0000b40096967a20 */ /* 0x000fe40000410000 */
[----:B------:R-:W-:Y:S02]  /*14c70*/  FADD.FTZ R5, -R5, R149 ;  /* 0x0000009505057221 */ /* 0x000fe40000010100 */
[--C-:B------:R-:W-:Y:S02]  /*14c80*/  FFMA.FTZ R177, R8, c[0x0][0x2d0], -R170.reuse ;  /* 0x0000b40008b17a23 */ /* 0x100fe400000108aa */
[----:B------:R-:W-:Y:S01]  /*14c90*/  FMUL.FTZ R5, R5, c[0x0][0x2d0] ;  /* 0x0000b40005057a20 */ /* 0x000fe20000410000 */
[----:B------:R-:W3:Y:S01]  /*14ca0*/  MUFU.EX2 R150, R150 ;  /* 0x0000009600967308 */ /* 0x000ee20000000800 */
[--C-:B------:R-:W-:Y:S02]  /*14cb0*/  FFMA.FTZ R176, R9, c[0x0][0x2d0], -R170.reuse ;  /* 0x0000b40009b07a23 */ /* 0x100fe400000108aa */
[--C-:B------:R-:W-:Y:S01]  /*14cc0*/  FFMA.FTZ R181, R12, c[0x0][0x2d0], -R170.reuse ;  /* 0x0000b4000cb57a23 */ /* 0x100fe200000108aa */
[----:B-1----:R-:W-:Y:S01]  /*14cd0*/  F2FP.BF16.PACK_AB R158, R172, R173 ;  /* 0x000000adac9e723e */ /* 0x002fe200000010ff */
[----:B------:R-:W-:Y:S02]  /*14ce0*/  FFMA.FTZ R180, R13, c[0x0][0x2d0], -R170 ;  /* 0x0000b4000db47a23 */ /* 0x000fe400000108aa */
[----:B------:R-:W-:Y:S01]  /*14cf0*/  FMUL.FTZ R16, R151, R132 ;  /* 0x0000008497107220 */ /* 0x000fe20000410000 */
[----:B--2---:R-:W-:Y:S01]  /*14d00*/  FMNMX.FTZ R4, R7, R4, !PT ;  /* 0x0000000407047209 */ /* 0x004fe20007810000 */
[C---:B------:R-:W-:Y:S01]  /*14d10*/  FMUL.FTZ R17, R151.reuse, R133 ;  /* 0x0000008597117220 */ /* 0x040fe20000410000 */
[----:B------:R1:W2:Y:S01]  /*14d20*/  MUFU.EX2 R149, R5 ;  /* 0x0000000500957308 */ /* 0x0002a20000000800 */
[C---:B------:R-:W-:Y:S02]  /*14d30*/  FMUL.FTZ R32, R151.reuse, R112 ;  /* 0x0000007097207220 */ /* 0x040fe40000410000 */
[----:B------:R-:W4:Y:S01]  /*14d40*/  SHFL.BFLY PT, R152, R4, 0x1, 0x1f ;  /* 0x0c201f0004987f89 */ /* 0x000f2200000e0000 */
[C---:B------:R-:W-:Y:S02]  /*14d50*/  FMUL.FTZ R33, R151.reuse, R113 ;  /* 0x0000007197217220 */ /* 0x040fe40000410000 */
[C---:B------:R-:W-:Y:S02]  /*14d60*/  FMUL.FTZ R48, R151.reuse, R124 ;  /* 0x0000007c97307220 */ /* 0x040fe40000410000 */
[C---:B------:R-:W-:Y:S02]  /*14d70*/  FMUL.FTZ R49, R151.reuse, R125 ;  /* 0x0000007d97317220 */ /* 0x040fe40000410000 */
[----:B------:R-:W5:Y:S01]  /*14d80*/  MUFU.EX2 R154, R154 ;  /* 0x0000009a009a7308 */ /* 0x000f620000000800 */
[C---:B------:R-:W-:Y:S02]  /*14d90*/  FMUL.FTZ R52, R151.reuse, R52 ;  /* 0x0000003497347220 */ /* 0x040fe40000410000 */
[C---:B------:R-:W-:Y:S02]  /*14da0*/  FMUL.FTZ R53, R151.reuse, R53 ;  /* 0x0000003597357220 */ /* 0x040fe40000410000 */
[C---:B---3--:R-:W-:Y:S02]  /*14db0*/  FMUL.FTZ R6, R150.reuse, R146 ;  /* 0x0000009296067220 */ /* 0x048fe40000410000 */
[C---:B------:R-:W-:Y:S02]  /*14dc0*/  FMUL.FTZ R7, R150.reuse, R147 ;  /* 0x0000009396077220 */ /* 0x040fe40000410000 */
[C---:B------:R-:W-:Y:S01]  /*14dd0*/  FMUL.FTZ R18, R150.reuse, R134 ;  /* 0x0000008696127220 */ /* 0x040fe20000410000 */
[----:B------:R-:W-:Y:S01]  /*14de0*/  MUFU.EX2 R179, R179 ;  /* 0x000000b300b37308 */ /* 0x000fe20000000800 */
[C---:B------:R-:W-:Y:S02]  /*14df0*/  FMUL.FTZ R19, R150.reuse, R135 ;  /* 0x0000008796137220 */ /* 0x040fe40000410000 */
[----:B------:R-:W-:Y:S01]  /*14e00*/  FMUL.FTZ R34, R150, R114 ;  /* 0x0000007296227220 */ /* 0x000fe20000410000 */
[----:B------:R-:W-:Y:S01]  /*14e10*/  LDSM.16.MT88.4 R132, [R214+0x2080] ;  /* 0x00208000d684783b */ /* 0x000fe20000004200 */
[----:B-1----:R-:W-:Y:S01]  /*14e20*/  FMUL.FTZ R5, R151, R145 ;  /* 0x0000009197057220 */ /* 0x002fe20000410000 */
[----:B----4-:R-:W-:Y:S01]  /*14e30*/  FMNMX.FTZ R152, R4, R152, !PT ;  /* 0x0000009804987209 */ /* 0x010fe20007810000 */
[C---:B--2---:R-:W-:Y:S01]  /*14e40*/  FMUL.FTZ R8, R149.reuse, R140 ;  /* 0x0000008c95087220 */ /* 0x044fe20000410000 */
[----:B------:R-:W-:Y:S02]  /*14e50*/  MOV R140, R24 ;  /* 0x00000018008c7202 */ /* 0x000fe40000000f00 */
[----:B------:R-:W1:Y:S01]  /*14e60*/  MUFU.EX2 R178, R178 ;  /* 0x000000b200b27308 */ /* 0x000e620000000800 */
[C---:B------:R-:W-:Y:S01]  /*14e70*/  FSETP.NEU.FTZ.AND P0, PT, R152.reuse, -INF , PT ;  /* 0xff8000009800780b */ /* 0x040fe20003f1d000 */
[----:B------:R-:W-:Y:S01]  /*14e80*/  FMUL.FTZ R162, R152, c[0x0][0x2d0] ;  /* 0x0000b40098a27a20 */ /* 0x000fe20000410000 */
[----:B-----5:R-:W-:Y:S01]  /*14e90*/  F2FP.BF16.PACK_AB R157, R154, R155 ;  /* 0x0000009b9a9d723e */ /* 0x020fe200000010ff */
[C---:B------:R-:W-:Y:S01]  /*14ea0*/  FMUL.FTZ R9, R149.reuse, R141 ;  /* 0x0000008d95097220 */ /* 0x040fe20000410000 */
[----:B------:R-:W-:Y:S01]  /*14eb0*/  FSEL R4, R152, RZ, P0 ;  /* 0x000000ff98047208 */ /* 0x000fe20000000000 */
[C---:B------:R-:W-:Y:S01]  /*14ec0*/  FMUL.FTZ R12, R149.reuse, R136 ;  /* 0x00000088950c7220 */ /* 0x040fe20000410000 */
[----:B------:R-:W-:Y:S01]  /*14ed0*/  FSEL R162, R162, RZ, P0 ;  /* 0x000000ffa2a27208 */ /* 0x000fe20000000000 */
[----:B------:R-:W-:Y:S02]  /*14ee0*/  FMUL.FTZ R13, R149, R137 ;  /* 0x00000089950d7220 */ /* 0x000fe40000410000 */
[----:B------:R-:W-:Y:S01]  /*14ef0*/  MUFU.EX2 R177, R177 ;  /* 0x000000b100b17308 */ /* 0x000fe20000000800 */
[----:B------:R-:W-:Y:S01]  /*14f00*/  FADD.FTZ R4, -R4, R148 ;  /* 0x0000009404047221 */ /* 0x000fe20000010100 */
[----:B------:R-:W-:Y:S01]  /*14f10*/  MOV R141, R30 ;  /* 0x0000001e008d7202 */ /* 0x000fe20000000f00 */
[--C-:B------:R-:W-:Y:S01]  /*14f20*/  FFMA.FTZ R182, R15, c[0x0][0x2d0], -R162.reuse ;  /* 0x0000b4000fb67a23 */ /* 0x100fe200000108a2 */
[----:B------:R-:W-:Y:S01]  /*14f30*/  MOV R136, R29 ;  /* 0x0000001d00887202 */ /* 0x000fe20000000f00 */
[----:B------:R-:W-:Y:S01]  /*14f40*/  FMUL.FTZ R4, R4, c[0x0][0x2d0] ;  /* 0x0000b40004047a20 */ /* 0x000fe20000410000 */
[----:B------:R-:W-:Y:S01]  /*14f50*/  MOV R137, R28 ;  /* 0x0000001c00897202 */ /* 0x000fe20000000f00 */
[--C-:B------:R-:W-:Y:S01]  /*14f60*/  FFMA.FTZ R185, R10, c[0x0][0x2d0], -R162.reuse ;  /* 0x0000b4000ab97a23 */ /* 0x100fe200000108a2 */
[----:B------:R-:W-:Y:S01]  /*14f70*/  ISETP.GT.AND P0, PT, R243, R249, PT ;  /* 0x000000f9f300720c */ /* 0x000fe20003f04270 */
[--C-:B------:R-:W-:Y:S01]  /*14f80*/  FFMA.FTZ R184, R11, c[0x0][0x2d0], -R162.reuse ;  /* 0x0000b4000bb87a23 */ /* 0x100fe200000108a2 */
[----:B------:R2:W3:Y:S01]  /*14f90*/  MUFU.EX2 R148, R4 ;  /* 0x0000000400947308 */ /* 0x0004e20000000800 */
[----:B------:R-:W-:Y:S01]  /*14fa0*/  FFMA.FTZ R183, R14, c[0x0][0x2d0], -R162 ;  /* 0x0000b4000eb77a23 */ /* 0x000fe200000108a2 */
[----:B------:R-:W-:Y:S01]  /*14fb0*/  IADD3 R243, R243, -0x1, RZ ;  /* 0xfffffffff3f37810 */ /* 0x000fe20007ffe0ff */
[C---:B------:R-:W-:Y:S01]  /*14fc0*/  FMUL.FTZ R24, R149.reuse, R104 ;  /* 0x0000006895187220 */ /* 0x040fe20000410000 */
[----:B-1----:R-:W-:Y:S01]  /*14fd0*/  F2FP.BF16.PACK_AB R159, R178, R179 ;  /* 0x000000b3b29f723e */ /* 0x002fe200000010ff */
[C---:B------:R-:W-:Y:S02]  /*14fe0*/  FMUL.FTZ R29, R149.reuse, R109 ;  /* 0x0000006d951d7220 */ /* 0x040fe40000410000 */
[C---:B------:R-:W-:Y:S02]  /*14ff0*/  FMUL.FTZ R28, R149.reuse, R108 ;  /* 0x0000006c951c7220 */ /* 0x040fe40000410000 */
[C---:B------:R-:W-:Y:S01]  /*15000*/  FMUL.FTZ R35, R150.reuse, R115 ;  /* 0x0000007396237220 */ /* 0x040fe20000410000 */
[----:B------:R-:W1:Y:S01]  /*15010*/  MUFU.EX2 R176, R176 ;  /* 0x000000b000b07308 */ /* 0x000e620000000800 */
[C---:B------:R-:W-:Y:S01]  /*15020*/  FMUL.FTZ R40, R149.reuse, R120 ;  /* 0x0000007895287220 */ /* 0x040fe20000410000 */
[----:B------:R-:W-:Y:S01]  /*15030*/  LDSM.16.MT88.4 R112, [R212+0x1c80] ;  /* 0x001c8000d470783b */ /* 0x000fe20000004200 */
[C---:B------:R-:W-:Y:S02]  /*15040*/  FMUL.FTZ R41, R149.reuse, R121 ;  /* 0x0000007995297220 */ /* 0x040fe40000410000 */
[C---:B------:R-:W-:Y:S02]  /*15050*/  FMUL.FTZ R44, R149.reuse, R128 ;  /* 0x00000080952c7220 */ /* 0x040fe40000410000 */
[----:B------:R-:W-:Y:S02]  /*15060*/  FMUL.FTZ R45, R149, R129 ;  /* 0x00000081952d7220 */ /* 0x000fe40000410000 */
[C---:B------:R-:W-:Y:S01]  /*15070*/  FMUL.FTZ R50, R150.reuse, R126 ;  /* 0x0000007e96327220 */ /* 0x040fe20000410000 */
[----:B------:R-:W-:Y:S01]  /*15080*/  MUFU.EX2 R181, R181 ;  /* 0x000000b500b57308 */ /* 0x000fe20000000800 */
[C---:B------:R-:W-:Y:S02]  /*15090*/  FMUL.FTZ R51, R150.reuse, R127 ;  /* 0x0000007f96337220 */ /* 0x040fe40000410000 */
[----:B------:R-:W-:Y:S01]  /*150a0*/  FMUL.FTZ R54, R150, R54 ;  /* 0x0000003696367220 */ /* 0x000fe20000410000 */
[----:B------:R-:W-:Y:S01]  /*150b0*/  LDSM.16.MT88.4 R124, [R214+0x2c80] ;  /* 0x002c8000d67c783b */ /* 0x000fe20000004200 */
[----:B--2---:R-:W-:Y:S02]  /*150c0*/  FMUL.FTZ R4, R151, R144 ;  /* 0x0000009097047220 */ /* 0x004fe40000410000 */
[C---:B---3--:R-:W-:Y:S02]  /*150d0*/  FMUL.FTZ R26, R148.reuse, R106 ;  /* 0x0000006a941a7220 */ /* 0x048fe40000410000 */
[C---:B------:R-:W-:Y:S01]  /*150e0*/  FMUL.FTZ R30, R148.reuse, R110 ;  /* 0x0000006e941e7220 */ /* 0x040fe20000410000 */
[----:B------:R-:W2:Y:S01]  /*150f0*/  MUFU.EX2 R180, R180 ;  /* 0x000000b400b47308 */ /* 0x000ea20000000800 */
[C---:B------:R-:W-:Y:S01]  /*15100*/  FMUL.FTZ R31, R148.reuse, R111 ;  /* 0x0000006f941f7220 */ /* 0x040fe20000410000 */
[-C--:B------:R-:W-:Y:S01]  /*15110*/  HMMA.16816.F32.BF16 R4, R156, R20.reuse, R4 ;  /* 0x000000149c04723c */ /* 0x080fe20000041804 */
[----:B------:R-:W-:Y:S01]  /*15120*/  FMUL.FTZ R10, R148, R142 ;  /* 0x0000008e940a7220 */ /* 0x000fe20000410000 */
[----:B-1----:R-:W-:Y:S01]  /*15130*/  F2FP.BF16.PACK_AB R144, R176, R177 ;  /* 0x000000b1b090723e */ /* 0x002fe200000010ff */
[C---:B------:R-:W-:Y:S01]  /*15140*/  FMUL.FTZ R11, R148.reuse, R143 ;  /* 0x0000008f940b7220 */ /* 0x040fe20000410000 */
[----:B------:R-:W-:Y:S01]  /*15150*/  MOV R142, R27 ;  /* 0x0000001b008e7202 */ /* 0x000fe20000000f00 */
[C---:B------:R-:W-:Y:S01]  /*15160*/  FMUL.FTZ R15, R148.reuse, R139 ;  /* 0x0000008b940f7220 */ /* 0x040fe20000410000 */
[----:B------:R-:W-:Y:S01]  /*15170*/  MOV R143, R25 ;  /* 0x00000019008f7202 */ /* 0x000fe20000000f00 */
[C---:B------:R-:W-:Y:S01]  /*15180*/  FMUL.FTZ R14, R148.reuse, R138 ;  /* 0x0000008a940e7220 */ /* 0x040fe20000410000 */
[----:B------:R-:W-:Y:S01]  /*15190*/  MUFU.EX2 R185, R185 ;  /* 0x000000b900b97308 */ /* 0x000fe20000000800 */
[C---:B------:R-:W-:Y:S03]  /*151a0*/  FMUL.FTZ R25, R149.reuse, R105 ;  /* 0x0000006995197220 */ /* 0x040fe60000410000 */
[C---:B------:R-:W-:Y:S02]  /*151b0*/  FMUL.FTZ R27, R148.reuse, R107 ;  /* 0x0000006b941b7220 */ /* 0x040fe40000410000 */
[----:B------:R-:W-:Y:S01]  /*151c0*/  LDSM.16.MT88.4 R104, [R212+0x2480] ;  /* 0x00248000d468783b */ /* 0x000fe20000004200 */
[C---:B------:R-:W-:Y:S02]  /*151d0*/  FMUL.FTZ R42, R148.reuse, R122 ;  /* 0x0000007a942a7220 */ /* 0x040fe40000410000 */
[C---:B------:R-:W-:Y:S01]  /*151e0*/  FMUL.FTZ R43, R148.reuse, R123 ;  /* 0x0000007b942b7220 */ /* 0x040fe20000410000 */
[----:B------:R-:W1:Y:S01]  /*151f0*/  MUFU.EX2 R184, R184 ;  /* 0x000000b800b87308 */ /* 0x000e620000000800 */
[C---:B------:R-:W-:Y:S02]  /*15200*/  FMUL.FTZ R46, R148.reuse, R130 ;  /* 0x00000082942e7220 */ /* 0x040fe40000410000 */
[----:B------:R-:W-:Y:S01]  /*15210*/  FMUL.FTZ R47, R148, R131 ;  /* 0x00000083942f7220 */ /* 0x000fe20000410000 */
[----:B--2---:R-:W-:Y:S01]  /*15220*/  F2FP.BF16.PACK_AB R146, R180, R181 ;  /* 0x000000b5b492723e */ /* 0x004fe200000010ff */
[----:B------:R-:W-:Y:S02]  /*15230*/  FMUL.FTZ R55, R150, R55 ;  /* 0x0000003796377220 */ /* 0x000fe40000410000 */
[C---:B------:R-:W-:Y:S02]  /*15240*/  FMUL.FTZ R56, R149.reuse, R56 ;  /* 0x0000003895387220 */ /* 0x040fe40000410000 */
[C---:B------:R-:W-:Y:S01]  /*15250*/  FMUL.FTZ R57, R149.reuse, R57 ;  /* 0x0000003995397220 */ /* 0x040fe20000410000 */
[----:B------:R-:W-:Y:S01]  /*15260*/  MUFU.EX2 R183, R183 ;  /* 0x000000b700b77308 */ /* 0x000fe20000000800 */
[C---:B------:R-:W-:Y:S02]  /*15270*/  FMUL.FTZ R58, R148.reuse, R58 ;  /* 0x0000003a943a7220 */ /* 0x040fe40000410000 */
[C---:B------:R-:W-:Y:S02]  /*15280*/  FMUL.FTZ R59, R148.reuse, R59 ;  /* 0x0000003b943b7220 */ /* 0x040fe40000410000 */
[C---:B------:R-:W-:Y:S02]  /*15290*/  FMUL.FTZ R60, R149.reuse, R60 ;  /* 0x0000003c953c7220 */ /* 0x040fe40000410000 */
[----:B------:R-:W-:Y:S02]  /*152a0*/  FMUL.FTZ R61, R149, R61 ;  /* 0x0000003d953d7220 */ /* 0x000fe40000410000 */
[C---:B------:R-:W-:Y:S01]  /*152b0*/  FMUL.FTZ R62, R148.reuse, R62 ;  /* 0x0000003e943e7220 */ /* 0x040fe20000410000 */
[----:B------:R-:W2:Y:S01]  /*152c0*/  MUFU.EX2 R182, R182 ;  /* 0x000000b600b67308 */ /* 0x000ea20000000800 */
[----:B------:R-:W-:Y:S02]  /*152d0*/  FMUL.FTZ R63, R148, R63 ;  /* 0x0000003f943f7220 */ /* 0x000fe40000410000 */
[C---:B------:R-:W-:Y:S01]  /*152e0*/  FMUL.FTZ R64, R151.reuse, R64 ;  /* 0x0000004097407220 */ /* 0x040fe20000410000 */
[----:B-1----:R-:W-:Y:S01]  /*152f0*/  F2FP.BF16.PACK_AB R145, R184, R185 ;  /* 0x000000b9b891723e */ /* 0x002fe200000010ff */
[----:B------:R-:W-:Y:S02]  /*15300*/  FMUL.FTZ R65, R151, R65 ;  /* 0x0000004197417220 */ /* 0x000fe40000410000 */
[C---:B------:R-:W-:Y:S02]  /*15310*/  FMUL.FTZ R66, R150.reuse, R66 ;  /* 0x0000004296427220 */ /* 0x040fe40000410000 */
[----:B------:R-:W-:Y:S01]  /*15320*/  FMUL.FTZ R67, R150, R67 ;  /* 0x0000004396437220 */ /* 0x000fe20000410000 */
[----:B------:R-:W-:Y:S01]  /*15330*/  MUFU.EX2 R186, R186 ;  /* 0x000000ba00ba7308 */ /* 0x000fe20000000800 */
[--C-:B------:R-:W-:Y:S02]  /*15340*/  FFMA.FTZ R108, R137, c[0x0][0x2d0], -R170.reuse ;  /* 0x0000b400896c7a23 */ /* 0x100fe400000108aa */
[--C-:B------:R-:W-:Y:S02]  /*15350*/  FFMA.FTZ R169, R169, c[0x0][0x2d0], -R170.reuse ;  /* 0x0000b400a9a97a23 */ /* 0x100fe400000108aa */
[----:B------:R-:W-:Y:S02]  /*15360*/  FFMA.FTZ R165, R165, c[0x0][0x2d0], -R170 ;  /* 0x0000b400a5a57a23 */ /* 0x000fe400000108aa */
[--C-:B------:R-:W-:Y:S02]  /*15370*/  FFMA.FTZ R166, R166, c[0x0][0x2d0], -R162.reuse ;  /* 0x0000b400a6a67a23 */ /* 0x100fe400000108a2 */
[----:B------:R-:W-:Y:S01]  /*15380*/  FFMA.FTZ R164, R164, c[0x0][0x2d0], -R162 ;  /* 0x0000b400a4a47a23 */ /* 0x000fe200000108a2 */
[----:B------:R1:W-:Y:S01]  /*15390*/  MUFU.EX2 R121, R108 ;  /* 0x0000006c00797308 */ /* 0x0003e20000000800 */
[--C-:B------:R-:W-:Y:S02]  /*153a0*/  FFMA.FTZ R250, R250, c[0x0][0x2d0], -R170.reuse ;  /* 0x0000b400fafa7a23 */ /* 0x100fe400000108aa */
[--C-:B------:R-:W-:Y:S01]  /*153b0*/  FFMA.FTZ R252, R252, c[0x0][0x2d0], -R170.reuse ;  /* 0x0000b400fcfc7a23 */ /* 0x100fe200000108aa */
[----:B--2---:R-:W-:Y:S01]  /*153c0*/  F2FP.BF16.PACK_AB R147, R182, R183 ;  /* 0x000000b7b693723e */ /* 0x004fe200000010ff */
[--C-:B------:R-:W-:Y:S02]  /*153d0*/  FFMA.FTZ R193, R193, c[0x0][0x2d0], -R195.reuse ;  /* 0x0000b400c1c17a23 */ /* 0x100fe400000108c3 */
[--C-:B------:R-:W-:Y:S02]  /*153e0*/  FFMA.FTZ R191, R191, c[0x0][0x2d0], -R195.reuse ;  /* 0x0000b400bfbf7a23 */ /* 0x100fe400000108c3 */
[----:B------:R-:W-:Y:S01]  /*153f0*/  FFMA.FTZ R195, R167, c[0x0][0x2d0], -R195 ;  /* 0x0000b400a7c37a23 */ /* 0x000fe200000108c3 */
[----:B------:R-:W-:Y:S01]  /*15400*/  MUFU.EX2 R130, R169 ;  /* 0x000000a900827308 */ /* 0x000fe20000000800 */
[C---:B------:R-:W-:Y:S01]  /*15410*/  HMMA.16816.F32.BF16 R8, R144.reuse, R20, R8 ;  /* 0x000000149008723c */ /* 0x040fe20000041808 */
[--C-:B------:R-:W-:Y:S02]  /*15420*/  FFMA.FTZ R192, R192, c[0x0][0x2d0], -R251.reuse ;  /* 0x0000b400c0c07a23 */ /* 0x100fe400000108fb */
[----:B------:R-:W-:Y:S02]  /*15430*/  FFMA.FTZ R251, R171, c[0x0][0x2d0], -R251 ;  /* 0x0000b400abfb7a23 */ /* 0x000fe400000108fb */
[----:B------:R-:W-:Y:S02]  /*15440*/  FFMA.FTZ R163, R163, c[0x0][0x2d0], -R170 ;  /* 0x0000b400a3a37a23 */ /* 0x000fe400000108aa */
[C---:B------:R-:W-:Y:S01]  /*15450*/  FMUL.FTZ R20, R151.reuse, R100 ;  /* 0x0000006497147220 */ /* 0x040fe20000410000 */
[-C--:B------:R-:W-:Y:S01]  /*15460*/  HMMA.16816.F32.BF16 R12, R144, R22.reuse, R12 ;  /* 0x00000016900c723c */ /* 0x080fe2000004180c */
[C---:B------:R-:W-:Y:S01]  /*15470*/  FMUL.FTZ R21, R151.reuse, R101 ;  /* 0x0000006597157220 */ /* 0x040fe20000410000 */
[----:B------:R-:W-:Y:S02]  /*15480*/  MUFU.EX2 R131, R166 ;  /* 0x000000a600837308 */ /* 0x000fe40000000800 */
[C---:B------:R-:W-:Y:S01]  /*15490*/  FMUL.FTZ R68, R151.reuse, R68 ;  /* 0x0000004497447220 */ /* 0x040fe20000410000 */
[----:B-1----:R-:W-:Y:S01]  /*154a0*/  LDSM.16.MT88.4 R108, [R214+0x1c80] ;  /* 0x001c8000d66c783b */ /* 0x002fe20000004200 */
[----:B------:R-:W-:Y:S02]  /*154b0*/  FMUL.FTZ R69, R151, R69 ;  /* 0x0000004597457220 */ /* 0x000fe40000410000 */
[C---:B------:R-:W-:Y:S01]  /*154c0*/  HMMA.16816.F32.BF16 R16, R156.reuse, R22, R16 ;  /* 0x000000169c10723c */ /* 0x040fe20000041810 */
[C---:B------:R-:W-:Y:S03]  /*154d0*/  FMUL.FTZ R70, R150.reuse, R70 ;  /* 0x0000004696467220 */ /* 0x040fe60000410000 */
[C---:B------:R-:W-:Y:S01]  /*154e0*/  FMUL.FTZ R71, R150.reuse, R71 ;  /* 0x0000004796477220 */ /* 0x040fe20000410000 */
[----:B------:R-:W-:Y:S01]  /*154f0*/  MUFU.EX2 R187, R187 ;  /* 0x000000bb00bb7308 */ /* 0x000fe20000000800 */
[C---:B------:R-:W-:Y:S02]  /*15500*/  FMUL.FTZ R72, R149.reuse, R72 ;  /* 0x0000004895487220 */ /* 0x040fe40000410000 */
[C---:B------:R-:W-:Y:S04]  /*15510*/  FMUL.FTZ R22, R150.reuse, R102 ;  /* 0x0000006696167220 */ /* 0x040fe80000410000 */
[----:B------:R-:W-:Y:S02]  /*15520*/  FMUL.FTZ R23, R150, R103 ;  /* 0x0000006796177220 */ /* 0x000fe40000410000 */
[----:B------:R-:W1:Y:S01]  /*15530*/  LDSM.16.MT88.4 R100, [R214+0x2480] ;  /* 0x00248000d664783b */ /* 0x000e620000004200 */
[C---:B------:R-:W-:Y:S01]  /*15540*/  FMUL.FTZ R73, R149.reuse, R73 ;  /* 0x0000004995497220 */ /* 0x040fe20000410000 */
[----:B------:R-:W-:Y:S01]  /*15550*/  MUFU.EX2 R188, R188 ;  /* 0x000000bc00bc7308 */ /* 0x000fe20000000800 */
[C---:B------:R-:W-:Y:S02]  /*15560*/  FMUL.FTZ R74, R148.reuse, R74 ;  /* 0x0000004a944a7220 */ /* 0x040fe40000410000 */
[-C--:B------:R-:W-:Y:S01]  /*15570*/  HMMA.16816.F32.BF16 R20, R156, R36.reuse, R20 ;  /* 0x000000249c14723c */ /* 0x080fe20000041814 */
[C---:B------:R-:W-:Y:S02]  /*15580*/  FMUL.FTZ R75, R148.reuse, R75 ;  /* 0x0000004b944b7220 */ /* 0x040fe40000410000 */
[C---:B------:R-:W-:Y:S02]  /*15590*/  FMUL.FTZ R76, R149.reuse, R76 ;  /* 0x0000004c954c7220 */ /* 0x040fe40000410000 */
[----:B------:R-:W-:Y:S02]  /*155a0*/  FMUL.FTZ R77, R149, R77 ;  /* 0x0000004d954d7220 */ /* 0x000fe40000410000 */
[C---:B------:R-:W-:Y:S01]  /*155b0*/  FMUL.FTZ R78, R148.reuse, R78 ;  /* 0x0000004e944e7220 */ /* 0x040fe20000410000 */
[C---:B------:R-:W-:Y:S01]  /*155c0*/  HMMA.16816.F32.BF16 R24, R144.reuse, R36, R24 ;  /* 0x000000249018723c */ /* 0x040fe20000041818 */
[----:B------:R-:W-:Y:S01]  /*155d0*/  FMUL.FTZ R79, R148, R79 ;  /* 0x0000004f944f7220 */ /* 0x000fe20000410000 */
[----:B------:R-:W2:Y:S02]  /*155e0*/  MUFU.EX2 R189, R189 ;  /* 0x000000bd00bd7308 */ /* 0x000ea40000000800 */
[C---:B------:R-:W-:Y:S02]  /*155f0*/  FMUL.FTZ R80, R151.reuse, R80 ;  /* 0x0000005097507220 */ /* 0x040fe40000410000 */
[C---:B------:R-:W-:Y:S02]  /*15600*/  FMUL.FTZ R81, R151.reuse, R81 ;  /* 0x0000005197517220 */ /* 0x040fe40000410000 */
[-C--:B------:R-:W-:Y:S01]  /*15610*/  HMMA.16816.F32.BF16 R28, R144, R38.reuse, R28 ;  /* 0x00000026901c723c */ /* 0x080fe2000004181c */
[C---:B------:R-:W-:Y:S03]  /*15620*/  FMUL.FTZ R36, R151.reuse, R116 ;  /* 0x0000007497247220 */ /* 0x040fe60000410000 */
[----:B------:R-:W-:Y:S01]  /*15630*/  FMUL.FTZ R37, R151, R117 ;  /* 0x0000007597257220 */ /* 0x000fe20000410000 */
[----:B------:R-:W-:Y:S01]  /*15640*/  MUFU.EX2 R190, R190 ;  /* 0x000000be00be7308 */ /* 0x000fe20000000800 */
[C---:B------:R-:W-:Y:S02]  /*15650*/  FMUL.FTZ R82, R150.reuse, R82 ;  /* 0x0000005296527220 */ /* 0x040fe40000410000 */
[C---:B------:R-:W-:Y:S01]  /*15660*/  HMMA.16816.F32.BF16 R32, R156.reuse, R38, R32 ;  /* 0x000000269c20723c */ /* 0x040fe20000041820 */
[C---:B------:R-:W-:Y:S03]  /*15670*/  FMUL.FTZ R83, R150.reuse, R83 ;  /* 0x0000005396537220 */ /* 0x040fe60000410000 */
[C---:B------:R-:W-:Y:S02]  /*15680*/  FMUL.FTZ R88, R149.reuse, R88 ;  /* 0x0000005895587220 */ /* 0x040fe40000410000 */
[C---:B------:R-:W-:Y:S01]  /*15690*/  FMUL.FTZ R89, R149.reuse, R89 ;  /* 0x0000005995597220 */ /* 0x040fe20000410000 */
[----:B------:R-:W3:Y:S01]  /*156a0*/  MUFU.EX2 R194, R194 ;  /* 0x000000c200c27308 */ /* 0x000ee20000000800 */
[C---:B------:R-:W-:Y:S04]  /*156b0*/  FMUL.FTZ R38, R150.reuse, R118 ;  /* 0x0000007696267220 */ /* 0x040fe80000410000 */
[----:B------:R-:W-:Y:S02]  /*156c0*/  FMUL.FTZ R39, R150, R119 ;  /* 0x0000007796277220 */ /* 0x000fe40000410000 */
[----:B------:R-:W-:Y:S01]  /*156d0*/  LDSM.16.MT88.4 R116, [R214+0x2880] ;  /* 0x00288000d674783b */ /* 0x000fe20000004200 */
[C---:B------:R-:W-:Y:S02]  /*156e0*/  FMUL.FTZ R90, R148.reuse, R90 ;  /* 0x0000005a945a7220 */ /* 0x040fe40000410000 */
[----:B------:R-:W-:Y:S01]  /*156f0*/  MUFU.EX2 R196, R196 ;  /* 0x000000c400c47308 */ /* 0x000fe20000000800 */
[C---:B------:R-:W-:Y:S01]  /*15700*/  FMUL.FTZ R91, R148.reuse, R91 ;  /* 0x0000005b945b7220 */ /* 0x040fe20000410000 */
[-C--:B-1----:R-:W-:Y:S01]  /*15710*/  HMMA.16816.F32.BF16 R36, R156, R100.reuse, R36 ;  /* 0x000000649c24723c */ /* 0x082fe20000041824 */
[C---:B------:R-:W-:Y:S02]  /*15720*/  FMUL.FTZ R92, R149.reuse, R92 ;  /* 0x0000005c955c7220 */ /* 0x040fe40000410000 */
[----:B------:R-:W-:Y:S02]  /*15730*/  FMUL.FTZ R93, R149, R93 ;  /* 0x0000005d955d7220 */ /* 0x000fe40000410000 */
[C---:B------:R-:W-:Y:S02]  /*15740*/  FMUL.FTZ R94, R148.reuse, R94 ;  /* 0x0000005e945e7220 */ /* 0x040fe40000410000 */
[----:B------:R-:W-:Y:S01]  /*15750*/  FMUL.FTZ R95, R148, R95 ;  /* 0x0000005f945f7220 */ /* 0x000fe20000410000 */
[C---:B------:R-:W-:Y:S01]  /*15760*/  HMMA.16816.F32.BF16 R40, R144.reuse, R100, R40 ;  /* 0x000000649028723c */ /* 0x040fe20000041828 */
[----:B------:R-:W1:Y:S03]  /*15770*/  MUFU.EX2 R199, R199 ;  /* 0x000000c700c77308 */ /* 0x000e660000000800 */
[C---:B------:R-:W-:Y:S02]  /*15780*/  FMUL.FTZ R96, R151.reuse, R96 ;  /* 0x0000006097607220 */ /* 0x040fe40000410000 */
[C---:B------:R-:W-:Y:S02]  /*15790*/  FMUL.FTZ R97, R151.reuse, R97 ;  /* 0x0000006197617220 */ /* 0x040fe40000410000 */
[-C--:B------:R-:W-:Y:S01]  /*157a0*/  HMMA.16816.F32.BF16 R44, R144, R102.reuse, R44 ;  /* 0x00000066902c723c */ /* 0x080fe2000004182c */
[C---:B------:R-:W-:Y:S02]  /*157b0*/  FMUL.FTZ R98, R150.reuse, R98 ;  /* 0x0000006296627220 */ /* 0x040fe40000410000 */
[----:B------:R-:W4:Y:S01]  /*157c0*/  MUFU.EX2 R250, R250 ;  /* 0x000000fa00fa7308 */ /* 0x000f220000000800 */
[C---:B------:R-:W-:Y:S02]  /*157d0*/  FMUL.FTZ R99, R150.reuse, R99 ;  /* 0x0000006396637220 */ /* 0x040fe40000410000 */
[C---:B------:R-:W-:Y:S02]  /*157e0*/  FMUL.FTZ R84, R151.reuse, R84 ;  /* 0x0000005497547220 */ /* 0x040fe40000410000 */
[C---:B------:R-:W-:Y:S01]  /*157f0*/  HMMA.16816.F32.BF16 R48, R156.reuse, R102, R48 ;  /* 0x000000669c30723c */ /* 0x040fe20000041830 */
[----:B------:R-:W5:Y:S03]  /*15800*/  LDSM.16.MT88.4 R100, [R214+0x3080] ;  /* 0x00308000d664783b */ /* 0x000f660000004200 */
[C---:B------:R-:W-:Y:S01]  /*15810*/  FMUL.FTZ R85, R151.reuse, R85 ;  /* 0x0000005597557220 */ /* 0x040fe20000410000 */
[----:B------:R-:W1:Y:S01]  /*15820*/  MUFU.EX2 R252, R252 ;  /* 0x000000fc00fc7308 */ /* 0x000e620000000800 */
[C---:B------:R-:W-:Y:S02]  /*15830*/  FMUL.FTZ R86, R150.reuse, R86 ;  /* 0x0000005696567220 */ /* 0x040fe40000410000 */
[-C--:B------:R-:W-:Y:S01]  /*15840*/  HMMA.16816.F32.BF16 R52, R156, R104.reuse, R52 ;  /* 0x000000689c34723c */ /* 0x080fe20000041834 */
[----:B------:R-:W-:Y:S03]  /*15850*/  FMUL.FTZ R87, R150, R87 ;  /* 0x0000005796577220 */ /* 0x000fe60000410000 */
[----:B------:R-:W-:Y:S02]  /*15860*/  FFMA.FTZ R160, R160, c[0x0][0x2d0], -R162 ;  /* 0x0000b400a0a07a23 */ /* 0x000fe400000108a2 */
[----:B------:R-:W-:Y:S01]  /*15870*/  FFMA.FTZ R175, R151, R242, R175 ;  /* 0x000000f297af7223 */ /* 0x000fe200000100af */
[----:B------:R-:W1:Y:S01]  /*15880*/  MUFU.EX2 R198, R198 ;  /* 0x000000c600c67308 */ /* 0x000e620000000800 */
[C---:B------:R-:W-:Y:S01]  /*15890*/  HMMA.16816.F32.BF16 R56, R144.reuse, R104, R56 ;  /* 0x000000689038723c */ /* 0x040fe20000041838 */
[----:B------:R-:W-:Y:S03]  /*158a0*/  MOV R151, R3 ;  /* 0x0000000300977202 */ /* 0x000fe60000000f00 */
[----:B------:R-:W-:Y:S01]  /*158b0*/  FFMA.FTZ R155, R150, R241, R155 ;  /* 0x000000f1969b7223 */ /* 0x000fe2000001009b */
[----:B------:R-:W-:Y:S01]  /*158c0*/  MOV R150, R2 ;  /* 0x0000000200967202 */ /* 0x000fe20000000f00 */
[----:B------:R-:W-:Y:S01]  /*158d0*/  FFMA.FTZ R177, R149, R240, R177 ;  /* 0x000000f095b17223 */ /* 0x000fe200000100b1 */
[----:B------:R-:W-:Y:S01]  /*158e0*/  MOV R149, R0 ;  /* 0x0000000000957202 */ /* 0x000fe20000000f00 */
[-C--:B------:R-:W-:Y:S01]  /*158f0*/  HMMA.16816.F32.BF16 R60, R144, R106.reuse, R60 ;  /* 0x0000006a903c723c */ /* 0x080fe2000004183c */
[----:B------:R-:W-:Y:S03]  /*15900*/  MUFU.EX2 R197, R197 ;  /* 0x000000c500c57308 */ /* 0x000fe60000000800 */
[----:B------:R-:W-:Y:S01]  /*15910*/  FFMA.FTZ R185, R148, R235, R185 ;  /* 0x000000eb94b97223 */ /* 0x000fe200000100b9 */
[----:B------:R-:W-:Y:S01]  /*15920*/  MOV R148, R152 ;  /* 0x0000009800947202 */ /* 0x000fe20000000f00 */
[----:B------:R-:W-:Y:S02]  /*15930*/  FADD.FTZ R175, R174, R175 ;  /* 0x000000afaeaf7221 */ /* 0x000fe40000010000 */
[C---:B------:R-:W-:Y:S01]  /*15940*/  HMMA.16816.F32.BF16 R64, R156.reuse, R106, R64 ;  /* 0x0000006a9c40723c */ /* 0x040fe20000041840 */
[----:B------:R-:W1:Y:S02]  /*15950*/  LDSM.16.MT88.4 R104, [R212+0x3080] ;  /* 0x00308000d468783b */ /* 0x000e640000004200 */
[----:B------:R-:W-:Y:S01]  /*15960*/  MUFU.EX2 R193, R193 ;  /* 0x000000c100c17308 */ /* 0x000fe20000000800 */
[----:B------:R-:W-:Y:S02]  /*15970*/  FADD.FTZ R155, R154, R155 ;  /* 0x0000009b9a9b7221 */ /* 0x000fe40000010000 */
[----:B------:R-:W-:Y:S02]  /*15980*/  FADD.FTZ R177, R176, R177 ;  /* 0x000000b1b0b17221 */ /* 0x000fe40000010000 */
[----:B------:R-:W-:Y:S01]  /*15990*/  FADD.FTZ R185, R184, R185 ;  /* 0x000000b9b8b97221 */ /* 0x000fe20000010000 */
[-C--:B-----5:R-:W-:Y:S03]  /*159a0*/  HMMA.16816.F32.BF16 R68, R156, R100.reuse, R68 ;  /* 0x000000649c44723c */ /* 0x0a0fe60000041844 */
[----:B------:R-:W-:Y:S01]  /*159b0*/  FADD.FTZ R175, R173, R175 ;  /* 0x000000afadaf7221 */ /* 0x000fe20000010000 */
[----:B------:R-:W-:Y:S01]  /*159c0*/  MUFU.EX2 R191, R191 ;  /* 0x000000bf00bf7308 */ /* 0x000fe20000000800 */
[----:B------:R-:W-:Y:S02]  /*159d0*/  FADD.FTZ R155, R179, R155 ;  /* 0x0000009bb39b7221 */ /* 0x000fe40000010000 */
[----:B------:R-:W-:Y:S01]  /*159e0*/  FADD.FTZ R177, R181, R177 ;  /* 0x000000b1b5b17221 */ /* 0x000fe20000010000 */
[C---:B------:R-:W-:Y:S01]  /*159f0*/  HMMA.16816.F32.BF16 R72, R144.reuse, R100, R72 ;  /* 0x000000649048723c */ /* 0x040fe20000041848 */
[----:B------:R-:W-:Y:S03]  /*15a00*/  FADD.FTZ R185, R183, R185 ;  /* 0x000000b9b7b97221 */ /* 0x000fe60000010000 */
[----:B------:R-:W-:Y:S02]  /*15a10*/  FADD.FTZ R175, R172, R175 ;  /* 0x000000afacaf7221 */ /* 0x000fe40000010000 */
[----:B------:R-:W-:Y:S01]  /*15a20*/  MUFU.EX2 R192, R192 ;  /* 0x000000c000c07308 */ /* 0x000fe20000000800 */
[--C-:B------:R-:W-:Y:S01]  /*15a30*/  FFMA.FTZ R100, R136, c[0x0][0x2d0], -R170.reuse ;  /* 0x0000b40088647a23 */ /* 0x100fe200000108aa */
[-C--:B------:R-:W-:Y:S01]  /*15a40*/  HMMA.16816.F32.BF16 R76, R144, R102.reuse, R76 ;  /* 0x00000066904c723c */ /* 0x080fe2000004184c */
[----:B------:R-:W-:Y:S03]  /*15a50*/  FFMA.FTZ R170, R161, c[0x0][0x2d0], -R170 ;  /* 0x0000b400a1aa7a23 */ /* 0x000fe600000108aa */
[----:B--2---:R-:W-:Y:S01]  /*15a60*/  F2FP.BF16.PACK_AB R101, R189, R188 ;  /* 0x000000bcbd65723e */ /* 0x004fe200000010ff */
[----:B------:R-:W-:Y:S02]  /*15a70*/  FADD.FTZ R155, R178, R155 ;  /* 0x0000009bb29b7221 */ /* 0x000fe40000010000 */
[----:B------:R-:W-:Y:S01]  /*15a80*/  FADD.FTZ R177, R180, R177 ;  /* 0x000000b1b4b17221 */ /* 0x000fe20000010000 */
[C---:B------:R-:W-:Y:S01]  /*15a90*/  HMMA.16816.F32.BF16 R80, R156.reuse, R102, R80 ;  /* 0x000000669c50723c */ /* 0x040fe20000041850 */
[----:B------:R2:W5:Y:S03]  /*15aa0*/  MUFU.EX2 R123, R100 ;  /* 0x00000064007b7308 */ /* 0x0005660000000800 */
[----:B------:R-:W-:Y:S02]  /*15ab0*/  FADD.FTZ R185, R182, R185 ;  /* 0x000000b9b6b97221 */ /* 0x000fe40000010000 */
[----:B------:R-:W-:Y:S01]  /*15ac0*/  FADD.FTZ R175, R186, R175 ;  /* 0x000000afbaaf7221 */ /* 0x000fe20000010000 */
[----:B---3--:R-:W-:Y:S01]  /*15ad0*/  F2FP.BF16.PACK_AB R102, R194, R190 ;  /* 0x000000bec266723e */ /* 0x008fe200000010ff */
[-C--:B-1----:R-:W-:Y:S01]  /*15ae0*/  HMMA.16816.F32.BF16 R84, R156, R104.reuse, R84 ;  /* 0x000000689c54723c */ /* 0x082fe20000041854 */
[----:B------:R-:W-:Y:S02]  /*15af0*/  F2FP.BF16.PACK_AB R103, R199, R196 ;  /* 0x000000c4c767723e */ /* 0x000fe400000010ff */
[----:B------:R-:W-:Y:S01]  /*15b00*/  MUFU.EX2 R136, R168 ;  /* 0x000000a800887308 */ /* 0x000fe20000000800 */
[----:B------:R-:W-:Y:S02]  /*15b10*/  FADD.FTZ R155, R188, R155 ;  /* 0x0000009bbc9b7221 */ /* 0x000fe40000010000 */
[----:B----4-:R-:W-:Y:S02]  /*15b20*/  FADD.FTZ R177, R250, R177 ;  /* 0x000000b1fab17221 */ /* 0x010fe40000010000 */
[C---:B------:R-:W-:Y:S01]  /*15b30*/  HMMA.16816.F32.BF16 R88, R144.reuse, R104, R88 ;  /* 0x000000689058723c */ /* 0x040fe20000041858 */
[----:B------:R-:W-:Y:S03]  /*15b40*/  FADD.FTZ R175, R187, R175 ;  /* 0x000000afbbaf7221 */ /* 0x000fe60000010000 */
[----:B------:R-:W-:Y:S01]  /*15b50*/  FADD.FTZ R155, R189, R155 ;  /* 0x0000009bbd9b7221 */ /* 0x000fe20000010000 */
[----:B------:R1:W-:Y:S01]  /*15b60*/  MUFU.EX2 R139, R170 ;  /* 0x000000aa008b7308 */ /* 0x0003e20000000800 */
[C---:B------:R-:W-:Y:S01]  /*15b70*/  FADD.FTZ R177, R252.reuse, R177 ;  /* 0x000000b1fcb17221 */ /* 0x040fe20000010000 */
[----:B------:R-:W-:Y:S01]  /*15b80*/  F2FP.BF16.PACK_AB R104, R252, R250 ;  /* 0x000000fafc68723e */ /* 0x000fe200000010ff */
[-C--:B------:R-:W-:Y:S01]  /*15b90*/  HMMA.16816.F32.BF16 R92, R144, R106.reuse, R92 ;  /* 0x0000006a905c723c */ /* 0x080fe2000004185c */
[--C-:B--2---:R-:W-:Y:S03]  /*15ba0*/  FFMA.FTZ R100, R143, c[0x0][0x2d0], -R162.reuse ;  /* 0x0000b4008f647a23 */ /* 0x104fe600000108a2 */
[----:B------:R-:W-:Y:S02]  /*15bb0*/  FADD.FTZ R175, R190, R175 ;  /* 0x000000afbeaf7221 */ /* 0x000fe40000010000 */
[----:B------:R-:W-:Y:S01]  /*15bc0*/  FADD.FTZ R155, R196, R155 ;  /* 0x0000009bc49b7221 */ /* 0x000fe20000010000 */
[----:B------:R2:W-:Y:S01]  /*15bd0*/  MUFU.EX2 R120, R100 ;  /* 0x0000006400787308 */ /* 0x0005e20000000800 */
[----:B------:R-:W-:Y:S01]  /*15be0*/  HMMA.16816.F32.BF16 R96, R156, R106, R96 ;  /* 0x0000006a9c60723c */ /* 0x000fe20000041860 */
[----:B------:R-:W-:Y:S03]  /*15bf0*/  FADD.FTZ R175, R194, R175 ;  /* 0x000000afc2af7221 */ /* 0x000fe60000010000 */
[----:B------:R-:W-:Y:S02]  /*15c00*/  FADD.FTZ R155, R199, R155 ;  /* 0x0000009bc79b7221 */ /* 0x000fe40000010000 */
[----:B------:R-:W-:Y:S01]  /*15c10*/  FADD.FTZ R175, R198, R175 ;  /* 0x000000afc6af7221 */ /* 0x000fe20000010000 */
[----:B-----5:R-:W-:Y:S01]  /*15c20*/  F2FP.BF16.PACK_AB R106, R123, R121 ;  /* 0x000000797b6a723e */ /* 0x020fe200000010ff */
[----:B------:R-:W-:Y:S01]  /*15c30*/  FADD.FTZ R155, R193, R155 ;  /* 0x0000009bc19b7221 */ /* 0x000fe20000010000 */
[----:B------:R-:W-:Y:S01]  /*15c40*/  F2FP.BF16.PACK_AB R156, R197, R198 ;  /* 0x000000c6c59c723e */ /* 0x000fe200000010ff */
[----:B------:R-:W3:Y:S02]  /*15c50*/  MUFU.EX2 R251, R251 ;  /* 0x000000fb00fb7308 */ /* 0x000ee40000000800 */
[----:B------:R-:W-:Y:S01]  /*15c60*/  F2FP.BF16.PACK_AB R157, R191, R193 ;  /* 0x000000c1bf9d723e */ /* 0x000fe200000010ff */
[----:B-1----:R-:W-:Y:S01]  /*15c70*/  LDSM.16.MT88.4 R168, [R214+0x3880] ;  /* 0x00388000d6a8783b */ /* 0x002fe20000004200 */
[----:B------:R-:W-:Y:S02]  /*15c80*/  FADD.FTZ R175, R197, R175 ;  /* 0x000000afc5af7221 */ /* 0x000fe40000010000 */
[----:B------:R-:W-:Y:S02]  /*15c90*/  FADD.FTZ R155, R191, R155 ;  /* 0x0000009bbf9b7221 */ /* 0x000fe40000010000 */
[----:B------:R-:W-:Y:S02]  /*15ca0*/  FADD.FTZ R175, R192, R175 ;  /* 0x000000afc0af7221 */ /* 0x000fe40000010000 */
[----:B------:R-:W1:Y:S01]  /*15cb0*/  MUFU.EX2 R195, R195 ;  /* 0x000000c300c37308 */ /* 0x000e620000000800 */
[--C-:B--2---:R-:W-:Y:S09]  /*15cc0*/  FFMA.FTZ R100, R142, c[0x0][0x2d0], -R162.reuse ;  /* 0x0000b4008e647a23 */ /* 0x104ff200000108a2 */
[----:B------:R2:W4:Y:S01]  /*15cd0*/  MUFU.EX2 R122, R100 ;  /* 0x00000064007a7308 */ /* 0x0005220000000800 */
[C---:B---3--:R-:W-:Y:S01]  /*15ce0*/  F2FP.BF16.PACK_AB R158, R251.reuse, R192 ;  /* 0x000000c0fb9e723e */ /* 0x048fe200000010ff */
[----:B------:R-:W-:Y:S08]  /*15cf0*/  FADD.FTZ R242, R251, R175 ;  /* 0x000000affbf27221 */ /* 0x000ff00000010000 */
[----:B------:R-:W-:Y:S01]  /*15d00*/  MUFU.EX2 R137, R163 ;  /* 0x000000a300897308 */ /* 0x000fe20000000800 */
[----:B-1----:R-:W-:Y:S09]  /*15d10*/  F2FP.BF16.PACK_AB R159, R195, R136 ;  /* 0x00000088c39f723e */ /* 0x002ff200000010ff */
[----:B------:R-:W-:Y:S01]  /*15d20*/  MUFU.EX2 R138, R160 ;  /* 0x000000a0008a7308 */ /* 0x000fe20000000800 */
[--C-:B--2---:R-:W-:Y:S01]  /*15d30*/  FFMA.FTZ R100, R141, c[0x0][0x2d0], -R162.reuse ;  /* 0x0000b4008d647a23 */ /* 0x104fe200000108a2 */
[----:B----4-:R-:W-:Y:S08]  /*15d40*/  F2FP.BF16.PACK_AB R105, R122, R120 ;  /* 0x000000787a69723e */ /* 0x010ff000000010ff */
[----:B------:R1:W-:Y:S02]  /*15d50*/  MUFU.EX2 R128, R100 ;  /* 0x0000006400807308 */ /* 0x0003e40000000800 */
[--C-:B-1----:R-:W-:Y:S02]  /*15d60*/  FFMA.FTZ R100, R140, c[0x0][0x2d0], -R162.reuse ;  /* 0x0000b4008c647a23 */ /* 0x102fe400000108a2 */
[----:B------:R-:W-:Y:S06]  /*15d70*/  FFMA.FTZ R162, R153, c[0x0][0x2d0], -R162 ;  /* 0x0000b40099a27a23 */ /* 0x000fec00000108a2 */
[----:B------:R1:W2:Y:S10]  /*15d80*/  MUFU.EX2 R129, R100 ;  /* 0x0000006400817308 */ /* 0x0002b40000000800 */
[----:B------:R3:W4:Y:S01]  /*15d90*/  MUFU.EX2 R153, R162 ;  /* 0x000000a200997308 */ /* 0x0007220000000800 */
[----:B-1----:R-:W-:Y:S02]  /*15da0*/  F2FP.BF16.PACK_AB R100, R187, R186 ;  /* 0x000000babb64723e */ /* 0x002fe400000010ff */
[----:B--2---:R-:W-:Y:S05]  /*15db0*/  F2FP.BF16.PACK_AB R107, R129, R128 ;  /* 0x00000080816b723e */ /* 0x004fea00000010ff */
[-C--:B------:R-:W-:Y:S01]  /*15dc0*/  HMMA.16816.F32.BF16 R4, R100, R108.reuse, R4 ;  /* 0x0000006c6404723c */ /* 0x080fe20000041804 */
[----:B---3--:R-:W-:Y:S02]  /*15dd0*/  F2FP.BF16.PACK_AB R162, R139, R137 ;  /* 0x000000898ba2723e */ /* 0x008fe400000010ff */
[----:B----4-:R-:W-:Y:S05]  /*15de0*/  F2FP.BF16.PACK_AB R163, R153, R138 ;  /* 0x0000008a99a3723e */ /* 0x010fea00000010ff */
[C---:B------:R-:W-:Y:S08]  /*15df0*/  HMMA.16816.F32.BF16 R8, R104.reuse, R108, R8 ;  /* 0x0000006c6808723c */ /* 0x040ff00000041808 */
[-C--:B------:R-:W-:Y:S08]  /*15e00*/  HMMA.16816.F32.BF16 R12, R104, R110.reuse, R12 ;  /* 0x0000006e680c723c */ /* 0x080ff0000004180c */
[C---:B------:R-:W-:Y:S01]  /*15e10*/  HMMA.16816.F32.BF16 R16, R100.reuse, R110, R16 ;  /* 0x0000006e6410723c */ /* 0x040fe20000041810 */
[----:B------:R-:W1:Y:S07]  /*15e20*/  LDSM.16.MT88.4 R108, [R212+0x2880] ;  /* 0x00288000d46c783b */ /* 0x000e6e0000004200 */
[-C--:B------:R-:W-:Y:S08]  /*15e30*/  HMMA.16816.F32.BF16 R20, R100, R112.reuse, R20 ;  /* 0x000000706414723c */ /* 0x080ff00000041814 */
[C---:B------:R-:W-:Y:S08]  /*15e40*/  HMMA.16816.F32.BF16 R24, R104.reuse, R112, R24 ;  /* 0x000000706818723c */ /* 0x040ff00000041818 */
[-C--:B------:R-:W-:Y:S08]  /*15e50*/  HMMA.16816.F32.BF16 R28, R104, R114.reuse, R28 ;  /* 0x00000072681c723c */ /* 0x080ff0000004181c */
[C---:B------:R-:W-:Y:S01]  /*15e60*/  HMMA.16816.F32.BF16 R32, R100.reuse, R114, R32 ;  /* 0x000000726420723c */ /* 0x040fe20000041820 */
[----:B------:R-:W2:Y:S07]  /*15e70*/  LDSM.16.MT88.4 R112, [R214+0x3480] ;  /* 0x00348000d670783b */ /* 0x000eae0000004200 */
[-C--:B------:R-:W-:Y:S08]  /*15e80*/  HMMA.16816.F32.BF16 R36, R100, R116.reuse, R36 ;  /* 0x000000746424723c */ /* 0x080ff00000041824 */
[C---:B------:R-:W-:Y:S08]  /*15e90*/  HMMA.16816.F32.BF16 R40, R104.reuse, R116, R40 ;  /* 0x000000746828723c */ /* 0x040ff00000041828 */
[-C--:B------:R-:W-:Y:S08]  /*15ea0*/  HMMA.16816.F32.BF16 R44, R104, R118.reuse, R44 ;  /* 0x00000076682c723c */ /* 0x080ff0000004182c */
[C---:B------:R-:W-:Y:S01]  /*15eb0*/  HMMA.16816.F32.BF16 R48, R100.reuse, R118, R48 ;  /* 0x000000766430723c */ /* 0x040fe20000041830 */
[----:B------:R-:W3:Y:S07]  /*15ec0*/  LDSM.16.MT88.4 R116, [R212+0x3480] ;  /* 0x00348000d474783b */ /* 0x000eee0000004200 */
[-C--:B-1----:R-:W-:Y:S08]  /*15ed0*/  HMMA.16816.F32.BF16 R52, R100, R108.reuse, R52 ;  /* 0x0000006c6434723c */ /* 0x082ff00000041834 */
[C---:B------:R-:W-:Y:S01]  /*15ee0*/  HMMA.16816.F32.BF16 R56, R104.reuse, R108, R56 ;  /* 0x0000006c6838723c */ /* 0x040fe20000041838 */
[----:B------:R-:W1:Y:S07]  /*15ef0*/  MUFU.EX2 R109, R165 ;  /* 0x000000a5006d7308 */ /* 0x000e6e0000000800 */
[-C--:B------:R-:W-:Y:S03]  /*15f00*/  HMMA.16816.F32.BF16 R60, R104, R110.reuse, R60 ;  /* 0x0000006e683c723c */ /* 0x080fe6000004183c */
[----:B------:R4:W5:Y:S05]  /*15f10*/  MUFU.EX2 R108, R164 ;  /* 0x000000a4006c7308 */ /* 0x00096a0000000800 */
[C---:B------:R-:W-:Y:S08]  /*15f20*/  HMMA.16816.F32.BF16 R64, R100.reuse, R110, R64 ;  /* 0x0000006e6440723c */ /* 0x040ff00000041840 */
[-C--:B--2---:R-:W-:Y:S01]  /*15f30*/  HMMA.16816.F32.BF16 R68, R100, R112.reuse, R68 ;  /* 0x000000706444723c */ /* 0x084fe20000041844 */
[----:B-1----:R-:W-:Y:S07]  /*15f40*/  F2FP.BF16.PACK_AB R160, R109, R130 ;  /* 0x000000826da0723e */ /* 0x002fee00000010ff */
[C---:B------:R-:W-:Y:S01]  /*15f50*/  HMMA.16816.F32.BF16 R72, R104.reuse, R112, R72 ;  /* 0x000000706848723c */ /* 0x040fe20000041848 */
[----:B----4-:R-:W-:Y:S03]  /*15f60*/  LDSM.16.MT88.4 R164, [R212+0x2c80] ;  /* 0x002c8000d4a4783b */ /* 0x010fe60000004200 */
[----:B-----5:R-:W-:Y:S04]  /*15f70*/  F2FP.BF16.PACK_AB R161, R108, R131 ;  /* 0x000000836ca1723e */ /* 0x020fe800000010ff */
[-C--:B------:R-:W-:Y:S08]  /*15f80*/  HMMA.16816.F32.BF16 R76, R104, R114.reuse, R76 ;  /* 0x00000072684c723c */ /* 0x080ff0000004184c */
[C---:B------:R-:W-:Y:S01]  /*15f90*/  HMMA.16816.F32.BF16 R80, R100.reuse, R114, R80 ;  /* 0x000000726450723c */ /* 0x040fe20000041850 */
[----:B------:R-:W1:Y:S07]  /*15fa0*/  LDSM.16.MT88.4 R112, [R212+0x2080] ;  /* 0x00208000d470783b */ /* 0x000e6e0000004200 */
[-C--:B---3--:R-:W-:Y:S08]  /*15fb0*/  HMMA.16816.F32.BF16 R84, R100, R116.reuse, R84 ;  /* 0x000000746454723c */ /* 0x088ff00000041854 */
[C---:B------:R-:W-:Y:S08]  /*15fc0*/  HMMA.16816.F32.BF16 R88, R104.reuse, R116, R88 ;  /* 0x000000746858723c */ /* 0x040ff00000041858 */
[-C--:B------:R-:W-:Y:S08]  /*15fd0*/  HMMA.16816.F32.BF16 R92, R104, R118.reuse, R92 ;  /* 0x00000076685c723c */ /* 0x080ff0000004185c */
[----:B------:R-:W-:Y:S08]  /*15fe0*/  HMMA.16816.F32.BF16 R96, R100, R118, R96 ;  /* 0x000000766460723c */ /* 0x000ff00000041860 */
[-C--:B------:R-:W-:Y:S01]  /*15ff0*/  HMMA.16816.F32.BF16 R144, R156, R132.reuse, R4 ;  /* 0x000000849c90723c */ /* 0x080fe20000041804 */
[----:B------:R-:W2:Y:S07]  /*16000*/  LDSM.16.MT88.4 R4, [R212+0x3880] ;  /* 0x00388000d404783b */ /* 0x000eae0000004200 */
        /* <DEDUP_REMOVED lines=13> */
[-C--:B-1----:R-:W-:Y:S01]  /*160e0*/  HMMA.16816.F32.BF16 R100, R156, R112.reuse, R20 ;  /* 0x000000709c64723c */ /* 0x082fe20000041814 */
[----:B------:R-:W-:Y:S03]  /*160f0*/  MOV R17, R123 ;  /* 0x0000007b00117202 */ /* 0x000fe60000000f00 */
[----:B------:R-:W-:Y:S02]  /*16100*/  MOV R16, R122 ;  /* 0x0000007a00107202 */ /* 0x000fe40000000f00 */
[----:B------:R-:W-:Y:S02]  /*16110*/  MOV R19, R129 ;  /* 0x0000008100137202 */ /* 0x000fe40000000f00 */
[C---:B------:R-:W-:Y:S01]  /*16120*/  HMMA.16816.F32.BF16 R104, R160.reuse, R112, R24 ;  /* 0x00000070a068723c */ /* 0x040fe20000041818 */
[----:B------:R-:W-:Y:S03]  /*16130*/  MOV R23, R121 ;  /* 0x0000007900177202 */ /* 0x000fe60000000f00 */
[----:B------:R-:W-:Y:S02]  /*16140*/  MOV R22, R120 ;  /* 0x0000007800167202 */ /* 0x000fe40000000f00 */
[----:B------:R-:W-:Y:S01]  /*16150*/  MOV R18, R128 ;  /* 0x0000008000127202 */ /* 0x000fe20000000f00 */
[----:B------:R-:W-:Y:S01]  /*16160*/  FADD.FTZ R177, R23, R177 ;  /* 0x000000b117b17221 */ /* 0x000fe20000010000 */
[-C--:B------:R-:W-:Y:S01]  /*16170*/  HMMA.16816.F32.BF16 R108, R160, R114.reuse, R28 ;  /* 0x00000072a06c723c */ /* 0x080fe2000004181c */
[----:B------:R-:W-:Y:S03]  /*16180*/  FADD.FTZ R185, R22, R185 ;  /* 0x000000b916b97221 */ /* 0x000fe60000010000 */
        /* <DEDUP_REMOVED lines=8> */
[----:B------:R-:W-:Y:S02]  /*16210*/  FADD.FTZ R177, R9, R177 ;  /* 0x000000b109b17221 */ /* 0x000fe40000010000 */
[----:B------:R-:W-:Y:S02]  /*16220*/  FADD.FTZ R185, R13, R185 ;  /* 0x000000b90db97221 */ /* 0x000fe40000010000 */
[C---:B------:R-:W-:Y:S01]  /*16230*/  HMMA.16816.F32.BF16 R120, R160.reuse, R124, R40 ;  /* 0x0000007ca078723c */ /* 0x040fe20000041828 */
[----:B------:R-:W-:Y:S03]  /*16240*/  FADD.FTZ R240, R11, R177 ;  /* 0x000000b10bf07221 */ /* 0x000fe60000010000 */
[----:B------:R-:W-:Y:S04]  /*16250*/  FADD.FTZ R185, R15, R185 ;  /* 0x000000b90fb97221 */ /* 0x000fe80000010000 */
[-C--:B------:R-:W-:Y:S01]  /*16260*/  HMMA.16816.F32.BF16 R128, R160, R126.reuse, R44 ;  /* 0x0000007ea080723c */ /* 0x080fe2000004182c */
[----:B------:R-:W-:Y:S04]  /*16270*/  FADD.FTZ R185, R10, R185 ;  /* 0x000000b90ab97221 */ /* 0x000fe80000010000 */
[----:B------:R-:W-:Y:S01]  /*16280*/  FADD.FTZ R235, R153, R185 ;  /* 0x000000b999eb7221 */ /* 0x000fe20000010000 */
[----:B------:R-:W-:Y:S02]  /*16290*/  MOV R153, R152 ;  /* 0x0000009800997202 */ /* 0x000fe40000000f00 */
        /* <DEDUP_REMOVED lines=14> */
.L_x_470:
        /* <DEDUP_REMOVED lines=19> */
.L_x_491:
[----:B------:R-:W-:-:S04]  /*164b0*/  MOV R4, c[0x0][0x32c] ;  /* 0x0000cb0000047a02 */ /* 0x000fc80000000f00 */
[----:B------:R-:W-:-:S13]  /*164c0*/  ISETP.NE.AND P0, PT, R4, 0x1, PT ;  /* 0x000000010400780c */ /* 0x000fda0003f05270 */
[----:B------:R-:W-:-:S05]  /*164d0*/  @P0 IMAD.HI.U32 R4, R6, c[0x0][0x330], RZ ;  /* 0x0000cc0006040a27 */ /* 0x000fca00078e00ff */
[----:B------:R-:W-:-:S05]  /*164e0*/  @P0 SHF.R.U32.HI R6, RZ, c[0x0][0x334], R4 ;  /* 0x0000cd00ff060a19 */ /* 0x000fca0000011604 */
.L_x_492:
[----:B------:R-:W-:-:S05]  /*164f0*/  IMAD R6, R6, c[0x0][0x32c], RZ ;  /* 0x0000cb0006067a24 */ /* 0x000fca00078e02ff */
[----:B------:R-:W-:-:S04]  /*16500*/  IMNMX R5, R5, R6, !PT ;  /* 0x0000000605057217 */ /* 0x000fc80007800200 */
.L_x_490:
        /* <DEDUP_REMOVED lines=15> */
.L_x_496:
        /* <DEDUP_REMOVED lines=30> */
[----:B------:R-:W-:Y:S01]  /*167e0*/  @!P1 LEA R10, P0, R5, R14, 0x5 ;  /* 0x0000000e050a9211 */ /* 0x000fe200078028ff */
        /* <DEDUP_REMOVED lines=35> */
.L_x_494:
        /* <DEDUP_REMOVED lines=106> */
[----:B------:R-:W-:Y:S04]  /*170c0*/  @P1 IMAD.WIDE.U32 R160, R152, c[0x0][0x1e0], RZ ;  /* 0x0000780098a01a25 */ /* 0x000fe800078e00ff */
        /* <DEDUP_REMOVED lines=18> */
[C---:B------:R-:W-:Y:S04]  /*171f0*/  @P0 IMAD.WIDE.U32 R158, R157.reuse, c[0x0][0x1e0], RZ ;  /* 0x000078009d9e0a25 */ /* 0x040fe800078e00ff */
[----:B------:R-:W-:Y:S02]  /*17200*/  @P0 IMAD R156, R156, c[0x0][0x1e0], RZ ;  /* 0x000078009c9c0a24 */ /* 0x000fe400078e02ff */
[----:B------:R-:W-:Y:S04]  /*17210*/  @P0 IMAD.WIDE.U32 R166, R158, 0x30, R166 ;  /* 0x000000309ea60825 */ /* 0x000fe800078e00a6 */
[----:B------:R-:W-:Y:S01]  /*17220*/  @P0 IMAD R156, R157, c[0x0][0x1e4], R156 ;  /* 0x000079009d9c0a24 */ /* 0x000fe200078e029c */
[-C--:B------:R-:W-:Y:S03]  /*17230*/  @P0 IADD3 R158, P2, R232, R166.reuse, RZ ;  /* 0x000000a6e89e0210 */ /* 0x080fe60007f5e0ff */
[----:B------:R-:W-:Y:S04]  /*17240*/  @P0 IMAD.IADD R156, R159, 0x1, R156 ;  /* 0x000000019f9c0824 */ /* 0x000fe800078e029c */
        /* <DEDUP_REMOVED lines=24> */
.L_x_495:
[----:B------:R-:W-:Y:S01]  /*173d0*/  FMNMX.FTZ R3, R4, R3, !PT ;  /* 0x0000000304037209 */ /* 0x000fe20007810000 */
[----:B-1----:R-:W-:Y:S01]  /*173e0*/  LDSM.16.MT88.4 R160, [R212+0x1880] ;  /* 0x00188000d4a0783b */ /* 0x002fe20000004200 */
[----:B------:R-:W-:Y:S02]  /*173f0*/  FMNMX.FTZ R151, R8, R0, !PT ;  /* 0x0000000008977209 */ /* 0x000fe40007810000 */
[----:B------:R-:W-:Y:S02]  /*17400*/  FMNMX.FTZ R3, R5, R3, !PT ;  /* 0x0000000305037209 */ /* 0x000fe40007810000 */
[----:B------:R-:W-:Y:S02]  /*17410*/  FMNMX.FTZ R2, R6, R2, !PT ;  /* 0x0000000206027209 */ /* 0x000fe40007810000 */
[----:B------:R-:W-:Y:S01]  /*17420*/  FMNMX.FTZ R3, R16, R3, !PT ;  /* 0x0000000310037209 */ /* 0x000fe20007810000 */
[----:B------:R-:W0:Y:S01]  /*17430*/  LDGDEPBAR ;  /* 0x00000000000079af */ /* 0x000e220000000000 */
        /* <DEDUP_REMOVED lines=31> */
[----:B------:R-:W-:Y:S02]  /*17630*/  FMNMX.FTZ R151, R45, R151, !PT ;  /* 0x000000972d977209 */ /* 0x000fe40007810000 */
[C---:B------:R-:W-:Y:S01]  /*17640*/  ISETP.GT.AND P0, PT, R243.reuse, R251, PT ;  /* 0x000000fbf300720c */ /* 0x040fe20003f04270 */
[----:B------:R-:W-:Y:S01]  /*17650*/  SHFL.BFLY PT, R157, R2, 0x2, 0x1f ;  /* 0x0c401f00029d7f89 */ /* 0x000fe200000e0000 */
[----:B------:R-:W-:Y:S07]  /*17660*/  IADD3 R243, R243, -0x1, RZ ;  /* 0xfffffffff3f37810 */ /* 0x000fee0007ffe0ff */
        /* <DEDUP_REMOVED lines=12> */
[----:B------:R-:W-:Y:S04]  /*17730*/  FMNMX.FTZ R151, R27, R151, !PT ;  /* 0x000000971b977209 */ /* 0x000fe80007810000 */
[----:B------:R-:W-:Y:S02]  /*17740*/  FMNMX.FTZ R151, R30, R151, !PT ;  /* 0x000000971e977209 */ /* 0x000fe40007810000 */
[----:B-1----:R-:W-:Y:S02]  /*17750*/  FMNMX.FTZ R3, R152, R3, !PT ;  /* 0x0000000398037209 */ /* 0x002fe40007810000 */
[----:B------:R-:W-:Y:S03]  /*17760*/  FMNMX.FTZ R152, R31, R151, !PT ;  /* 0x000000971f987209 */ /* 0x000fe60007810000 */
[C---:B------:R-:W-:Y:S01]  /*17770*/  FADD.FTZ R151, -R3.reuse, R150 ;  /* 0x0000009603977221 */ /* 0x040fe20000010100 */
[----:B------:R-:W-:Y:S01]  /*17780*/  FMNMX.FTZ R152, R42, R152, !PT ;  /* 0x000000982a987209 */ /* 0x000fe20007810000 */
[----:B------:R-:W-:Y:S01]  /*17790*/  FMUL.FTZ R182, R3, c[0x0][0x2d0] ;  /* 0x0000b40003b67a20 */ /* 0x000fe20000410000 */
[----:B--2---:R-:W-:Y:S01]  /*177a0*/  FMNMX.FTZ R2, R157, R2, !PT ;  /* 0x000000029d027209 */ /* 0x004fe20007810000 */
[----:B------:R-:W-:Y:S01]  /*177b0*/  FMUL.FTZ R151, R151, c[0x0][0x2d0] ;  /* 0x0000b40097977a20 */ /* 0x000fe20000410000 */
[----:B------:R-:W-:Y:S01]  /*177c0*/  FMNMX.FTZ R152, R43, R152, !PT ;  /* 0x000000982b987209 */ /* 0x000fe20007810000 */
[--C-:B------:R-:W-:Y:S02]  /*177d0*/  FFMA.FTZ R164, R4, c[0x0][0x2d0], -R182.reuse ;  /* 0x0000b40004a47a23 */ /* 0x100fe400000108b6 */
[----:B------:R-:W-:Y:S01]  /*177e0*/  FADD.FTZ R150, -R2, R149 ;  /* 0x0000009502967221 */ /* 0x000fe20000010100 */
[----:B------:R-:W-:Y:S01]  /*177f0*/  FMNMX.FTZ R152, R46, R152, !PT ;  /* 0x000000982e987209 */ /* 0x000fe20007810000 */
[----:B------:R-:W-:Y:S01]  /*17800*/  FMUL.FTZ R181, R2, c[0x0][0x2d0] ;  /* 0x0000b40002b57a20 */ /* 0x000fe20000410000 */
[----:B---3--:R-:W-:Y:S01]  /*17810*/  FMNMX.FTZ R0, R156, R0, !PT ;  /* 0x000000009c007209 */ /* 0x008fe20007810000 */
[----:B------:R-:W-:Y:S01]  /*17820*/  FFMA.FTZ R165, R5, c[0x0][0x2d0], -R182 ;  /* 0x0000b40005a57a23 */ /* 0x000fe200000108b6 */
[----:B------:R-:W-:Y:S01]  /*17830*/  FMNMX.FTZ R152, R47, R152, !PT ;  /* 0x000000982f987209 */ /* 0x000fe20007810000 */
[----:B------:R-:W-:Y:S01]  /*17840*/  LDSM.16.MT88.4 R156, [R214+0x1880] ;  /* 0x00188000d69c783b */ /* 0x000fe20000004200 */
[--C-:B------:R-:W-:Y:S01]  /*17850*/  FFMA.FTZ R166, R6, c[0x0][0x2d0], -R181.reuse ;  /* 0x0000b40006a67a23 */ /* 0x100fe200000108b5 */
[----:B------:R-:W1:Y:S01]  /*17860*/  MUFU.EX2 R151, R151 ;  /* 0x0000009700977308 */ /* 0x000e620000000800 */
[----:B------:R-:W-:Y:S02]  /*17870*/  FADD.FTZ R149, -R0, R148 ;  /* 0x0000009400957221 */ /* 0x000fe40000010100 */
[--C-:B------:R-:W-:Y:S02]  /*17880*/  FFMA.FTZ R167, R7, c[0x0][0x2d0], -R181.reuse ;  /* 0x0000b40007a77a23 */ /* 0x100fe400000108b5 */
[--C-:B------:R-:W-:Y:S01]  /*17890*/  FFMA.FTZ R168, R16, c[0x0][0x2d0], -R182.reuse ;  /* 0x0000b40010a87a23 */ /* 0x100fe200000108b6 */
[----:B------:R-:W2:Y:S01]  /*178a0*/  SHFL.BFLY PT, R148, R152, 0x2, 0x1f ;  /* 0x0c401f0098947f89 */ /* 0x000ea200000e0000 */
[----:B------:R-:W-:Y:S02]  /*178b0*/  FFMA.FTZ R169, R17, c[0x0][0x2d0], -R182 ;  /* 0x0000b40011a97a23 */ /* 0x000fe400000108b6 */
[--C-:B------:R-:W-:Y:S01]  /*178c0*/  FFMA.FTZ R170, R18, c[0x0][0x2d0], -R181.reuse ;  /* 0x0000b40012aa7a23 */ /* 0x100fe200000108b5 */
[----:B------:R-:W-:Y:S01]  /*178d0*/  MUFU.EX2 R164, R164 ;  /* 0x000000a400a47308 */ /* 0x000fe20000000800 */
[--C-:B------:R-:W-:Y:S02]  /*178e0*/  FFMA.FTZ R171, R19, c[0x0][0x2d0], -R181.reuse ;  /* 0x0000b40013ab7a23 */ /* 0x100fe400000108b5 */
[----:B------:R-:W-:Y:S02]  /*178f0*/  FMUL.FTZ R150, R150, c[0x0][0x2d0] ;  /* 0x0000b40096967a20 */ /* 0x000fe40000410000 */
[----:B------:R-:W-:Y:S02]  /*17900*/  FMUL.FTZ R180, R0, c[0x0][0x2d0] ;  /* 0x0000b40000b47a20 */ /* 0x000fe40000410000 */
[----:B------:R-:W-:Y:S02]  /*17910*/  FMUL.FTZ R149, R149, c[0x0][0x2d0] ;  /* 0x0000b40095957a20 */ /* 0x000fe40000410000 */
[--C-:B------:R-:W-:Y:S01]  /*17920*/  FFMA.FTZ R172, R9, c[0x0][0x2d0], -R180.reuse ;  /* 0x0000b40009ac7a23 */ /* 0x100fe200000108b4 */
[----:B------:R-:W3:Y:S01]  /*17930*/  MUFU.EX2 R150, R150 ;  /* 0x0000009600967308 */ /* 0x000ee20000000800 */
[--C-:B------:R-:W-:Y:S02]  /*17940*/  FFMA.FTZ R173, R12, c[0x0][0x2d0], -R180.reuse ;  /* 0x0000b4000cad7a23 */ /* 0x100fe400000108b4 */
[----:B------:R-:W-:Y:S02]  /*17950*/  FFMA.FTZ R174, R13, c[0x0][0x2d0], -R180 ;  /* 0x0000b4000dae7a23 */ /* 0x000fe400000108b4 */
[C---:B-1----:R-:W-:Y:S02]  /*17960*/  FMUL.FTZ R4, R151.reuse, R144 ;  /* 0x0000009097047220 */ /* 0x042fe40000410000 */
[C---:B------:R-:W-:Y:S02]  /*17970*/  FMUL.FTZ R5, R151.reuse, R145 ;  /* 0x0000009197057220 */ /* 0x040fe40000410000 */
[C---:B------:R-:W-:Y:S01]  /*17980*/  FMUL.FTZ R16, R151.reuse, R132 ;  /* 0x0000008497107220 */ /* 0x040fe20000410000 */
[----:B--2---:R-:W-:Y:S01]  /*17990*/  FMNMX.FTZ R148, R152, R148, !PT ;  /* 0x0000009498947209 */ /* 0x004fe20007810000 */
[----:B------:R-:W1:Y:S01]  /*179a0*/  MUFU.EX2 R165, R165 ;  /* 0x000000a500a57308 */ /* 0x000e620000000800 */
[----:B------:R-:W-:Y:S02]  /*179b0*/  FMUL.FTZ R17, R151, R133 ;  /* 0x0000008597117220 */ /* 0x000fe40000410000 */
[--C-:B------:R-:W-:Y:S01]  /*179c0*/  FFMA.FTZ R191, R36, c[0x0][0x2d0], -R182.reuse ;  /* 0x0000b40024bf7a23 */ /* 0x100fe200000108b6 */
[----:B------:R-:W2:Y:S01]  /*179d0*/  SHFL.BFLY PT, R152, R148, 0x1, 0x1f ;  /* 0x0c201f0094987f89 */ /* 0x000ea200000e0000 */
[--C-:B------:R-:W-:Y:S02]  /*179e0*/  FFMA.FTZ R192, R37, c[0x0][0x2d0], -R182.reuse ;  /* 0x0000b40025c07a23 */ /* 0x100fe400000108b6 */
[--C-:B------:R-:W-:Y:S02]  /*179f0*/  FFMA.FTZ R193, R38, c[0x0][0x2d0], -R181.reuse ;  /* 0x0000b40026c17a23 */ /* 0x100fe400000108b5 */
[--C-:B------:R-:W-:Y:S01]  /*17a00*/  FFMA.FTZ R194, R39, c[0x0][0x2d0], -R181.reuse ;  /* 0x0000b40027c27a23 */ /* 0x100fe200000108b5 */
[----:B------:R-:W-:Y:S01]  /*17a10*/  MUFU.EX2 R166, R166 ;  /* 0x000000a600a67308 */ /* 0x000fe20000000800 */
[----:B------:R-:W-:Y:S01]  /*17a20*/  FFMA.FTZ R195, R48, c[0x0][0x2d0], -R182 ;  /* 0x0000b40030c37a23 */ /* 0x000fe200000108b6 */
[----:B------:R-:W-:Y:S01]  /*17a30*/  LDSM.16.MT88.4 R36, [R214+0x3480] ;  /* 0x00348000d624783b */ /* 0x000fe20000004200 */
[C---:B---3--:R-:W-:Y:S02]  /*17a40*/  FMUL.FTZ R6, R150.reuse, R146 ;  /* 0x0000009296067220 */ /* 0x048fe40000410000 */
[C---:B------:R-:W-:Y:S02]  /*17a50*/  FMUL.FTZ R7, R150.reuse, R147 ;  /* 0x0000009396077220 */ /* 0x040fe40000410000 */
[C---:B------:R-:W-:Y:S02]  /*17a60*/  FMUL.FTZ R18, R150.reuse, R134 ;  /* 0x0000008696127220 */ /* 0x040fe40000410000 */
[----:B------:R-:W-:Y:S01]  /*17a70*/  FMUL.FTZ R19, R150, R135 ;  /* 0x0000008796137220 */ /* 0x000fe20000410000 */
[----:B------:R-:W3:Y:S01]  /*17a80*/  MUFU.EX2 R167, R167 ;  /* 0x000000a700a77308 */ /* 0x000ee20000000800 */
[----:B------:R-:W4:Y:S01]  /*17a90*/  LDSM.16.MT88.4 R132, [R214+0x2480] ;  /* 0x00248000d684783b */ /* 0x000f220000004200 */
[----:B------:R-:W-:Y:S01]  /*17aa0*/  FFMA.FTZ R196, R50, c[0x0][0x2d0], -R181 ;  /* 0x0000b40032c47a23 */ /* 0x000fe200000108b5 */
[----:B-1----:R-:W-:Y:S01]  /*17ab0*/  F2FP.BF16.PACK_AB R144, R165, R164 ;  /* 0x000000a4a590723e */ /* 0x002fe200000010ff */
[--C-:B------:R-:W-:Y:S02]  /*17ac0*/  FFMA.FTZ R197, R40, c[0x0][0x2d0], -R180.reuse ;  /* 0x0000b40028c57a23 */ /* 0x100fe400000108b4 */
[--C-:B------:R-:W-:Y:S01]  /*17ad0*/  FFMA.FTZ R198, R41, c[0x0][0x2d0], -R180.reuse ;  /* 0x0000b40029c67a23 */ /* 0x100fe200000108b4 */
[----:B--2---:R-:W-:Y:S01]  /*17ae0*/  FMNMX.FTZ R152, R148, R152, !PT ;  /* 0x0000009894987209 */ /* 0x004fe20007810000 */
[--C-:B------:R-:W-:Y:S02]  /*17af0*/  FFMA.FTZ R201, R44, c[0x0][0x2d0], -R180.reuse ;  /* 0x0000b4002cc97a23 */ /* 0x100fe400000108b4 */
[----:B------:R-:W-:Y:S01]  /*17b00*/  MUFU.EX2 R168, R168 ;  /* 0x000000a800a87308 */ /* 0x000fe20000000800 */
[----:B------:R-:W-:Y:S02]  /*17b10*/  FMUL.FTZ R116, R151, R116 ;  /* 0x0000007497747220 */ /* 0x000fe40000410000 */
[C---:B------:R-:W-:Y:S02]  /*17b20*/  FMUL.FTZ R179, R152.reuse, c[0x0][0x2d0] ;  /* 0x0000b40098b37a20 */ /* 0x040fe40000410000 */
[----:B------:R-:W-:Y:S02]  /*17b30*/  FADD.FTZ R148, -R152, R153 ;  /* 0x0000009998947221 */ /* 0x000fe40000010100 */
[--C-:B------:R-:W-:Y:S02]  /*17b40*/  FFMA.FTZ R153, R8, c[0x0][0x2d0], -R180.reuse ;  /* 0x0000b40008997a23 */ /* 0x100fe400000108b4 */
[--C-:B------:R-:W-:Y:S01]  /*17b50*/  FFMA.FTZ R175, R10, c[0x0][0x2d0], -R179.reuse ;  /* 0x0000b4000aaf7a23 */ /* 0x100fe200000108b3 */
[----:B------:R-:W1:Y:S01]  /*17b60*/  MUFU.EX2 R169, R169 ;  /* 0x000000a900a97308 */ /* 0x000e620000000800 */
[--C-:B------:R-:W-:Y:S02]  /*17b70*/  FFMA.FTZ R176, R11, c[0x0][0x2d0], -R179.reuse ;  /* 0x0000b4000bb07a23 */ /* 0x100fe400000108b3 */
[--C-:B------:R-:W-:Y:S01]  /*17b80*/  FFMA.FTZ R177, R14, c[0x0][0x2d0], -R179.reuse ;  /* 0x0000b4000eb17a23 */ /* 0x100fe200000108b3 */
[----:B---3--:R-:W-:Y:S01]  /*17b90*/  F2FP.BF16.PACK_AB R145, R167, R166 ;  /* 0x000000a6a791723e */ /* 0x008fe200000010ff */
[--C-:B------:R-:W-:Y:S02]  /*17ba0*/  FFMA.FTZ R178, R15, c[0x0][0x2d0], -R179.reuse ;  /* 0x0000b4000fb27a23 */ /* 0x100fe400000108b3 */
[----:B------:R-:W-:Y:S02]  /*17bb0*/  FMUL.FTZ R148, R148, c[0x0][0x2d0] ;  /* 0x0000b40094947a20 */ /* 0x000fe40000410000 */
[--C-:B------:R-:W-:Y:S01]  /*17bc0*/  FFMA.FTZ R199, R42, c[0x0][0x2d0], -R179.reuse ;  /* 0x0000b4002ac77a23 */ /* 0x100fe200000108b3 */
[----:B------:R-:W-:Y:S01]  /*17bd0*/  MUFU.EX2 R170, R170 ;  /* 0x000000aa00aa7308 */ /* 0x000fe20000000800 */
[--C-:B------:R-:W-:Y:S02]  /*17be0*/  FFMA.FTZ R200, R43, c[0x0][0x2d0], -R179.reuse ;  /* 0x0000b4002bc87a23 */ /* 0x100fe400000108b3 */
[----:B------:R-:W-:Y:S01]  /*17bf0*/  LDSM.16.MT88.4 R40, [R214+0x2c80] ;  /* 0x002c8000d628783b */ /* 0x000fe20000004200 */
[--C-:B------:R-:W-:Y:S02]  /*17c00*/  FFMA.FTZ R202, R46, c[0x0][0x2d0], -R179.reuse ;  /* 0x0000b4002eca7a23 */ /* 0x100fe400000108b3 */
[C---:B------:R-:W-:Y:S02]  /*17c10*/  FMUL.FTZ R117, R151.reuse, R117 ;  /* 0x0000007597757220 */ /* 0x040fe40000410000 */
[C---:B------:R-:W-:Y:S02]  /*17c20*/  FMUL.FTZ R118, R150.reuse, R118 ;  /* 0x0000007696767220 */ /* 0x040fe40000410000 */
[----:B------:R-:W2:Y:S01]  /*17c30*/  MUFU.EX2 R171, R171 ;  /* 0x000000ab00ab7308 */ /* 0x000ea20000000800 */
[C---:B------:R-:W-:Y:S02]  /*17c40*/  FMUL.FTZ R119, R150.reuse, R119 ;  /* 0x0000007796777220 */ /* 0x040fe40000410000 */
[----:B------:R-:W-:Y:S01]  /*17c50*/  FMUL.FTZ R124, R151, R124 ;  /* 0x0000007c977c7220 */ /* 0x000fe20000410000 */
[----:B-1----:R-:W-:Y:S01]  /*17c60*/  F2FP.BF16.PACK_AB R146, R169, R168 ;  /* 0x000000a8a992723e */ /* 0x002fe200000010ff */
[C---:B------:R-:W-:Y:S02]  /*17c70*/  FMUL.FTZ R125, R151.reuse, R125 ;  /* 0x0000007d977d7220 */ /* 0x040fe40000410000 */
[C---:B------:R-:W-:Y:S02]  /*17c80*/  FMUL.FTZ R126, R150.reuse, R126 ;  /* 0x0000007e967e7220 */ /* 0x040fe40000410000 */
[C---:B------:R-:W-:Y:S01]  /*17c90*/  FMUL.FTZ R127, R150.reuse, R127 ;  /* 0x0000007f967f7220 */ /* 0x040fe20000410000 */
[----:B------:R-:W1:Y:S01]  /*17ca0*/  MUFU.EX2 R149, R149 ;  /* 0x0000009500957308 */ /* 0x000e620000000800 */
[C---:B------:R-:W-:Y:S02]  /*17cb0*/  FMUL.FTZ R68, R151.reuse, R68 ;  /* 0x0000004497447220 */ /* 0x040fe40000410000 */
[C---:B------:R-:W-:Y:S02]  /*17cc0*/  FMUL.FTZ R69, R151.reuse, R69 ;  /* 0x0000004597457220 */ /* 0x040fe40000410000 */
[C---:B------:R-:W-:Y:S02]  /*17cd0*/  FMUL.FTZ R70, R150.reuse, R70 ;  /* 0x0000004696467220 */ /* 0x040fe40000410000 */
[C---:B------:R-:W-:Y:S02]  /*17ce0*/  FMUL.FTZ R71, R150.reuse, R71 ;  /* 0x0000004796477220 */ /* 0x040fe40000410000 */
        /* <DEDUP_REMOVED lines=9> */
[-C--:B------:R-:W-:Y:S05]  /*17d80*/  HMMA.16816.F32.BF16 R4, R144, R156.reuse, R4 ;  /* 0x0000009c9004723c */ /* 0x080fea0000041804 */
[C---:B-1----:R-:W-:Y:S02]  /*17d90*/  FMUL.FTZ R8, R149.reuse, R140 ;  /* 0x0000008c95087220 */ /* 0x042fe40000410000 */
[C---:B------:R-:W-:Y:S02]  /*17da0*/  FMUL.FTZ R9, R149.reuse, R141 ;  /* 0x0000008d95097220 */ /* 0x040fe40000410000 */
[----:B------:R-:W1:Y:S03]  /*17db0*/  MUFU.EX2 R172, R172 ;  /* 0x000000ac00ac7308 */ /* 0x000e660000000800 */
[C---:B------:R-:W-:Y:S02]  /*17dc0*/  FMUL.FTZ R12, R149.reuse, R136 ;  /* 0x00000088950c7220 */ /* 0x040fe40000410000 */
[C---:B---3--:R-:W-:Y:S02]  /*17dd0*/  FMUL.FTZ R10, R148.reuse, R142 ;  /* 0x0000008e940a7220 */ /* 0x048fe40000410000 */
[C---:B------:R-:W-:Y:S02]  /*17de0*/  FMUL.FTZ R11, R148.reuse, R143 ;  /* 0x0000008f940b7220 */ /* 0x040fe40000410000 */
[----:B------:R-:W-:Y:S01]  /*17df0*/  FMUL.FTZ R13, R149, R137 ;  /* 0x00000089950d7220 */ /* 0x000fe20000410000 */
[----:B------:R-:W-:Y:S01]  /*17e00*/  MUFU.EX2 R173, R173 ;  /* 0x000000ad00ad7308 */ /* 0x000fe20000000800 */
[C---:B------:R-:W-:Y:S02]  /*17e10*/  FMUL.FTZ R14, R148.reuse, R138 ;  /* 0x0000008a940e7220 */ /* 0x040fe40000410000 */
[----:B------:R-:W-:Y:S02]  /*17e20*/  FMUL.FTZ R15, R148, R139 ;  /* 0x0000008b940f7220 */ /* 0x000fe40000410000 */
[C---:B------:R-:W-:Y:S01]  /*17e30*/  FMUL.FTZ R100, R151.reuse, R100 ;  /* 0x0000006497647220 */ /* 0x040fe20000410000 */
[----:B------:R-:W2:Y:S01]  /*17e40*/  LDSM.16.MT88.4 R136, [R212+0x2480] ;  /* 0x00248000d488783b */ /* 0x000ea20000004200 */
[----:B------:R-:W-:Y:S02]  /*17e50*/  FMUL.FTZ R101, R151, R101 ;  /* 0x0000006597657220 */ /* 0x000fe40000410000 */
[C---:B------:R-:W-:Y:S01]  /*17e60*/  FMUL.FTZ R102, R150.reuse, R102 ;  /* 0x0000006696667220 */ /* 0x040fe20000410000 */
[----:B------:R-:W3:Y:S01]  /*17e70*/  MUFU.EX2 R174, R174 ;  /* 0x000000ae00ae7308 */ /* 0x000ee20000000800 */
[----:B------:R-:W-:Y:S02]  /*17e80*/  FMUL.FTZ R103, R150, R103 ;  /* 0x0000006796677220 */ /* 0x000fe40000410000 */
[C---:B------:R-:W-:Y:S01]  /*17e90*/  FMUL.FTZ R120, R149.reuse, R120 ;  /* 0x0000007895787220 */ /* 0x040fe20000410000 */
        /* <DEDUP_REMOVED lines=23> */
[----:B------:R-:W3:Y:S01]  /*18010*/  MUFU.EX2 R178, R178 ;  /* 0x000000b200b27308 */ /* 0x000ee20000000800 */
[--C-:B------:R-:W-:Y:S02]  /*18020*/  FFMA.FTZ R184, R25, c[0x0][0x2d0], -R180.reuse ;  /* 0x0000b40019b87a23 */ /* 0x100fe400000108b4 */
[--C-:B------:R-:W-:Y:S01]  /*18030*/  FFMA.FTZ R185, R26, c[0x0][0x2d0], -R179.reuse ;  /* 0x0000b4001ab97a23 */ /* 0x100fe200000108b3 */
[----:B-1----:R-:W-:Y:S01]  /*18040*/  F2FP.BF16.PACK_AB R141, R176, R175 ;  /* 0x000000afb08d723e */ /* 0x002fe200000010ff */
[--C-:B------:R-:W-:Y:S02]  /*18050*/  FFMA.FTZ R186, R27, c[0x0][0x2d0], -R179.reuse ;  /* 0x0000b4001bba7a23 */ /* 0x100fe400000108b3 */
[--C-:B------:R-:W-:Y:S02]  /*18060*/  FFMA.FTZ R187, R28, c[0x0][0x2d0], -R180.reuse ;  /* 0x0000b4001cbb7a23 */ /* 0x100fe400000108b4 */
[--C-:B------:R-:W-:Y:S01]  /*18070*/  FFMA.FTZ R188, R29, c[0x0][0x2d0], -R180.reuse ;  /* 0x0000b4001dbc7a23 */ /* 0x100fe200000108b4 */
[----:B------:R-:W-:Y:S01]  /*18080*/  MUFU.EX2 R183, R183 ;  /* 0x000000b700b77308 */ /* 0x000fe20000000800 */
[----:B------:R-:W-:Y:S02]  /*18090*/  FFMA.FTZ R180, R45, c[0x0][0x2d0], -R180 ;  /* 0x0000b4002db47a23 */ /* 0x000fe400000108b4 */
[--C-:B------:R-:W-:Y:S02]  /*180a0*/  FFMA.FTZ R189, R30, c[0x0][0x2d0], -R179.reuse ;  /* 0x0000b4001ebd7a23 */ /* 0x100fe400000108b3 */
[--C-:B------:R-:W-:Y:S02]  /*180b0*/  FFMA.FTZ R190, R31, c[0x0][0x2d0], -R179.reuse ;  /* 0x0000b4001fbe7a23 */ /* 0x100fe400000108b3 */
[----:B------:R-:W-:Y:S02]  /*180c0*/  FFMA.FTZ R179, R47, c[0x0][0x2d0], -R179 ;  /* 0x0000b4002fb37a23 */ /* 0x000fe400000108b3 */
[----:B------:R-:W-:Y:S01]  /*180d0*/  LDSM.16.MT88.4 R44, [R212+0x2c80] ;  /* 0x002c8000d42c783b */ /* 0x000fe20000004200 */
[C---:B------:R-:W-:Y:S01]  /*180e0*/  FMUL.FTZ R92, R149.reuse, R92 ;  /* 0x0000005c955c7220 */ /* 0x040fe20000410000 */
[----:B------:R-:W1:Y:S01]  /*180f0*/  MUFU.EX2 R184, R184 ;  /* 0x000000b800b87308 */ /* 0x000e620000000800 */
[----:B------:R-:W-:Y:S01]  /*18100*/  FMUL.FTZ R93, R149, R93 ;  /* 0x0000005d955d7220 */ /* 0x000fe20000410000 */
[----:B---3--:R-:W-:Y:S01]  /*18110*/  F2FP.BF16.PACK_AB R143, R178, R177 ;  /* 0x000000b1b28f723e */ /* 0x008fe200000010ff */
[C---:B------:R-:W-:Y:S02]  /*18120*/  FMUL.FTZ R94, R148.reuse, R94 ;  /* 0x0000005e945e7220 */ /* 0x040fe40000410000 */
[----:B------:R-:W-:Y:S02]  /*18130*/  FMUL.FTZ R95, R148, R95 ;  /* 0x0000005f945f7220 */ /* 0x000fe40000410000 */
[C---:B------:R-:W-:Y:S02]  /*18140*/  FMUL.FTZ R96, R151.reuse, R96 ;  /* 0x0000006097607220 */ /* 0x040fe40000410000 */
[C---:B------:R-:W-:Y:S01]  /*18150*/  HMMA.16816.F32.BF16 R8, R140.reuse, R156, R8 ;  /* 0x0000009c8c08723c */ /* 0x040fe20000041808 */
[----:B------:R-:W-:Y:S03]  /*18160*/  MUFU.EX2 R185, R185 ;  /* 0x000000b900b97308 */ /* 0x000fe60000000800 */
[----:B------:R-:W-:Y:S02]  /*18170*/  FMUL.FTZ R97, R151, R97 ;  /* 0x0000006197617220 */ /* 0x000fe40000410000 */
[----:B------:R-:W-:Y:S02]  /*18180*/  FMUL.FTZ R98, R150, R98 ;  /* 0x0000006296627220 */ /* 0x000fe40000410000 */
[-C--:B------:R-:W-:Y:S03]  /*18190*/  HMMA.16816.F32.BF16 R12, R140, R158.reuse, R12 ;  /* 0x0000009e8c0c723c */ /* 0x080fe6000004180c */
[----:B------:R-:W3:Y:S01]  /*181a0*/  MUFU.EX2 R186, R186 ;  /* 0x000000ba00ba7308 */ /* 0x000ee20000000800 */
[--C-:B------:R-:W-:Y:S02]  /*181b0*/  FFMA.FTZ R156, R20, c[0x0][0x2d0], -R182.reuse ;  /* 0x0000b400149c7a23 */ /* 0x100fe400000108b6 */
[----:B------:R-:W-:Y:S01]  /*181c0*/  FMUL.FTZ R20, R149, R128 ;  /* 0x0000008095147220 */ /* 0x000fe20000410000 */
[----:B-1----:R-:W-:Y:S01]  /*181d0*/  F2FP.BF16.PACK_AB R28, R184, R183 ;  /* 0x000000b7b81c723e */ /* 0x002fe200000010ff */
[C---:B------:R-:W-:Y:S04]  /*181e0*/  HMMA.16816.F32.BF16 R16, R144.reuse, R158, R16 ;  /* 0x0000009e9010723c */ /* 0x040fe80000041810 */
[--C-:B------:R-:W-:Y:S01]  /*181f0*/  FFMA.FTZ R157, R21, c[0x0][0x2d0], -R182.reuse ;  /* 0x0000b400159d7a23 */ /* 0x100fe200000108b6 */
[----:B------:R-:W-:Y:S01]  /*18200*/  MUFU.EX2 R156, R156 ;  /* 0x0000009c009c7308 */ /* 0x000fe20000000800 */
[C---:B------:R-:W-:Y:S02]  /*18210*/  FMUL.FTZ R21, R149.reuse, R129 ;  /* 0x0000008195157220 */ /* 0x040fe40000410000 */
[-C--:B------:R-:W-:Y:S04]  /*18220*/  HMMA.16816.F32.BF16 R100, R144, R160.reuse, R100 ;  /* 0x000000a09064723c */ /* 0x080fe80000041864 */
[C---:B------:R-:W-:Y:S02]  /*18230*/  FMUL.FTZ R104, R149.reuse, R104 ;  /* 0x0000006895687220 */ /* 0x040fe40000410000 */
[----:B------:R-:W-:Y:S01]  /*18240*/  FMUL.FTZ R105, R149, R105 ;  /* 0x0000006995697220 */ /* 0x000fe20000410000 */
[----:B------:R-:W1:Y:S01]  /*18250*/  MUFU.EX2 R157, R157 ;  /* 0x0000009d009d7308 */ /* 0x000e620000000800 */
[C---:B------:R-:W-:Y:S04]  /*18260*/  FMUL.FTZ R106, R148.reuse, R106 ;  /* 0x0000006a946a7220 */ /* 0x040fe80000410000 */
[----:B------:R-:W-:Y:S01]  /*18270*/  FMUL.FTZ R107, R148, R107 ;  /* 0x0000006b946b7220 */ /* 0x000fe20000410000 */
[----:B---3--:R-:W-:Y:S01]  /*18280*/  F2FP.BF16.PACK_AB R29, R186, R185 ;  /* 0x000000b9ba1d723e */ /* 0x008fe200000010ff */
[--C-:B------:R-:W-:Y:S02]  /*18290*/  FFMA.FTZ R158, R22, c[0x0][0x2d0], -R181.reuse ;  /* 0x0000b400169e7a23 */ /* 0x100fe400000108b5 */
[C---:B------:R-:W-:Y:S01]  /*182a0*/  FMUL.FTZ R22, R148.reuse, R130 ;  /* 0x0000008294167220 */ /* 0x040fe20000410000 */
[----:B------:R-:W-:Y:S01]  /*182b0*/  MUFU.EX2 R187, R187 ;  /* 0x000000bb00bb7308 */ /* 0x000fe20000000800 */
[--C-:B------:R-:W-:Y:S01]  /*182c0*/  FFMA.FTZ R159, R23, c[0x0][0x2d0], -R181.reuse ;  /* 0x0000b400179f7a23 */ /* 0x100fe200000108b5 */
[C---:B------:R-:W-:Y:S04]  /*182d0*/  HMMA.16816.F32.BF16 R104, R140.reuse, R160, R104 ;  /* 0x000000a08c68723c */ /* 0x040fe80000041868 */
[C---:B------:R-:W-:Y:S02]  /*182e0*/  FMUL.FTZ R108, R149.reuse, R108 ;  /* 0x0000006c956c7220 */ /* 0x040fe40000410000 */
[----:B------:R-:W-:Y:S02]  /*182f0*/  FMUL.FTZ R109, R149, R109 ;  /* 0x0000006d956d7220 */ /* 0x000fe40000410000 */
[C---:B------:R-:W-:Y:S01]  /*18300*/  FMUL.FTZ R110, R148.reuse, R110 ;  /* 0x0000006e946e7220 */ /* 0x040fe20000410000 */
[----:B------:R-:W-:Y:S03]  /*18310*/  MUFU.EX2 R158, R158 ;  /* 0x0000009e009e7308 */ /* 0x000fe60000000800 */
[C---:B------:R-:W-:Y:S01]  /*18320*/  FMUL.FTZ R111, R148.reuse, R111 ;  /* 0x0000006f946f7220 */ /* 0x040fe20000410000 */
[----:B-1----:R-:W-:Y:S01]  /*18330*/  F2FP.BF16.PACK_AB R24, R157, R156 ;  /* 0x0000009c9d18723e */ /* 0x002fe200000010ff */
[----:B------:R-:W-:Y:S02]  /*18340*/  FMUL.FTZ R23, R148, R131 ;  /* 0x0000008394177220 */ /* 0x000fe40000410000 */
[----:B------:R-:W1:Y:S01]  /*18350*/  LDSM.16.MT88.4 R128, [R214+0x3080] ;  /* 0x00308000d680783b */ /* 0x000e620000004200 */
[--C-:B------:R-:W-:Y:S02]  /*18360*/  FFMA.FTZ R160, R32, c[0x0][0x2d0], -R182.reuse ;  /* 0x0000b40020a07a23 */ /* 0x100fe400000108b6 */
[-C--:B------:R-:W-:Y:S01]  /*18370*/  HMMA.16816.F32.BF16 R108, R140, R162.reuse, R108 ;  /* 0x000000a28c6c723c */ /* 0x080fe2000004186c */
[----:B------:R-:W3:Y:S02]  /*18380*/  MUFU.EX2 R159, R159 ;  /* 0x0000009f009f7308 */ /* 0x000ee40000000800 */
[C---:B------:R-:W-:Y:S02]  /*18390*/  FMUL.FTZ R112, R151.reuse, R112 ;  /* 0x0000007097707220 */ /* 0x040fe40000410000 */
[----:B------:R-:W-:Y:S02]  /*183a0*/  FMUL.FTZ R113, R151, R113 ;  /* 0x0000007197717220 */ /* 0x000fe40000410000 */
[C---:B------:R-:W-:Y:S02]  /*183b0*/  FMUL.FTZ R114, R150.reuse, R114 ;  /* 0x0000007296727220 */ /* 0x040fe40000410000 */
[C---:B------:R-:W-:Y:S02]  /*183c0*/  FMUL.FTZ R115, R150.reuse, R115 ;  /* 0x0000007396737220 */ /* 0x040fe40000410000 */
[----:B------:R-:W-:Y:S01]  /*183d0*/  MUFU.EX2 R160, R160 ;  /* 0x000000a000a07308 */ /* 0x000fe20000000800 */
[--C-:B------:R-:W-:Y:S02]  /*183e0*/  FFMA.FTZ R161, R33, c[0x0][0x2d0], -R182.reuse ;  /* 0x0000b40021a17a23 */ /* 0x100fe400000108b6 */
[----:B------:R-:W-:Y:S02]  /*183f0*/  FFMA.FTZ R182, R49, c[0x0][0x2d0], -R182 ;  /* 0x0000b40031b67a23 */ /* 0x000fe400000108b6 */
[C---:B------:R-:W-:Y:S04]  /*18400*/  HMMA.16816.F32.BF16 R112, R144.reuse, R162, R112 ;  /* 0x000000a29070723c */ /* 0x040fe80000041870 */
[----:B------:R-:W-:Y:S01]  /*18410*/  FMUL.FTZ R99, R150, R99 ;  /* 0x0000006396637220 */ /* 0x000fe20000410000 */
[----:B------:R-:W5:Y:S01]  /*18420*/  MUFU.EX2 R161, R161 ;  /* 0x000000a100a17308 */ /* 0x000f620000000800 */
[----:B------:R-:W-:Y:S02]  /*18430*/  FMUL.FTZ R64, R151, R64 ;  /* 0x0000004097407220 */ /* 0x000fe40000410000 */
[-C--:B----4-:R-:W-:Y:S04]  /*18440*/  HMMA.16816.F32.BF16 R116, R144, R132.reuse, R116 ;  /* 0x000000849074723c */ /* 0x090fe80000041874 */
[--C-:B------:R-:W-:Y:S01]  /*18450*/  FFMA.FTZ R162, R34, c[0x0][0x2d0], -R181.reuse ;  /* 0x0000b40022a27a23 */ /* 0x100fe200000108b5 */
[----:B---3--:R-:W-:Y:S01]  /*18460*/  F2FP.BF16.PACK_AB R25, R159, R158 ;  /* 0x0000009e9f19723e */ /* 0x008fe200000010ff */
[--C-:B------:R-:W-:Y:S01]  /*18470*/  FFMA.FTZ R163, R35, c[0x0][0x2d0], -R181.reuse ;  /* 0x0000b40023a37a23 */ /* 0x100fe200000108b5 */
[----:B------:R-:W3:Y:S01]  /*18480*/  MUFU.EX2 R188, R188 ;  /* 0x000000bc00bc7308 */ /* 0x000ee20000000800 */
[C---:B------:R-:W-:Y:S01]  /*18490*/  HMMA.16816.F32.BF16 R120, R140.reuse, R132, R120 ;  /* 0x000000848c78723c */ /* 0x040fe20000041878 */
[----:B------:R-:W4:Y:S03]  /*184a0*/  LDSM.16.MT88.4 R32, [R212+0x3080] ;  /* 0x00308000d420783b */ /* 0x000f260000004200 */
[----:B------:R-:W-:Y:S02]  /*184b0*/  FFMA.FTZ R181, R51, c[0x0][0x2d0], -R181 ;  /* 0x0000b40033b57a23 */ /* 0x000fe400000108b5 */
[----:B------:R-:W-:Y:S02]  /*184c0*/  FMUL.FTZ R65, R151, R65 ;  /* 0x0000004197417220 */ /* 0x000fe40000410000 */
[-C--:B------:R-:W-:Y:S01]  /*184d0*/  HMMA.16816.F32.BF16 R20, R140, R134.reuse, R20 ;  /* 0x000000868c14723c */ /* 0x080fe20000041814 */
[----:B------:R-:W-:Y:S01]  /*184e0*/  LDSM.16.MT88.4 R48, [R214+0x3880] ;  /* 0x00388000d630783b */ /* 0x000fe20000004200 */
[----:B------:R-:W-:Y:S02]  /*184f0*/  MUFU.EX2 R162, R162 ;  /* 0x000000a200a27308 */ /* 0x000fe40000000800 */
[C---:B------:R-:W-:Y:S01]  /*18500*/  FMUL.FTZ R66, R150.reuse, R66 ;  /* 0x0000004296427220 */ /* 0x040fe20000410000 */
[----:B-----5:R-:W-:Y:S01]  /*18510*/  F2FP.BF16.PACK_AB R26, R161, R160 ;  /* 0x000000a0a11a723e */ /* 0x020fe200000010ff */
[----:B------:R-:W-:Y:S02]  /*18520*/  FMUL.FTZ R67, R150, R67 ;  /* 0x0000004396437220 */ /* 0x000fe40000410000 */
[C---:B------:R-:W-:Y:S01]  /*18530*/  HMMA.16816.F32.BF16 R124, R144.reuse, R134, R124 ;  /* 0x00000086907c723c */ /* 0x040fe2000004187c */
[----:B------:R-:W-:Y:S03]  /*18540*/  LDSM.16.MT88.4 R132, [R212+0x1c80] ;  /* 0x001c8000d484783b */ /* 0x000fe60000004200 */
[C---:B------:R-:W-:Y:S01]  /*18550*/  FMUL.FTZ R52, R151.reuse, R52 ;  /* 0x0000003497347220 */ /* 0x040fe20000410000 */
[----:B------:R-:W5:Y:S01]  /*18560*/  MUFU.EX2 R163, R163 ;  /* 0x000000a300a37308 */ /* 0x000f620000000800 */
[----:B------:R-:W-:Y:S01]  /*18570*/  FMUL.FTZ R53, R151, R53 ;  /* 0x0000003597357220 */ /* 0x000fe20000410000 */
[----:B---3--:R-:W-:Y:S01]  /*18580*/  F2FP.BF16.PACK_AB R30, R188, R187 ;  /* 0x000000bbbc1e723e */ /* 0x008fe200000010ff */
[C---:B------:R-:W-:Y:S04]  /*18590*/  FMUL.FTZ R54, R150.reuse, R54 ;  /* 0x0000003696367220 */ /* 0x040fe80000410000 */
[----:B------:R-:W-:Y:S02]  /*185a0*/  FMUL.FTZ R55, R150, R55 ;  /* 0x0000003796377220 */ /* 0x000fe40000410000 */
[C---:B------:R-:W-:Y:S01]  /*185b0*/  FMUL.FTZ R60, R149.reuse, R60 ;  /* 0x0000003c953c7220 */ /* 0x040fe20000410000 */
[----:B------:R-:W-:Y:S01]  /*185c0*/  MUFU.EX2 R189, R189 ;  /* 0x000000bd00bd7308 */ /* 0x000fe20000000800 */
[C---:B------:R-:W-:Y:S02]  /*185d0*/  FMUL.FTZ R61, R149.reuse, R61 ;  /* 0x0000003d953d7220 */ /* 0x040fe40000410000 */
[C---:B------:R-:W-:Y:S01]  /*185e0*/  FMUL.FTZ R62, R148.reuse, R62 ;  /* 0x0000003e943e7220 */ /* 0x040fe20000410000 */
[-C--:B--2---:R-:W-:Y:S03]  /*185f0*/  HMMA.16816.F32.BF16 R52, R144, R136.reuse, R52 ;  /* 0x000000889034723c */ /* 0x084fe60000041834 */
[C---:B------:R-:W-:Y:S02]  /*18600*/  FMUL.FTZ R56, R149.reuse, R56 ;  /* 0x0000003895387220 */ /* 0x040fe40000410000 */
[----:B------:R-:W-:Y:S01]  /*18610*/  FMUL.FTZ R57, R149, R57 ;  /* 0x0000003995397220 */ /* 0x000fe20000410000 */
[----:B------:R-:W2:Y:S01]  /*18620*/  MUFU.EX2 R190, R190 ;  /* 0x000000be00be7308 */ /* 0x000ea20000000800 */
[C---:B------:R-:W-:Y:S02]  /*18630*/  FMUL.FTZ R58, R148.reuse, R58 ;  /* 0x0000003a943a7220 */ /* 0x040fe40000410000 */
[C---:B------:R-:W-:Y:S03]  /*18640*/  FMUL.FTZ R59, R148.reuse, R59 ;  /* 0x0000003b943b7220 */ /* 0x040fe60000410000 */
[----:B-----5:R-:W-:Y:S01]  /*18650*/  F2FP.BF16.PACK_AB R27, R163, R162 ;  /* 0x000000a2a31b723e */ /* 0x020fe200000010ff */
[----:B------:R-:W-:Y:S02]  /*18660*/  FMUL.FTZ R63, R148, R63 ;  /* 0x0000003f943f7220 */ /* 0x000fe40000410000 */
[----:B------:R-:W-:Y:S01]  /*18670*/  FFMA.FTZ R164, R151, R242, R164 ;  /* 0x000000f297a47223 */ /* 0x000fe200000100a4 */
[C---:B------:R-:W-:Y:S01]  /*18680*/  HMMA.16816.F32.BF16 R56, R140.reuse, R136, R56 ;  /* 0x000000888c38723c */ /* 0x040fe20000041838 */
[----:B------:R-:W3:Y:S03]  /*18690*/  MUFU.EX2 R191, R191 ;  /* 0x000000bf00bf7308 */ /* 0x000ee60000000800 */
[----:B------:R-:W-:Y:S02]  /*186a0*/  FFMA.FTZ R166, R150, R241, R166 ;  /* 0x000000f196a67223 */ /* 0x000fe400000100a6 */
[----:B------:R-:W-:Y:S02]  /*186b0*/  FFMA.FTZ R153, R149, R240, R153 ;  /* 0x000000f095997223 */ /* 0x000fe40000010099 */
[-C--:B------:R-:W-:Y:S03]  /*186c0*/  HMMA.16816.F32.BF16 R60, R140, R138.reuse, R60 ;  /* 0x0000008a8c3c723c */ /* 0x080fe6000004183c */
[----:B------:R-:W-:Y:S01]  /*186d0*/  MUFU.EX2 R192, R192 ;  /* 0x000000c000c07308 */ /* 0x000fe20000000800 */
[----:B------:R-:W-:Y:S01]  /*186e0*/  FFMA.FTZ R175, R148, R235, R175 ;  /* 0x000000eb94af7223 */ /* 0x000fe200000100af */
[----:B--2---:R-:W-:Y:S01]  /*186f0*/  F2FP.BF16.PACK_AB R31, R190, R189 ;  /* 0x000000bdbe1f723e */ /* 0x004fe200000010ff */
[----:B------:R-:W-:Y:S02]  /*18700*/  FADD.FTZ R164, R165, R164 ;  /* 0x000000a4a5a47221 */ /* 0x000fe40000010000 */
[C---:B------:R-:W-:Y:S04]  /*18710*/  HMMA.16816.F32.BF16 R64, R144.reuse, R138, R64 ;  /* 0x0000008a9040723c */ /* 0x040fe80000041840 */
[----:B------:R-:W-:Y:S01]  /*18720*/  FADD.FTZ R166, R167, R166 ;  /* 0x000000a6a7a67221 */ /* 0x000fe20000010000 */
[----:B------:R-:W2:Y:S01]  /*18730*/  MUFU.EX2 R193, R193 ;  /* 0x000000c100c17308 */ /* 0x000ea20000000800 */
[----:B------:R-:W-:Y:S02]  /*18740*/  FADD.FTZ R153, R172, R153 ;  /* 0x00000099ac997221 */ /* 0x000fe40000010000 */
[-C--:B-1----:R-:W-:Y:S04]  /*18750*/  HMMA.16816.F32.BF16 R68, R144, R128.reuse, R68 ;  /* 0x000000809044723c */ /* 0x082fe80000041844 */
[----:B------:R-:W-:Y:S02]  /*18760*/  FADD.FTZ R175, R176, R175 ;  /* 0x000000afb0af7221 */ /* 0x000fe40000010000 */
[----:B------:R-:W-:Y:S01]  /*18770*/  FADD.FTZ R164, R168, R164 ;  /* 0x000000a4a8a47221 */ /* 0x000fe20000010000 */
[----:B------:R-:W-:Y:S01]  /*18780*/  MUFU.EX2 R194, R194 ;  /* 0x000000c200c27308 */ /* 0x000fe20000000800 */
[C---:B------:R-:W-:Y:S04]  /*18790*/  HMMA.16816.F32.BF16 R72, R140.reuse, R128, R72 ;  /* 0x000000808c48723c */ /* 0x040fe80000041848 */
[----:B------:R-:W-:Y:S02]  /*187a0*/  FADD.FTZ R166, R170, R166 ;  /* 0x000000a6aaa67221 */ /* 0x000fe40000010000 */
[----:B------:R-:W-:Y:S02]  /*187b0*/  FADD.FTZ R153, R173, R153 ;  /* 0x00000099ad997221 */ /* 0x000fe40000010000 */
[-C--:B------:R-:W-:Y:S01]  /*187c0*/  HMMA.16816.F32.BF16 R76, R140, R130.reuse, R76 ;  /* 0x000000828c4c723c */ /* 0x080fe2000004184c */
[----:B------:R-:W-:Y:S03]  /*187d0*/  MUFU.EX2 R195, R195 ;  /* 0x000000c300c37308 */ /* 0x000fe60000000800 */
[----:B------:R-:W-:Y:S02]  /*187e0*/  FADD.FTZ R175, R177, R175 ;  /* 0x000000afb1af7221 */ /* 0x000fe40000010000 */
[----:B------:R-:W-:Y:S02]  /*187f0*/  FADD.FTZ R164, R169, R164 ;  /* 0x000000a4a9a47221 */ /* 0x000fe40000010000 */
[C---:B------:R-:W-:Y:S01]  /*18800*/  HMMA.16816.F32.BF16 R80, R144.reuse, R130, R80 ;  /* 0x000000829050723c */ /* 0x040fe20000041850 */
[----:B------:R-:W1:Y:S02]  /*18810*/  LDSM.16.MT88.4 R128, [R214+0x1c80] ;  /* 0x001c8000d680783b */ /* 0x000e640000004200 */
[----:B------:R-:W-:Y:S01]  /*18820*/  MUFU.EX2 R182, R182 ;  /* 0x000000b600b67308 */ /* 0x000fe20000000800 */
[----:B------:R-:W-:Y:S02]  /*18830*/  FADD.FTZ R166, R171, R166 ;  /* 0x000000a6aba67221 */ /* 0x000fe40000010000 */
[----:B------:R-:W-:Y:S02]  /*18840*/  FADD.FTZ R153, R174, R153 ;  /* 0x00000099ae997221 */ /* 0x000fe40000010000 */
[-C--:B----4-:R-:W-:Y:S04]  /*18850*/  HMMA.16816.F32.BF16 R84, R144, R32.reuse, R84 ;  /* 0x000000209054723c */ /* 0x090fe80000041854 */
[----:B------:R-:W-:Y:S01]  /*18860*/  FADD.FTZ R175, R178, R175 ;  /* 0x000000afb2af7221 */ /* 0x000fe20000010000 */
[----:B------:R-:W-:Y:S01]  /*18870*/  MUFU.EX2 R196, R196 ;  /* 0x000000c400c47308 */ /* 0x000fe20000000800 */
        /* <DEDUP_REMOVED lines=8> */
[----:B------:R-:W-:Y:S01]  /*18900*/  HMMA.16816.F32.BF16 R96, R144, R34, R96 ;  /* 0x000000229060723c */ /* 0x000fe20000041860 */
[----:B------:R-:W4:Y:S01]  /*18910*/  LDSM.16.MT88.4 R32, [R214+0x2880] ;  /* 0x00288000d620783b */ /* 0x000f220000004200 */
[----:B------:R-:W5:Y:S02]  /*18920*/  MUFU.EX2 R197, R197 ;  /* 0x000000c500c57308 */ /* 0x000f640000000800 */
[----:B------:R-:W-:Y:S02]  /*18930*/  FADD.FTZ R166, R159, R166 ;  /* 0x000000a69fa67221 */ /* 0x000fe40000010000 */
[----:B------:R-:W-:Y:S02]  /*18940*/  FADD.FTZ R153, R184, R153 ;  /* 0x00000099b8997221 */ /* 0x000fe40000010000 */
[----:B------:R-:W-:Y:S01]  /*18950*/  FADD.FTZ R175, R186, R175 ;  /* 0x000000afbaaf7221 */ /* 0x000fe20000010000 */
[-C--:B-1----:R-:W-:Y:S03]  /*18960*/  HMMA.16816.F32.BF16 R4, R24, R128.reuse, R4 ;  /* 0x000000801804723c */ /* 0x082fe60000041804 */
[----:B------:R-:W-:Y:S02]  /*18970*/  MUFU.EX2 R198, R198 ;  /* 0x000000c600c67308 */ /* 0x000fe40000000800 */
[----:B------:R-:W-:Y:S02]  /*18980*/  FADD.FTZ R164, R160, R164 ;  /* 0x000000a4a0a47221 */ /* 0x000fe40000010000 */
[----:B------:R-:W-:Y:S01]  /*18990*/  FADD.FTZ R166, R162, R166 ;  /* 0x000000a6a2a67221 */ /* 0x000fe20000010000 */
[C---:B------:R-:W-:Y:S04]  /*189a0*/  HMMA.16816.F32.BF16 R8, R28.reuse, R128, R8 ;  /* 0x000000801c08723c */ /* 0x040fe80000041808 */
[----:B------:R-:W-:Y:S01]  /*189b0*/  FADD.FTZ R153, R187, R153 ;  /* 0x00000099bb997221 */ /* 0x000fe20000010000 */
[----:B------:R-:W1:Y:S01]  /*189c0*/  MUFU.EX2 R199, R199 ;  /* 0x000000c700c77308 */ /* 0x000e620000000800 */
[----:B------:R-:W-:Y:S02]  /*189d0*/  FADD.FTZ R175, R189, R175 ;  /* 0x000000afbdaf7221 */ /* 0x000fe40000010000 */
[-C--:B------:R-:W-:Y:S04]  /*189e0*/  HMMA.16816.F32.BF16 R12, R28, R130.reuse, R12 ;  /* 0x000000821c0c723c */ /* 0x080fe8000004180c */
[----:B------:R-:W-:Y:S02]  /*189f0*/  FADD.FTZ R164, R161, R164 ;  /* 0x000000a4a1a47221 */ /* 0x000fe40000010000 */
[----:B------:R-:W-:Y:S01]  /*18a00*/  FADD.FTZ R166, R163, R166 ;  /* 0x000000a6a3a67221 */ /* 0x000fe20000010000 */
[----:B------:R-:W4:Y:S01]  /*18a10*/  MUFU.EX2 R200, R200 ;  /* 0x000000c800c87308 */ /* 0x000f220000000800 */
[C---:B------:R-:W-:Y:S01]  /*18a20*/  HMMA.16816.F32.BF16 R16, R24.reuse, R130, R16 ;  /* 0x000000821810723c */ /* 0x040fe20000041810 */
[----:B------:R-:W4:Y:S03]  /*18a30*/  LDSM.16.MT88.4 R128, [R212+0x2880] ;  /* 0x00288000d480783b */ /* 0x000f260000004200 */
[----:B------:R-:W-:Y:S02]  /*18a40*/  FADD.FTZ R153, R188, R153 ;  /* 0x00000099bc997221 */ /* 0x000fe40000010000 */
[----:B------:R-:W-:Y:S02]  /*18a50*/  FADD.FTZ R175, R190, R175 ;  /* 0x000000afbeaf7221 */ /* 0x000fe40000010000 */
[-C--:B------:R-:W-:Y:S01]  /*18a60*/  HMMA.16816.F32.BF16 R100, R24, R132.reuse, R100 ;  /* 0x000000841864723c */ /* 0x080fe20000041864 */
[----:B------:R-:W4:Y:S03]  /*18a70*/  MUFU.EX2 R201, R201 ;  /* 0x000000c900c97308 */ /* 0x000f260000000800 */
[----:B---3--:R-:W-:Y:S02]  /*18a80*/  FADD.FTZ R164, R191, R164 ;  /* 0x000000a4bfa47221 */ /* 0x008fe40000010000 */
[----:B--2---:R-:W-:Y:S02]  /*18a90*/  FADD.FTZ R166, R193, R166 ;  /* 0x000000a6c1a67221 */ /* 0x004fe40000010000 */
[C---:B------:R-:W-:Y:S03]  /*18aa0*/  HMMA.16816.F32.BF16 R104, R28.reuse, R132, R104 ;  /* 0x000000841c68723c */ /* 0x040fe60000041868 */
[----:B------:R-:W-:Y:S01]  /*18ab0*/  MUFU.EX2 R180, R180 ;  /* 0x000000b400b47308 */ /* 0x000fe20000000800 */
[----:B-----5:R-:W-:Y:S02]  /*18ac0*/  FADD.FTZ R153, R197, R153 ;  /* 0x00000099c5997221 */ /* 0x020fe40000010000 */
[----:B-1----:R-:W-:Y:S02]  /*18ad0*/  FADD.FTZ R175, R199, R175 ;  /* 0x000000afc7af7221 */ /* 0x002fe40000010000 */
[-C--:B------:R-:W-:Y:S04]  /*18ae0*/  HMMA.16816.F32.BF16 R108, R28, R134.reuse, R108 ;  /* 0x000000861c6c723c */ /* 0x080fe8000004186c */
[----:B------:R-:W-:Y:S01]  /*18af0*/  FADD.FTZ R164, R192, R164 ;  /* 0x000000a4c0a47221 */ /* 0x000fe20000010000 */
[----:B------:R-:W1:Y:S01]  /*18b00*/  MUFU.EX2 R202, R202 ;  /* 0x000000ca00ca7308 */ /* 0x000e620000000800 */
[----:B------:R-:W-:Y:S02]  /*18b10*/  FADD.FTZ R166, R194, R166 ;  /* 0x000000a6c2a67221 */ /* 0x000fe40000010000 */
[C---:B------:R-:W-:Y:S01]  /*18b20*/  HMMA.16816.F32.BF16 R112, R24.reuse, R134, R112 ;  /* 0x000000861870723c */ /* 0x040fe20000041870 */
[----:B------:R-:W-:Y:S03]  /*18b30*/  LDSM.16.MT88.4 R132, [R214+0x2080] ;  /* 0x00208000d684783b */ /* 0x000fe60000004200 */
[----:B------:R-:W-:Y:S02]  /*18b40*/  FADD.FTZ R153, R198, R153 ;  /* 0x00000099c6997221 */ /* 0x000fe40000010000 */
[----:B----4-:R-:W-:Y:S01]  /*18b50*/  FADD.FTZ R175, R200, R175 ;  /* 0x000000afc8af7221 */ /* 0x010fe20000010000 */
[----:B------:R-:W2:Y:S01]  /*18b60*/  MUFU.EX2 R179, R179 ;  /* 0x000000b300b37308 */ /* 0x000ea20000000800 */
[-C--:B------:R-:W-:Y:S04]  /*18b70*/  HMMA.16816.F32.BF16 R116, R24, R32.reuse, R116 ;  /* 0x000000201874723c */ /* 0x080fe80000041874 */
[----:B------:R-:W-:Y:S02]  /*18b80*/  FADD.FTZ R164, R195, R164 ;  /* 0x000000a4c3a47221 */ /* 0x000fe40000010000 */
[----:B------:R-:W-:Y:S02]  /*18b90*/  FADD.FTZ R166, R196, R166 ;  /* 0x000000a6c4a67221 */ /* 0x000fe40000010000 */
[C---:B------:R-:W-:Y:S04]  /*18ba0*/  HMMA.16816.F32.BF16 R120, R28.reuse, R32, R120 ;  /* 0x000000201c78723c */ /* 0x040fe80000041878 */
[----:B------:R-:W-:Y:S02]  /*18bb0*/  FADD.FTZ R153, R201, R153 ;  /* 0x00000099c9997221 */ /* 0x000fe40000010000 */
[----:B-1----:R-:W-:Y:S02]  /*18bc0*/  FADD.FTZ R175, R202, R175 ;  /* 0x000000afcaaf7221 */ /* 0x002fe40000010000 */
[-C--:B------:R-:W-:Y:S04]  /*18bd0*/  HMMA.16816.F32.BF16 R20, R28, R34.reuse, R20 ;  /* 0x000000221c14723c */ /* 0x080fe80000041814 */
[----:B------:R-:W-:Y:S02]  /*18be0*/  FADD.FTZ R242, R182, R164 ;  /* 0x000000a4b6f27221 */ /* 0x000fe40000010000 */
[----:B------:R-:W-:Y:S02]  /*18bf0*/  FADD.FTZ R241, R181, R166 ;  /* 0x000000a6b5f17221 */ /* 0x000fe40000010000 */
[C---:B------:R-:W-:Y:S01]  /*18c00*/  HMMA.16816.F32.BF16 R124, R24.reuse, R34, R124 ;  /* 0x00000022187c723c */ /* 0x040fe2000004187c */
[----:B------:R-:W1:Y:S03]  /*18c10*/  LDSM.16.MT88.4 R32, [R212+0x3480] ;  /* 0x00348000d420783b */ /* 0x000e660000004200 */
[----:B------:R-:W-:Y:S01]  /*18c20*/  FADD.FTZ R240, R180, R153 ;  /* 0x00000099b4f07221 */ /* 0x000fe20000010000 */
[----:B------:R-:W-:Y:S01]  /*18c30*/  MOV R153, R152 ;  /* 0x0000009800997202 */ /* 0x000fe20000000f00 */
[----:B--2---:R-:W-:Y:S02]  /*18c40*/  FADD.FTZ R235, R179, R175 ;  /* 0x000000afb3eb7221 */ /* 0x004fe40000010000 */
[-C--:B------:R-:W-:Y:S08]  /*18c50*/  HMMA.16816.F32.BF16 R52, R24, R128.reuse, R52 ;  /* 0x000000801834723c */ /* 0x080ff00000041834 */
[C---:B------:R-:W-:Y:S08]  /*18c60*/  HMMA.16816.F32.BF16 R56, R28.reuse, R128, R56 ;  /* 0x000000801c38723c */ /* 0x040ff00000041838 */
[-C--:B------:R-:W-:Y:S08]  /*18c70*/  HMMA.16816.F32.BF16 R60, R28, R130.reuse, R60 ;  /* 0x000000821c3c723c */ /* 0x080ff0000004183c */
[C---:B------:R-:W-:Y:S08]  /*18c80*/  HMMA.16816.F32.BF16 R64, R24.reuse, R130, R64 ;  /* 0x000000821840723c */ /* 0x040ff00000041840 */
[-C--:B------:R-:W-:Y:S08]  /*18c90*/  HMMA.16816.F32.BF16 R68, R24, R36.reuse, R68 ;  /* 0x000000241844723c */ /* 0x080ff00000041844 */
[C---:B------:R-:W-:Y:S08]  /*18ca0*/  HMMA.16816.F32.BF16 R72, R28.reuse, R36, R72 ;  /* 0x000000241c48723c */ /* 0x040ff00000041848 */
[-C--:B------:R-:W-:Y:S08]  /*18cb0*/  HMMA.16816.F32.BF16 R76, R28, R38.reuse, R76 ;  /* 0x000000261c4c723c */ /* 0x080ff0000004184c */
[C---:B------:R-:W-:Y:S01]  /*18cc0*/  HMMA.16816.F32.BF16 R80, R24.reuse, R38, R80 ;  /* 0x000000261850723c */ /* 0x040fe20000041850 */
[----:B------:R-:W2:Y:S07]  /*18cd0*/  LDSM.16.MT88.4 R36, [R212+0x2080] ;  /* 0x00208000d424783b */ /* 0x000eae0000004200 */
[-C--:B-1----:R-:W-:Y:S08]  /*18ce0*/  HMMA.16816.F32.BF16 R84, R24, R32.reuse, R84 ;  /* 0x000000201854723c */ /* 0x082ff00000041854 */
[C---:B------:R-:W-:Y:S08]  /*18cf0*/  HMMA.16816.F32.BF16 R88, R28.reuse, R32, R88 ;  /* 0x000000201c58723c */ /* 0x040ff00000041858 */
[-C--:B------:R-:W-:Y:S07]  /*18d00*/  HMMA.16816.F32.BF16 R92, R28, R34.reuse, R92 ;  /* 0x000000221c5c723c */ /* 0x080fee000004185c */
[----:B------:R-:W-:Y:S01]  /*18d10*/  F2FP.BF16.PACK_AB R28, R198, R197 ;  /* 0x000000c5c61c723e */ /* 0x000fe200000010ff */
[----:B------:R-:W-:Y:S01]  /*18d20*/  HMMA.16816.F32.BF16 R96, R24, R34, R96 ;  /* 0x000000221860723c */ /* 0x000fe20000041860 */
[----:B------:R-:W1:Y:S03]  /*18d30*/  LDSM.16.MT88.4 R32, [R212+0x3880] ;  /* 0x00388000d420783b */ /* 0x000e660000004200 */
[----:B------:R-:W-:Y:S02]  /*18d40*/  F2FP.BF16.PACK_AB R29, R200, R199 ;  /* 0x000000c7c81d723e */ /* 0x000fe400000010ff */
[----:B------:R-:W-:Y:S02]  /*18d50*/  F2FP.BF16.PACK_AB R30, R180, R201 ;  /* 0x000000c9b41e723e */ /* 0x000fe400000010ff */
[----:B------:R-:W-:Y:S04]  /*18d60*/  F2FP.BF16.PACK_AB R24, R192, R191 ;  /* 0x000000bfc018723e */ /* 0x000fe800000010ff */
[----:B------:R-:W-:Y:S02]  /*18d70*/  F2FP.BF16.PACK_AB R25, R194, R193 ;  /* 0x000000c1c219723e */ /* 0x000fe400000010ff */
[----:B------:R-:W-:Y:S02]  /*18d80*/  F2FP.BF16.PACK_AB R26, R182, R195 ;  /* 0x000000c3b61a723e */ /* 0x000fe400000010ff */
[----:B------:R-:W-:Y:S02]  /*18d90*/  F2FP.BF16.PACK_AB R27, R181, R196 ;  /* 0x000000c4b51b723e */ /* 0x000fe400000010ff */
[----:B------:R-:W-:Y:S05]  /*18da0*/  F2FP.BF16.PACK_AB R31, R179, R202 ;  /* 0x000000cab31f723e */ /* 0x000fea00000010ff */
[-C--:B------:R-:W-:Y:S08]  /*18db0*/  HMMA.16816.F32.BF16 R144, R24, R132.reuse, R4 ;  /* 0x000000841890723c */ /* 0x080ff00000041804 */
        /* <DEDUP_REMOVED lines=24> */
.L_x_493:
[----:B------:R-:W-:-:S13]  /*18f40*/  ISETP.GE.AND P0, PT, R243, R227, PT ;  /* 0x000000e3f300720c */ /* 0x000fda0003f06270 */
[----:B------:R-:W-:Y:S05]  /*18f50*/  @!P0 BRA `(.L_x_497) ;  /* 0x00003d0000008947 */ /* 0x000fea0003800000 */
[----:B------:R-:W-:Y:S01]  /*18f60*/  IADD3 R245, P0, R228, 0x20, RZ ;  /* 0x00000020e4f57810 */ /* 0x000fe20007f1e0ff */
        /* <DEDUP_REMOVED lines=18> */
.L_x_515:
[----:B------:R-:W-:Y:S04]  /*19090*/  DEPBAR.LE SB0, 0x0 ;  /* 0x000080000000791a */ /* 0x000fe80000000000 */
[----:B------:R-:W-:Y:S01]  /*190a0*/  BAR.SYNC.DEFER_BLOCKING 0x0 ;  /* 0x0000000000007b1d */ /* 0x000fe20000010000 */
[----:B------:R-:W-:Y:S01]  /*190b0*/  SHF.R.S32.HI R2, RZ, 0x1f, R243 ;  /* 0x0000001fff027819 */ /* 0x000fe200000114f3 */
[----:B------:R-:W-:Y:S01]  /*190c0*/  IMAD R0, R243, UR5, RZ ;  /* 0x00000005f3007c24 */ /* 0x000fe2000f8e02ff */
        /* <DEDUP_REMOVED lines=8> */
[C---:B------:R-:W-:Y:S01]  /*19150*/  IMAD.X R2, R0.reuse, 0x1, R237, P0 ;  /* 0x0000000100027824 */ /* 0x040fe200000e06ed */
        /* <DEDUP_REMOVED lines=17> */
[C---:B------:R-:W-:Y:S04]  /*19270*/  @!P1 IADD3 R12, P0, R3.reuse, R228, RZ ;  /* 0x000000e4030c9210 */ /* 0x040fe80007f1e0ff */
[----:B------:R-:W-:Y:S01]  /*19280*/  LDSM.16.M88.4 R156, [R213+0x6080] ;  /* 0x00608000d59c783b */ /* 0x000fe20000000200 */
[----:B------:R-:W-:Y:S01]  /*19290*/  @!P1 IMAD.X R2, R0, 0x1, R237, P0 ;  /* 0x0000000100029824 */ /* 0x000fe200000e06ed */
[C---:B------:R-:W-:Y:S04]  /*192a0*/  @!P1 LEA R36, P0, R12.reuse, c[0x0][0x1f8], 0x1 ;  /* 0x00007e000c249a11 */ /* 0x040fe800078008ff */
[----:B------:R-:W-:Y:S01]  /*192b0*/  @!P1 LEA.HI.X R37, R12, c[0x0][0x1fc], R2, 0x1, P0 ;  /* 0x00007f000c259a11 */ /* 0x000fe200000f0c02 */
[----:B------:R-:W5:Y:S01]  /*192c0*/  LDSM.16.M88.4 R160, [R215] ;  /* 0x00000000d7a0783b */ /* 0x000f620000000200 */
[C---:B------:R-:W-:Y:S01]  /*192d0*/  @!P1 IADD3 R20, P0, R3.reuse, R245, RZ ;  /* 0x000000f503149210 */ /* 0x040fe20007f1e0ff */
[-C--:B-1----:R-:W-:Y:S05]  /*192e0*/  HMMA.16816.F32.BF16 R4, R48, R16.reuse, RZ ;  /* 0x000000103004723c */ /* 0x082fea00000418ff */
[----:B------:R-:W1:Y:S01]  /*192f0*/  LDSM.16.M88.4 R164, [R213+0x7080] ;  /* 0x00708000d5a4783b */ /* 0x000e620000000200 */
[----:B------:R-:W-:Y:S01]  /*19300*/  @!P1 IMAD.X R2, R0, 0x1, R203, P0 ;  /* 0x0000000100029824 */ /* 0x000fe200000e06cb */
        /* <DEDUP_REMOVED lines=20> */
[----:B------:R4:W-:Y:S07]  /*19450*/  @!P1 LDGSTS.E.BYPASS.LTC128B.128 [R230+0x2080], [R36.64], !P5 ;  /* 0x0208000024e69fae */ /* 0x0009ee000e901d4c */
[----:B------:R3:W-:Y:S01]  /*19460*/  @!P1 LDGSTS.E.BYPASS.LTC128B.128 [R230+0x2c80], [R40.64], !P4 ;  /* 0x02c8000028e69fae */ /* 0x0007e2000e101d4c */
[-C--:B-1----:R-:W-:Y:S06]  /*19470*/  HMMA.16816.F32.BF16 R28, R44, R34.reuse, RZ ;  /* 0x000000222c1c723c */ /* 0x082fec00000418ff */
[----:B------:R1:W-:Y:S02]  /*19480*/  @!P1 LDGSTS.E.BYPASS.LTC128B.128 [R230+0x3880], [R2.64], !P3 ;  /* 0x0388000002e69fae */ /* 0x0003e4000d901d4c */
[C---:B------:R-:W-:Y:S05]  /*19490*/  HMMA.16816.F32.BF16 R32, R48.reuse, R34, RZ ;  /* 0x000000223020723c */ /* 0x040fea00000418ff */
[----:B------:R-:W-:Y:S03]  /*194a0*/  LDSM.16.M88.4 R176, [R217+0x8080] ;  /* 0x00808000d9b0783b */ /* 0x000fe60000000200 */
[-C--:B----4-:R-:W-:Y:S04]  /*194b0*/  HMMA.16816.F32.BF16 R36, R48, R152.reuse, RZ ;  /* 0x000000983024723c */ /* 0x090fe800000418ff */
[----:B------:R-:W0:Y:S04]  /*194c0*/  LDGDEPBAR ;  /* 0x00000000000079af */ /* 0x000e280000000000 */
[C---:B---3--:R-:W-:Y:S03]  /*194d0*/  HMMA.16816.F32.BF16 R40, R44.reuse, R152, RZ ;  /* 0x000000982c28723c */ /* 0x048fe600000418ff */
[----:B------:R-:W3:Y:S05]  /*194e0*/  LDSM.16.M88.4 R180, [R216+0x4880] ;  /* 0x00488000d8b4783b */ /* 0x000eea0000000200 */
[-C--:B------:R-:W-:Y:S02]  /*194f0*/  HMMA.16816.F32.BF16 R44, R44, R154.reuse, RZ ;  /* 0x0000009a2c2c723c */ /* 0x080fe400000418ff */
[----:B------:R-:W4:Y:S06]  /*19500*/  LDSM.16.M88.4 R184, [R217+0x9080] ;  /* 0x00908000d9b8783b */ /* 0x000f2c0000000200 */
[----:B------:R-:W-:Y:S01]  /*19510*/  HMMA.16816.F32.BF16 R48, R48, R154, RZ ;  /* 0x0000009a3030723c */ /* 0x000fe200000418ff */
[----:B------:R-:W1:Y:S07]  /*19520*/  LDSM.16.M88.4 R152, [R216+0x4c80] ;  /* 0x004c8000d898783b */ /* 0x000e6e0000000200 */
[-C--:B-----5:R-:W-:Y:S01]  /*19530*/  HMMA.16816.F32.BF16 R4, R156, R160.reuse, R4 ;  /* 0x000000a09c04723c */ /* 0x0a0fe20000041804 */
[----:B------:R-:W5:Y:S07]  /*19540*/  LDSM.16.M88.4 R188, [R216+0x5080] ;  /* 0x00508000d8bc783b */ /* 0x000f6e0000000200 */
[C---:B------:R-:W-:Y:S01]  /*19550*/  HMMA.16816.F32.BF16 R8, R164.reuse, R160, R8 ;  /* 0x000000a0a408723c */ /* 0x040fe20000041808 */
[----:B------:R-:W-:Y:S07]  /*19560*/  LDSM.16.M88.4 R192, [R209] ;  /* 0x00000000d1c0783b */ /* 0x000fee0000000200 */
[-C--:B------:R-:W-:Y:S01]  /*19570*/  HMMA.16816.F32.BF16 R12, R164, R162.reuse, R12 ;  /* 0x000000a2a40c723c */ /* 0x080fe2000004180c */
[----:B------:R-:W-:Y:S07]  /*19580*/  LDSM.16.M88.4 R196, [R213+0x9080] ;  /* 0x00908000d5c4783b */ /* 0x000fee0000000200 */
[C---:B------:R-:W-:Y:S01]  /*19590*/  HMMA.16816.F32.BF16 R16, R156.reuse, R162, R16 ;  /* 0x000000a29c10723c */ /* 0x040fe20000041810 */
[----:B------:R-:W1:Y:S07]  /*195a0*/  LDSM.16.M88.4 R160, [R213+0x8080] ;  /* 0x00808000d5a0783b */ /* 0x000e6e0000000200 */
[-C--:B--2---:R-:W-:Y:S08]  /*195b0*/  HMMA.16816.F32.BF16 R20, R156, R168.reuse, R20 ;  /* 0x000000a89c14723c */ /* 0x084ff00000041814 */
        /* <DEDUP_REMOVED lines=12> */
[C---:B----4-:R-:W-:Y:S08]  /*19680*/  HMMA.16816.F32.BF16 R8, R184.reuse, R180, R8 ;  /* 0x000000b4b808723c */ /* 0x050ff00000041808 */
        /* <DEDUP_REMOVED lines=8> */
[-C--:B-----5:R-:W-:Y:S08]  /*19710*/  HMMA.16816.F32.BF16 R36, R176, R188.reuse, R36 ;  /* 0x000000bcb024723c */ /* 0x0a0ff00000041824 */
[C---:B------:R-:W-:Y:S08]  /*19720*/  HMMA.16816.F32.BF16 R40, R184.reuse, R188, R40 ;  /* 0x000000bcb828723c */ /* 0x040ff00000041828 */
[-C--:B------:R-:W-:Y:S01]  /*19730*/  HMMA.16816.F32.BF16 R44, R184, R190.reuse, R44 ;  /* 0x000000beb82c723c */ /* 0x080fe2000004182c */
[----:B------:R-:W-:Y:S07]  /*19740*/  LDSM.16.M88.4 R184, [R206] ;  /* 0x00000000ceb8783b */ /* 0x000fee0000000200 */
[----:B------:R-:W-:Y:S01]  /*19750*/  HMMA.16816.F32.BF16 R48, R176, R190, R48 ;  /* 0x000000beb030723c */ /* 0x000fe20000041830 */
[----:B------:R-:W3:Y:S07]  /*19760*/  LDSM.16.M88.4 R176, [R216+0x5880] ;  /* 0x00588000d8b0783b */ /* 0x000eee0000000200 */
[-C--:B------:R-:W-:Y:S01]  /*19770*/  HMMA.16816.F32.BF16 R4, R160, R192.reuse, R4 ;  /* 0x000000c0a004723c */ /* 0x080fe20000041804 */
[----:B------:R-:W-:Y:S07]  /*19780*/  LDSM.16.M88.4 R188, [R213+0xb080] ;  /* 0x00b08000d5bc783b */ /* 0x000fee0000000200 */
        /* <DEDUP_REMOVED lines=44> */
[----:B------:R-:W-:Y:S04]  /*19a50*/  IMAD.WIDE.U32 R162, R2, c[0x0][0x1e0], RZ ;  /* 0x0000780002a27a25 */ /* 0x000fe800078e00ff */
        /* <DEDUP_REMOVED lines=42> */
.L_x_498:
        /* <DEDUP_REMOVED lines=29> */
.L_x_501:
[----:B------:R-:W-:Y:S04]  /*19ed0*/  MOV R0, c[0x0][0x32c] ;  /* 0x0000cb0000007a02 */ /* 0x000fe80000000f00 */
[----:B------:R-:W-:Y:S11]  /*19ee0*/  ISETP.NE.AND P0, PT, R0, 0x1, PT ;  /* 0x000000010000780c */ /* 0x000ff60003f05270 */
[----:B------:R-:W-:Y:S02]  /*19ef0*/  @!UPT UIADD3 URZ, URZ, URZ, URZ ;  /* 0x0000003f3f3ff290 */ /* 0x000fe4000fffe03f */
[----:B------:R-:W-:Y:S05]  /*19f00*/  @P0 IMAD.HI.U32 R0, R2, c[0x0][0x330], RZ ;  /* 0x0000cc0002000a27 */ /* 0x000fea00078e00ff */
[----:B------:R-:W-:Y:S02]  /*19f10*/  @P0 SHF.R.U32.HI R2, RZ, c[0x0][0x334], R0 ;  /* 0x0000cd00ff020a19 */ /* 0x000fe40000011600 */
.L_x_502:
[----:B------:R-:W-:Y:S05]  /*19f20*/  BSYNC B0 ;  /* 0x0000000000007941 */ /* 0x000fea0003800000 */
.L_x_500:
[----:B------:R-:W-:Y:S05]  /*19f30*/  IMAD R2, R2, c[0x0][0x32c], R153 ;  /* 0x0000cb0002027a24 */ /* 0x000fea00078e0299 */
[----:B------:R-:W-:Y:S02]  /*19f40*/  IADD3 R0, R2, c[0x0][0x32c], RZ ;  /* 0x0000cb0002007a10 */ /* 0x000fe40007ffe0ff */
[----:B------:R-:W-:Y:S02]  /*19f50*/  IMNMX R160, R160, R2, !PT ;  /* 0x00000002a0a07217 */ /* 0x000fe40007800200 */
[----:B------:R-:W-:Y:S02]  /*19f60*/  IMNMX R161, R161, R0, PT ;  /* 0x00000000a1a17217 */ /* 0x000fe40003800200 */
.L_x_499:
        /* <DEDUP_REMOVED lines=17> */
.L_x_505:
[----:B------:R-:W-:Y:S04]  /*1a080*/  MOV R0, c[0x0][0x32c] ;  /* 0x0000cb0000007a02 */ /* 0x000fe80000000f00 */
[----:B------:R-:W-:Y:S11]  /*1a090*/  ISETP.NE.AND P0, PT, R0, 0x1, PT ;  /* 0x000000010000780c */ /* 0x000ff60003f05270 */
[----:B------:R-:W-:Y:S02]  /*1a0a0*/  @!UPT UIADD3 URZ, URZ, URZ, URZ ;  /* 0x0000003f3f3ff290 */ /* 0x000fe4000fffe03f */
[----:B------:R-:W-:Y:S05]  /*1a0b0*/  @P0 IMAD.HI.U32 R0, R2, c[0x0][0x330], RZ ;  /* 0x0000cc0002000a27 */ /* 0x000fea00078e00ff */
[----:B------:R-:W-:Y:S02]  /*1a0c0*/  @P0 SHF.R.U32.HI R2, RZ, c[0x0][0x334], R0 ;  /* 0x0000cd00ff020a19 */ /* 0x000fe40000011600 */
.L_x_506:
[----:B------:R-:W-:Y:S05]  /*1a0d0*/  BSYNC B0 ;  /* 0x0000000000007941 */ /* 0x000fea0003800000 */
.L_x_504:
[----:B------:R-:W-:Y:S05]  /*1a0e0*/  IMAD R2, R2, c[0x0][0x32c], R153 ;  /* 0x0000cb0002027a24 */ /* 0x000fea00078e0299 */
[----:B------:R-:W-:Y:S02]  /*1a0f0*/  IADD3 R0, R2, c[0x0][0x32c], RZ ;  /* 0x0000cb0002007a10 */ /* 0x000fe40007ffe0ff */
[----:B------:R-:W-:Y:S02]  /*1a100*/  IMNMX R158, R158, R2, !PT ;  /* 0x000000029e9e7217 */ /* 0x000fe40007800200 */
[----:B------:R-:W-:Y:S02]  /*1a110*/  IMNMX R159, R159, R0, PT ;  /* 0x000000009f9f7217 */ /* 0x000fe40003800200 */
.L_x_503:
        /* <DEDUP_REMOVED lines=40> */
[C---:B------:R-:W-:Y:S01]  /*1a3a0*/  ISETP.GT.AND P0, PT, R160.reuse, 0x21, !P3 ;  /* 0x00000021a000780c */ /* 0x040fe20005f04270 */
        /* <DEDUP_REMOVED lines=32> */
.L_x_509:
[----:B------:R-:W-:Y:S04]  /*1a5b0*/  MOV R20, c[0x0][0x32c] ;  /* 0x0000cb0000147a02 */ /* 0x000fe80000000f00 */
[----:B------:R-:W-:Y:S11]  /*1a5c0*/  ISETP.NE.AND P0, PT, R20, 0x1, PT ;  /* 0x000000011400780c */ /* 0x000ff60003f05270 */
[----:B------:R-:W-:Y:S02]  /*1a5d0*/  @!UPT UIADD3 URZ, URZ, URZ, URZ ;  /* 0x0000003f3f3ff290 */ /* 0x000fe4000fffe03f */
[----:B------:R-:W-:Y:S05]  /*1a5e0*/  @P0 IMAD.HI.U32 R20, R36, c[0x0][0x330], RZ ;  /* 0x0000cc0024140a27 */ /* 0x000fea00078e00ff */
[----:B------:R-:W-:Y:S02]  /*1a5f0*/  @P0 SHF.R.U32.HI R36, RZ, c[0x0][0x334], R20 ;  /* 0x0000cd00ff240a19 */ /* 0x000fe40000011614 */
.L_x_510:
[----:B------:R-:W-:Y:S05]  /*1a600*/  BSYNC B0 ;  /* 0x0000000000007941 */ /* 0x000fea0003800000 */
.L_x_508:
[----:B------:R-:W-:Y:S05]  /*1a610*/  IMAD R36, R36, c[0x0][0x32c], R153 ;  /* 0x0000cb0024247a24 */ /* 0x000fea00078e0299 */
[----:B------:R-:W-:Y:S02]  /*1a620*/  IADD3 R20, R36, c[0x0][0x32c], RZ ;  /* 0x0000cb0024147a10 */ /* 0x000fe40007ffe0ff */
[----:B------:R-:W-:Y:S02]  /*1a630*/  IMNMX R32, R32, R36, !PT ;  /* 0x0000002420207217 */ /* 0x000fe40007800200 */
[----:B------:R-:W-:Y:S02]  /*1a640*/  IMNMX R33, R33, R20, PT ;  /* 0x0000001421217217 */ /* 0x000fe40003800200 */
.L_x_507:
        /* <DEDUP_REMOVED lines=29> */
[C---:B------:R-:W-:Y:S04]  /*1a820*/  ISETP.GT.AND P0, PT, R158.reuse, 0x1, !P0 ;  /* 0x000000019e00780c */ /* 0x040fe80004704270 */
[----:B------:R-:W-:Y:S04]  /*1a830*/  ISETP.LT.OR P0, PT, R159, 0x2, P0 ;  /* 0x000000029f00780c */ /* 0x000fe80000701670 */
[----:B------:R-:W-:Y:S02]  /*1a840*/  FSEL R7, R7, -INF , !P0 ;  /* 0xff80000007077808 */ /* 0x000fe40004000000 */
[----:B------:R-:W-:Y:S04]  /*1a850*/  ISETP.GT.AND P0, PT, R158, RZ, !P1 ;  /* 0x000000ff9e00720c */ /* 0x000fe80004f04270 */
[C---:B------:R-:W-:Y:S04]  /*1a860*/  ISETP.LT.OR P0, PT, R159.reuse, 0x1, P0 ;  /* 0x000000019f00780c */ /* 0x040fe80000701670 */
[----:B------:R-:W-:Y:S02]  /*1a870*/  FSEL R20, R6, -INF , !P0 ;  /* 0xff80000006147808 */ /* 0x000fe40004000000 */
[----:B------:R-:W-:Y:S01]  /*1a880*/  ISETP.GT.AND P0, PT, R158, 0x28, !P2 ;  /* 0x000000289e00780c */ /* 0x000fe20005704270 */
[----:B------:R-:W1:Y:S03]  /*1a890*/  SHFL.IDX PT, R6, R156, 0x3, 0x1c1f ;  /* 0x007c1f009c067f89 */ /* 0x000e6600000e0000 */
[----:B------:R-:W-:Y:S04]  /*1a8a0*/  ISETP.LT.OR P0, PT, R159, 0x29, P0 ;  /* 0x000000299f00780c */ /* 0x000fe80000701670 */
[----:B------:R-:W-:Y:S02]  /*1a8b0*/  FSEL R175, R50, -INF , !P0 ;  /* 0xff80000032af7808 */ /* 0x000fe40004000000 */
[----:B------:R-:W-:Y:S04]  /*1a8c0*/  ISETP.NE.AND P0, PT, R21, RZ, PT ;  /* 0x000000ff1500720c */ /* 0x000fe80003f05270 */
[----:B------:R-:W-:Y:S04]  /*1a8d0*/  ISETP.GT.AND P0, PT, R158, 0x29, !P0 ;  /* 0x000000299e00780c */ /* 0x000fe80004704270 */
[----:B------:R-:W-:Y:S04]  /*1a8e0*/  ISETP.LT.OR P0, PT, R159, 0x2a, P0 ;  /* 0x0000002a9f00780c */ /* 0x000fe80000701670 */
[----:B------:R-:W-:Y:S02]  /*1a8f0*/  FSEL R173, R51, -INF , !P0 ;  /* 0xff80000033ad7808 */ /* 0x000fe40004000000 */
[----:B------:R-:W-:Y:S01]  /*1a900*/  ISETP.GT.AND P0, PT, R32, RZ, !P1 ;  /* 0x000000ff2000720c */ /* 0x000fe20004f04270 */
[--C-:B-1----:R-:W-:Y:S02]  /*1a910*/  IMAD.IADD R155, R155, 0x1, R6.reuse ;  /* 0x000000019b9b7824 */ /* 0x102fe400078e0206 */
[----:B------:R-:W-:Y:S01]  /*1a920*/  IMAD.IADD R154, R154, 0x1, R6 ;  /* 0x000000019a9a7824 */ /* 0x000fe200078e0206 */
        /* <DEDUP_REMOVED lines=57> */
.L_x_513:
[----:B------:R-:W-:Y:S04]  /*1acc0*/  MOV R6, c[0x0][0x32c] ;  /* 0x0000cb0000067a02 */ /* 0x000fe80000000f00 */
[----:B------:R-:W-:Y:S11]  /*1acd0*/  ISETP.NE.AND P0, PT, R6, 0x1, PT ;  /* 0x000000010600780c */ /* 0x000ff60003f05270 */
[----:B------:R-:W-:Y:S02]  /*1ace0*/  @!UPT UIADD3 URZ, URZ, URZ, URZ ;  /* 0x0000003f3f3ff290 */ /* 0x000fe4000fffe03f */
[----:B------:R-:W-:Y:S05]  /*1acf0*/  @P0 IMAD.HI.U32 R6, R22, c[0x0][0x330], RZ ;  /* 0x0000cc0016060a27 */ /* 0x000fea00078e00ff */
[----:B------:R-:W-:Y:S02]  /*1ad00*/  @P0 SHF.R.U32.HI R22, RZ, c[0x0][0x334], R6 ;  /* 0x0000cd00ff160a19 */ /* 0x000fe40000011606 */
.L_x_514:
[----:B------:R-:W-:Y:S05]  /*1ad10*/  BSYNC B0 ;  /* 0x0000000000007941 */ /* 0x000fea0003800000 */
.L_x_512:
[----:B------:R-:W-:Y:S05]  /*1ad20*/  IMAD R153, R22, c[0x0][0x32c], R153 ;  /* 0x0000cb0016997a24 */ /* 0x000fea00078e0299 */
[----:B------:R-:W-:Y:S02]  /*1ad30*/  IADD3 R6, R153, c[0x0][0x32c], RZ ;  /* 0x0000cb0099067a10 */ /* 0x000fe40007ffe0ff */
[----:B------:R-:W-:Y:S02]  /*1ad40*/  IMNMX R154, R154, R153, !PT ;  /* 0x000000999a9a7217 */ /* 0x000fe40007800200 */
[----:B------:R-:W-:Y:S02]  /*1ad50*/  IMNMX R155, R155, R6, PT ;  /* 0x000000069b9b7217 */ /* 0x000fe40003800200 */
.L_x_511:
[----:B------:R-:W-:Y:S02]  /*1ad60*/  ISETP.GT.AND P0, PT, R154, RZ, !P1 ;  /* 0x000000ff9a00720c */ /* 0x000fe40004f04270 */
[----:B------:R-:W-:Y:S02]  /*1ad70*/  ISETP.NE.AND P1, PT, R157, RZ, PT ;  /* 0x000000ff9d00720c */ /* 0x000fe40003f25270 */
        /* <DEDUP_REMOVED lines=28> */
[----:B------:R-:W-:Y:S02]  /*1af40*/  ISETP.LT.OR P0, PT, R155, 0x11, P0 ;  /* 0x000000119b00780c */ /* 0x000fe40000701670 */
[----:B------:R-:W-:Y:S02]  /*1af50*/  FMNMX.FTZ R2, R184, R2, !PT ;  /* 0x00000002b8027209 */ /* 0x000fe40007810000 */
[----:B------:R-:W-:Y:S02]  /*1af60*/  FMNMX.FTZ R0, R19, R0, !PT ;  /* 0x0000000013007209 */ /* 0x000fe40007810000 */
[----:B------:R-:W-:Y:S02]  /*1af70*/  FMNMX.FTZ R2, R180, R2, !PT ;  /* 0x00000002b4027209 */ /* 0x000fe40007810000 */
[----:B------:R-:W-:Y:S02]  /*1af80*/  FSEL R51, R26, -INF , !P0 ;  /* 0xff8000001a337808 */ /* 0x000fe40004000000 */
[----:B------:R-:W-:Y:S02]  /*1af90*/  FMNMX.FTZ R2, R176, R2, !PT ;  /* 0x00000002b0027209 */ /* 0x000fe40007810000 */
[C---:B------:R-:W-:Y:S02]  /*1afa0*/  ISETP.GT.AND P0, PT, R154.reuse, 0x11, !P1 ;  /* 0x000000119a00780c */ /* 0x040fe40004f04270 */
[----:B------:R-:W-:Y:S01]  /*1afb0*/  FMNMX.FTZ R0, R179, R0, !PT ;  /* 0x00000000b3007209 */ /* 0x000fe20007810000 */
[----:B------:R-:W1:Y:S01]  /*1afc0*/  SHFL.BFLY PT, R6, R2, 0x2, 0x1f ;  /* 0x0c401f0002067f89 */ /* 0x000e6200000e0000 */
[----:B------:R-:W-:Y:S02]  /*1afd0*/  ISETP.LT.OR P0, PT, R155, 0x12, P0 ;  /* 0x000000129b00780c */ /* 0x000fe40000701670 */
[----:B------:R-:W-:Y:S02]  /*1afe0*/  FMNMX.FTZ R0, R181, R0, !PT ;  /* 0x00000000b5007209 */ /* 0x000fe40007810000 */
[----:B------:R-:W-:Y:S02]  /*1aff0*/  FSEL R50, R27, -INF , !P0 ;  /* 0xff8000001b327808 */ /* 0x000fe40004000000 */
[----:B------:R-:W-:Y:S02]  /*1b000*/  ISETP.GT.AND P0, PT, R154, 0x18, !P6 ;  /* 0x000000189a00780c */ /* 0x000fe40007704270 */
[----:B------:R-:W-:Y:S02]  /*1b010*/  FMNMX.FTZ R0, R189, R0, !PT ;  /* 0x00000000bd007209 */ /* 0x000fe40007810000 */
[----:B------:R-:W-:Y:S02]  /*1b020*/  ISETP.NE.AND P1, PT, R21, RZ, PT ;  /* 0x000000ff1500720c */ /* 0x000fe40003f25270 */
[----:B------:R-:W-:Y:S02]  /*1b030*/  FMNMX.FTZ R21, R8, R149, !PT ;  /* 0x0000009508157209 */ /* 0x000fe40007810000 */
[----:B------:R-:W-:Y:S02]  /*1b040*/  ISETP.LT.OR P0, PT, R155, 0x19, P0 ;  /* 0x000000199b00780c */ /* 0x000fe40000701670 */
[----:B------:R-:W-:Y:S02]  /*1b050*/  FMNMX.FTZ R0, R190, R0, !PT ;  /* 0x00000000be007209 */ /* 0x000fe40007810000 */
[----:B------:R-:W-:Y:S02]  /*1b060*/  FMNMX.FTZ R21, R9, R21, !PT ;  /* 0x0000001509157209 */ /* 0x000fe40007810000 */
[----:B------:R-:W-:Y:S02]  /*1b070*/  FSEL R49, R30, -INF , !P0 ;  /* 0xff8000001e317808 */ /* 0x000fe40004000000 */
[----:B------:R-:W-:Y:S02]  /*1b080*/  ISETP.GT.AND P0, PT, R154, 0x19, !P5 ;  /* 0x000000199a00780c */ /* 0x000fe40006f04270 */
[----:B------:R-:W-:Y:S02]  /*1b090*/  FMNMX.FTZ R0, R186, R0, !PT ;  /* 0x00000000ba007209 */ /* 0x000fe40007810000 */
[----:B------:R-:W-:Y:S02]  /*1b0a0*/  FMNMX.FTZ R21, R12, R21, !PT ;  /* 0x000000150c157209 */ /* 0x000fe40007810000 */
[----:B------:R-:W-:Y:S02]  /*1b0b0*/  ISETP.LT.OR P0, PT, R155, 0x1a, P0 ;  /* 0x0000001a9b00780c */ /* 0x000fe40000701670 */
[----:B------:R-:W-:Y:S02]  /*1b0c0*/  FMNMX.FTZ R0, R183, R0, !PT ;  /* 0x00000000b7007209 */ /* 0x000fe40007810000 */
[----:B-1----:R-:W-:Y:S02]  /*1b0d0*/  FMNMX.FTZ R6, R2, R6, !PT ;  /* 0x0000000602067209 */ /* 0x002fe40007810000 */
[----:B------:R-:W-:Y:S02]  /*1b0e0*/  FMNMX.FTZ R21, R13, R21, !PT ;  /* 0x000000150d157209 */ /* 0x000fe40007810000 */
[----:B------:R-:W-:Y:S01]  /*1b0f0*/  FSEL R48, R31, -INF , !P0 ;  /* 0xff8000001f307808 */ /* 0x000fe20004000000 */
[----:B------:R-:W1:Y:S01]  /*1b100*/  SHFL.BFLY PT, R3, R6, 0x1, 0x1f ;  /* 0x0c201f0006037f89 */ /* 0x000e6200000e0000 */
[----:B------:R-:W-:Y:S02]  /*1b110*/  ISETP.GT.AND P0, PT, R154, 0x20, !P4 ;  /* 0x000000209a00780c */ /* 0x000fe40006704270 */
[----:B------:R-:W-:Y:S02]  /*1b120*/  FMNMX.FTZ R0, R175, R0, !PT ;  /* 0x00000000af007209 */ /* 0x000fe40007810000 */
[----:B------:R-:W-:Y:S02]  /*1b130*/  FMNMX.FTZ R21, R191, R21, !PT ;  /* 0x00000015bf157209 */ /* 0x000fe40007810000 */
[----:B------:R-:W-:Y:S02]  /*1b140*/  ISETP.LT.OR P0, PT, R155, 0x21, P0 ;  /* 0x000000219b00780c */ /* 0x000fe40000701670 */
[----:B------:R-:W-:Y:S02]  /*1b150*/  FMNMX.FTZ R0, R173, R0, !PT ;  /* 0x00000000ad007209 */ /* 0x000fe40007810000 */
[----:B------:R-:W-:Y:S02]  /*1b160*/  FMNMX.FTZ R21, R193, R21, !PT ;  /* 0x00000015c1157209 */ /* 0x000fe40007810000 */
[----:B------:R-:W-:Y:S01]  /*1b170*/  FSEL R171, R42, -INF , !P0 ;  /* 0xff8000002aab7808 */ /* 0x000fe20004000000 */
[----:B------:R-:W2:Y:S01]  /*1b180*/  SHFL.BFLY PT, R2, R0, 0x2, 0x1f ;  /* 0x0c401f0000027f89 */ /* 0x000ea200000e0000 */
[----:B------:R-:W-:Y:S02]  /*1b190*/  ISETP.GT.AND P0, PT, R154, 0x21, !P3 ;  /* 0x000000219a00780c */ /* 0x000fe40005f04270 */
[----:B------:R-:W-:Y:S02]  /*1b1a0*/  FMNMX.FTZ R21, R194, R21, !PT ;  /* 0x00000015c2157209 */ /* 0x000fe40007810000 */
[----:B------:R-:W-:Y:S02]  /*1b1b0*/  ISETP.LT.OR P0, PT, R155, 0x22, P0 ;  /* 0x000000229b00780c */ /* 0x000fe40000701670 */
[----:B------:R-:W-:Y:S02]  /*1b1c0*/  FMNMX.FTZ R21, R195, R21, !PT ;  /* 0x00000015c3157209 */ /* 0x000fe40007810000 */
[----:B------:R-:W-:Y:S02]  /*1b1d0*/  FSEL R168, R43, -INF , !P0 ;  /* 0xff8000002ba87808 */ /* 0x000fe40004000000 */
[----:B------:R-:W-:Y:S01]  /*1b1e0*/  ISETP.GT.AND P0, PT, R154, 0x28, !P2 ;  /* 0x000000289a00780c */ /* 0x000fe20005704270 */
[----:B------:R-:W-:Y:S01]  /*1b1f0*/  LDSM.16.MT88.4 R40, [R212+0x1880] ;  /* 0x00188000d428783b */ /* 0x000fe20000004200 */
[----:B------:R-:W-:Y:S02]  /*1b200*/  FMNMX.FTZ R21, R177, R21, !PT ;  /* 0x00000015b1157209 */ /* 0x000fe40007810000 */
[----:B------:R-:W-:Y:S02]  /*1b210*/  ISETP.LT.OR P0, PT, R155, 0x29, P0 ;  /* 0x000000299b00780c */ /* 0x000fe40000701670 */
[----:B------:R-:W-:Y:S02]  /*1b220*/  FMNMX.FTZ R21, R172, R21, !PT ;  /* 0x00000015ac157209 */ /* 0x000fe40007810000 */
[----:B------:R-:W-:Y:S02]  /*1b230*/  FSEL R166, R46, -INF , !P0 ;  /* 0xff8000002ea67808 */ /* 0x000fe40004000000 */
[----:B------:R-:W-:Y:S02]  /*1b240*/  ISETP.GT.AND P0, PT, R154, 0x29, !P1 ;  /* 0x000000299a00780c */ /* 0x000fe40004f04270 */
[----:B-1----:R-:W-:Y:S02]  /*1b250*/  FMNMX.FTZ R3, R6, R3, !PT ;  /* 0x0000000306037209 */ /* 0x002fe40007810000 */
[----:B------:R-:W-:Y:S02]  /*1b260*/  FMNMX.FTZ R6, R169, R21, !PT ;  /* 0x00000015a9067209 */ /* 0x000fe40007810000 */
[----:B------:R-:W-:Y:S01]  /*1b270*/  ISETP.LT.OR P0, PT, R155, 0x2a, P0 ;  /* 0x0000002a9b00780c */ /* 0x000fe20000701670 */
[----:B------:R-:W-:Y:S01]  /*1b280*/  FMUL.FTZ R192, R3, c[0x0][0x2d0] ;  /* 0x0000b40003c07a20 */ /* 0x000fe20000410000 */
[----:B------:R-:W-:Y:S02]  /*1b290*/  FMNMX.FTZ R6, R167, R6, !PT ;  /* 0x00000006a7067209 */ /* 0x000fe40007810000 */
[----:B------:R-:W-:Y:S02]  /*1b2a0*/  FSEL R29, R47, -INF , !P0 ;  /* 0xff8000002f1d7808 */ /* 0x000fe40004000000 */
[----:B------:R-:W-:Y:S01]  /*1b2b0*/  FSETP.NEU.FTZ.AND P0, PT, R3, -INF , PT ;  /* 0xff8000000300780b */ /* 0x000fe20003f1d000 */
[----:B------:R-:W-:Y:S01]  /*1b2c0*/  LDSM.16.MT88.4 R44, [R214+0x2480] ;  /* 0x00248000d62c783b */ /* 0x000fe20000004200 */
[----:B--2---:R-:W-:Y:S02]  /*1b2d0*/  FMNMX.FTZ R2, R0, R2, !PT ;  /* 0x0000000200027209 */ /* 0x004fe40007810000 */
[----:B------:R-:W-:Y:S05]  /*1b2e0*/  FSEL R192, R192, RZ, P0 ;  /* 0x000000ffc0c07208 */ /* 0x000fea0000000000 */
[----:B------:R-:W1:Y:S01]  /*1b2f0*/  SHFL.BFLY PT, R0, R6, 0x2, 0x1f ;  /* 0x0c401f0006007f89 */ /* 0x000e6200000e0000 */
[--C-:B------:R-:W-:Y:S01]  /*1b300*/  FFMA.FTZ R155, R4, c[0x0][0x2d0], -R192.reuse ;  /* 0x0000b400049b7a23 */ /* 0x100fe200000108c0 */
[----:B------:R-:W-:Y:S01]  /*1b310*/  FMNMX.FTZ R4, R10, R148, !PT ;  /* 0x000000940a047209 */ /* 0x000fe20007810000 */
[--C-:B------:R-:W-:Y:S02]  /*1b320*/  FFMA.FTZ R154, R5, c[0x0][0x2d0], -R192.reuse ;  /* 0x0000b400059a7a23 */ /* 0x100fe400000108c0 */
        /* <DEDUP_REMOVED lines=13> */
[--C-:B------:R-:W-:Y:S02]  /*1b400*/  FFMA.FTZ R187, R187, c[0x0][0x2d0], -R192.reuse ;  /* 0x0000b400bbbb7a23 */ /* 0x100fe400000108c0 */
[----:B------:R-:W-:Y:S01]  /*1b410*/  FMNMX.FTZ R5, R50, R5, !PT ;  /* 0x0000000532057209 */ /* 0x000fe20007810000 */
[--C-:B------:R-:W-:Y:S01]  /*1b420*/  FFMA.FTZ R184, R184, c[0x0][0x2d0], -R192.reuse ;  /* 0x0000b400b8b87a23 */ /* 0x100fe200000108c0 */
[----:B-1----:R-:W-:Y:S01]  /*1b430*/  FMNMX.FTZ R0, R6, R0, !PT ;  /* 0x0000000006007209 */ /* 0x002fe20007810000 */
[--C-:B------:R-:W-:Y:S01]  /*1b440*/  FFMA.FTZ R180, R180, c[0x0][0x2d0], -R192.reuse ;  /* 0x0000b400b4b47a23 */ /* 0x100fe200000108c0 */
[----:B------:R-:W-:Y:S01]  /*1b450*/  FMNMX.FTZ R5, R49, R5, !PT ;  /* 0x0000000531057209 */ /* 0x000fe20007810000 */
[----:B------:R-:W-:Y:S01]  /*1b460*/  FFMA.FTZ R192, R176, c[0x0][0x2d0], -R192 ;  /* 0x0000b400b0c07a23 */ /* 0x000fe200000108c0 */
[----:B------:R-:W-:Y:S01]  /*1b470*/  FSEL R6, R3, RZ, P0 ;  /* 0x000000ff03067208 */ /* 0x000fe20000000000 */
[----:B------:R-:W1:Y:S01]  /*1b480*/  SHFL.BFLY PT, R4, R0, 0x1, 0x1f ;  /* 0x0c201f0000047f89 */ /* 0x000e6200000e0000 */
[----:B------:R-:W-:Y:S01]  /*1b490*/  FMNMX.FTZ R5, R48, R5, !PT ;  /* 0x0000000530057209 */ /* 0x000fe20007810000 */
[----:B------:R-:W-:Y:S01]  /*1b4a0*/  MUFU.EX2 R153, R153 ;  /* 0x0000009900997308 */ /* 0x000fe20000000800 */
[----:B--2---:R-:W-:Y:S01]  /*1b4b0*/  FMNMX.FTZ R2, R2, R21, !PT ;  /* 0x0000001502027209 */ /* 0x004fe20007810000 */
[----:B------:R-:W-:Y:S01]  /*1b4c0*/  FADD.FTZ R6, -R6, R151 ;  /* 0x0000009706067221 */ /* 0x000fe20000010100 */
[----:B------:R-:W-:Y:S02]  /*1b4d0*/  FMNMX.FTZ R5, R171, R5, !PT ;  /* 0x00000005ab057209 */ /* 0x000fe40007810000 */
[C---:B------:R-:W-:Y:S01]  /*1b4e0*/  FSETP.NEU.FTZ.AND P0, PT, R2.reuse, -INF , PT ;  /* 0xff8000000200780b */ /* 0x040fe20003f1d000 */
[----:B------:R-:W-:Y:S02]  /*1b4f0*/  FMUL.FTZ R188, R2, c[0x0][0x2d0] ;  /* 0x0000b40002bc7a20 */ /* 0x000fe40000410000 */
[----:B------:R-:W-:Y:S02]  /*1b500*/  FMUL.FTZ R27, R6, c[0x0][0x2d0] ;  /* 0x0000b400061b7a20 */ /* 0x000fe40000410000 */
[----:B------:R-:W2:Y:S01]  /*1b510*/  MUFU.EX2 R152, R152 ;  /* 0x0000009800987308 */ /* 0x000ea20000000800 */
[----:B------:R-:W-:Y:S02]  /*1b520*/  FSEL R188, R188, RZ, P0 ;  /* 0x000000ffbcbc7208 */ /* 0x000fe40000000000 */
[----:B---3--:R-:W-:Y:S03]  /*1b530*/  F2FP.BF16.PACK_AB R32, R154, R155 ;  /* 0x0000009b9a20723e */ /* 0x008fe600000010ff */
[--C-:B------:R-:W-:Y:S01]  /*1b540*/  FFMA.FTZ R30, R7, c[0x0][0x2d0], -R188.reuse ;  /* 0x0000b400071e7a23 */ /* 0x100fe200000108bc */
[----:B------:R-:W-:Y:S01]  /*1b550*/  FMNMX.FTZ R7, R168, R5, !PT ;  /* 0x00000005a8077209 */ /* 0x000fe20007810000 */
[--C-:B------:R-:W-:Y:S01]  /*1b560*/  FFMA.FTZ R31, R20, c[0x0][0x2d0], -R188.reuse ;  /* 0x0000b400141f7a23 */ /* 0x100fe200000108bc */
[----:B------:R-:W-:Y:S01]  /*1b570*/  FSEL R5, R2, RZ, P0 ;  /* 0x000000ff02057208 */ /* 0x000fe20000000000 */
[----:B------:R-:W-:Y:S01]  /*1b580*/  LDSM.16.MT88.4 R20, [R214+0x1880] ;  /* 0x00188000d614783b */ /* 0x000fe20000004200 */
[----:B------:R-:W-:Y:S01]  /*1b590*/  FMNMX.FTZ R7, R166, R7, !PT ;  /* 0x00000007a6077209 */ /* 0x000fe20007810000 */
[----:B------:R-:W-:Y:S01]  /*1b5a0*/  FFMA.FTZ R159, R18, c[0x0][0x2d0], -R188 ;  /* 0x0000b400129f7a23 */ /* 0x000fe200000108bc */
[----:B-1----:R-:W-:Y:S01]  /*1b5b0*/  FMNMX.FTZ R0, R0, R4, !PT ;  /* 0x0000000400007209 */ /* 0x002fe20007810000 */
[----:B------:R-:W-:Y:S01]  /*1b5c0*/  FADD.FTZ R26, -R5, R150 ;  /* 0x00000096051a7221 */ /* 0x000fe20000010100 */
[----:B------:R-:W-:Y:S01]  /*1b5d0*/  FMNMX.FTZ R7, R29, R7, !PT ;  /* 0x000000071d077209 */ /* 0x000fe20007810000 */
[--C-:B------:R-:W-:Y:S01]  /*1b5e0*/  FFMA.FTZ R158, R19, c[0x0][0x2d0], -R188.reuse ;  /* 0x0000b400139e7a23 */ /* 0x100fe200000108bc */
[C---:B------:R-:W-:Y:S01]  /*1b5f0*/  FSETP.NEU.FTZ.AND P0, PT, R0.reuse, -INF , PT ;  /* 0xff8000000000780b */ /* 0x040fe20003f1d000 */
[C---:B------:R-:W-:Y:S01]  /*1b600*/  FMUL.FTZ R178, R0.reuse, c[0x0][0x2d0] ;  /* 0x0000b40000b27a20 */ /* 0x040fe20000410000 */
[----:B------:R-:W1:Y:S01]  /*1b610*/  MUFU.EX2 R27, R27 ;  /* 0x0000001b001b7308 */ /* 0x000e620000000800 */
[----:B------:R-:W3:Y:S01]  /*1b620*/  SHFL.BFLY PT, R4, R7, 0x2, 0x1f ;  /* 0x0c401f0007047f89 */ /* 0x000ee200000e0000 */
[----:B------:R-:W-:Y:S01]  /*1b630*/  FSEL R5, R0, RZ, P0 ;  /* 0x000000ff00057208 */ /* 0x000fe20000000000 */
[----:B------:R-:W-:Y:S01]  /*1b640*/  FMUL.FTZ R26, R26, c[0x0][0x2d0] ;  /* 0x0000b4001a1a7a20 */ /* 0x000fe20000410000 */
[----:B------:R-:W-:Y:S01]  /*1b650*/  FSEL R178, R178, RZ, P0 ;  /* 0x000000ffb2b27208 */ /* 0x000fe20000000000 */
[----:B------:R-:W-:Y:S01]  /*1b660*/  FFMA.FTZ R179, R179, c[0x0][0x2d0], -R188 ;  /* 0x0000b400b3b37a23 */ /* 0x000fe200000108bc */
[----:B--2---:R-:W-:Y:S01]  /*1b670*/  F2FP.BF16.PACK_AB R34, R152, R153 ;  /* 0x000000999822723e */ /* 0x004fe200000010ff */
[----:B------:R-:W-:Y:S02]  /*1b680*/  FADD.FTZ R5, -R5, R149 ;  /* 0x0000009505057221 */ /* 0x000fe40000010100 */
[--C-:B------:R-:W-:Y:S01]  /*1b690*/  FFMA.FTZ R157, R8, c[0x0][0x2d0], -R178.reuse ;  /* 0x0000b400089d7a23 */ /* 0x100fe200000108b2 */
[----:B------:R-:W2:Y:S01]  /*1b6a0*/  MUFU.EX2 R26, R26 ;  /* 0x0000001a001a7308 */ /* 0x000ea20000000800 */
[----:B------:R-:W-:Y:S02]  /*1b6b0*/  FMUL.FTZ R5, R5, c[0x0][0x2d0] ;  /* 0x0000b40005057a20 */ /* 0x000fe40000410000 */
[--C-:B------:R-:W-:Y:S02]  /*1b6c0*/  FFMA.FTZ R156, R9, c[0x0][0x2d0], -R178.reuse ;  /* 0x0000b400099c7a23 */ /* 0x100fe400000108b2 */
[--C-:B------:R-:W-:Y:S02]  /*1b6d0*/  FFMA.FTZ R161, R12, c[0x0][0x2d0], -R178.reuse ;  /* 0x0000b4000ca17a23 */ /* 0x100fe400000108b2 */
[----:B------:R-:W-:Y:S02]  /*1b6e0*/  FFMA.FTZ R160, R13, c[0x0][0x2d0], -R178 ;  /* 0x0000b4000da07a23 */ /* 0x000fe400000108b2 */
[--C-:B------:R-:W-:Y:S01]  /*1b6f0*/  FFMA.FTZ R181, R181, c[0x0][0x2d0], -R188.reuse ;  /* 0x0000b400b5b57a23 */ /* 0x100fe200000108bc */
[----:B------:R-:W-:Y:S01]  /*1b700*/  MUFU.EX2 R31, R31 ;  /* 0x0000001f001f7308 */ /* 0x000fe20000000800 */
[--C-:B------:R-:W-:Y:S02]  /*1b710*/  FFMA.FTZ R189, R189, c[0x0][0x2d0], -R188.reuse ;  /* 0x0000b400bdbd7a23 */ /* 0x100fe400000108bc */
[----:B------:R-:W-:Y:S01]  /*1b720*/  FFMA.FTZ R190, R190, c[0x0][0x2d0], -R188 ;  /* 0x0000b400bebe7a23 */ /* 0x000fe200000108bc */
[----:B---3--:R-:W-:Y:S01]  /*1b730*/  FMNMX.FTZ R4, R7, R4, !PT ;  /* 0x0000000407047209 */ /* 0x008fe20007810000 */
[C---:B-1----:R-:W-:Y:S02]  /*1b740*/  FMUL.FTZ R16, R27.reuse, R132 ;  /* 0x000000841b107220 */ /* 0x042fe40000410000 */
[C---:B------:R-:W-:Y:S02]  /*1b750*/  FMUL.FTZ R17, R27.reuse, R133 ;  /* 0x000000851b117220 */ /* 0x040fe40000410000 */
[----:B------:R-:W1:Y:S01]  /*1b760*/  SHFL.BFLY PT, R28, R4, 0x1, 0x1f ;  /* 0x0c201f00041c7f89 */ /* 0x000e6200000e0000 */
[----:B------:R-:W3:Y:S01]  /*1b770*/  MUFU.EX2 R30, R30 ;  /* 0x0000001e001e7308 */ /* 0x000ee20000000800 */
[C---:B------:R-:W-:Y:S02]  /*1b780*/  FMUL.FTZ R100, R27.reuse, R100 ;  /* 0x000000641b647220 */ /* 0x040fe40000410000 */
[C---:B--2---:R-:W-:Y:S02]  /*1b790*/  FMUL.FTZ R6, R26.reuse, R146 ;  /* 0x000000921a067220 */ /* 0x044fe40000410000 */
[C---:B------:R-:W-:Y:S02]  /*1b7a0*/  FMUL.FTZ R7, R26.reuse, R147 ;  /* 0x000000931a077220 */ /* 0x040fe40000410000 */
[C---:B------:R-:W-:Y:S02]  /*1b7b0*/  FMUL.FTZ R18, R26.reuse, R134 ;  /* 0x000000861a127220 */ /* 0x040fe40000410000 */
[C---:B------:R-:W-:Y:S01]  /*1b7c0*/  FMUL.FTZ R19, R26.reuse, R135 ;  /* 0x000000871a137220 */ /* 0x040fe20000410000 */
[----:B------:R-:W-:Y:S01]  /*1b7d0*/  MUFU.EX2 R159, R159 ;  /* 0x0000009f009f7308 */ /* 0x000fe20000000800 */
[C---:B------:R-:W-:Y:S01]  /*1b7e0*/  FMUL.FTZ R101, R27.reuse, R101 ;  /* 0x000000651b657220 */ /* 0x040fe20000410000 */
[----:B------:R-:W-:Y:S01]  /*1b7f0*/  LDSM.16.MT88.4 R132, [R214+0x2080] ;  /* 0x00208000d684783b */ /* 0x000fe20000004200 */
[C---:B------:R-:W-:Y:S02]  /*1b800*/  FMUL.FTZ R102, R26.reuse, R102 ;  /* 0x000000661a667220 */ /* 0x040fe40000410000 */
[C---:B------:R-:W-:Y:S02]  /*1b810*/  FMUL.FTZ R103, R26.reuse, R103 ;  /* 0x000000671a677220 */ /* 0x040fe40000410000 */
[C---:B------:R-:W-:Y:S02]  /*1b820*/  FMUL.FTZ R112, R27.reuse, R112 ;  /* 0x000000701b707220 */ /* 0x040fe40000410000 */
[C---:B------:R-:W-:Y:S01]  /*1b830*/  FMUL.FTZ R113, R27.reuse, R113 ;  /* 0x000000711b717220 */ /* 0x040fe20000410000 */
[----:B------:R-:W2:Y:S01]  /*1b840*/  MUFU.EX2 R158, R158 ;  /* 0x0000009e009e7308 */ /* 0x000ea20000000800 */
[----:B------:R-:W-:Y:S01]  /*1b850*/  FMUL.FTZ R114, R26, R114 ;  /* 0x000000721a727220 */ /* 0x000fe20000410000 */
[----:B-1----:R-:W-:Y:S01]  /*1b860*/  FMNMX.FTZ R28, R4, R28, !PT ;  /* 0x0000001c041c7209 */ /* 0x002fe20007810000 */
[----:B------:R-:W-:Y:S01]  /*1b870*/  FMUL.FTZ R115, R26, R115 ;  /* 0x000000731a737220 */ /* 0x000fe20000410000 */
[----:B---3--:R-:W-:Y:S01]  /*1b880*/  F2FP.BF16.PACK_AB R33, R30, R31 ;  /* 0x0000001f1e21723e */ /* 0x008fe200000010ff */
[C---:B------:R-:W-:Y:S01]  /*1b890*/  FMUL.FTZ R116, R27.reuse, R116 ;  /* 0x000000741b747220 */ /* 0x040fe20000410000 */
[C---:B------:R-:W-:Y:S01]  /*1b8a0*/  FSETP.NEU.FTZ.AND P0, PT, R28.reuse, -INF , PT ;  /* 0xff8000001c00780b */ /* 0x040fe20003f1d000 */
[C---:B------:R-:W-:Y:S03]  /*1b8b0*/  FMUL.FTZ R149, R28.reuse, c[0x0][0x2d0] ;  /* 0x0000b4001c957a20 */ /* 0x040fe60000410000 */
[----:B------:R1:W3:Y:S01]  /*1b8c0*/  MUFU.EX2 R25, R5 ;  /* 0x0000000500197308 */ /* 0x0002e20000000800 */
[----:B------:R-:W-:Y:S01]  /*1b8d0*/  FSEL R4, R28, RZ, P0 ;  /* 0x000000ff1c047208 */ /* 0x000fe20000000000 */
[----:B------:R-:W-:Y:S01]  /*1b8e0*/  FMUL.FTZ R117, R27, R117 ;  /* 0x000000751b757220 */ /* 0x000fe20000410000 */
[----:B------:R-:W-:Y:S01]  /*1b8f0*/  FSEL R149, R149, RZ, P0 ;  /* 0x000000ff95957208 */ /* 0x000fe20000000000 */
[----:B------:R-:W-:Y:S01]  /*1b900*/  FMUL.FTZ R118, R26, R118 ;  /* 0x000000761a767220 */ /* 0x000fe20000410000 */
[C---:B------:R-:W-:Y:S01]  /*1b910*/  ISETP.GT.AND P0, PT, R243.reuse, R227, PT ;  /* 0x000000e3f300720c */ /* 0x040fe20003f04270 */
[----:B------:R-:W-:Y:S01]  /*1b920*/  FADD.FTZ R4, -R4, R148 ;  /* 0x0000009404047221 */ /* 0x000fe20000010100 */
[----:B------:R-:W-:Y:S01]  /*1b930*/  IADD3 R243, R243, -0x1, RZ ;  /* 0xfffffffff3f37810 */ /* 0x000fe20007ffe0ff */
[--C-:B------:R-:W-:Y:S02]  /*1b940*/  FFMA.FTZ R165, R10, c[0x0][0x2d0], -R149.reuse ;  /* 0x0000b4000aa57a23 */ /* 0x100fe40000010895 */
[----:B------:R-:W-:Y:S01]  /*1b950*/  FMUL.FTZ R4, R4, c[0x0][0x2d0] ;  /* 0x0000b40004047a20 */ /* 0x000fe20000410000 */
[----:B------:R-:W-:Y:S01]  /*1b960*/  MUFU.EX2 R157, R157 ;  /* 0x0000009d009d7308 */ /* 0x000fe20000000800 */
[--C-:B------:R-:W-:Y:S02]  /*1b970*/  FFMA.FTZ R164, R11, c[0x0][0x2d0], -R149.reuse ;  /* 0x0000b4000ba47a23 */ /* 0x100fe40000010895 */
[--C-:B------:R-:W-:Y:S01]  /*1b980*/  FFMA.FTZ R163, R14, c[0x0][0x2d0], -R149.reuse ;  /* 0x0000b4000ea37a23 */ /* 0x100fe20000010895 */
[----:B--2---:R-:W-:Y:S01]  /*1b990*/  F2FP.BF16.PACK_AB R35, R158, R159 ;  /* 0x0000009f9e23723e */ /* 0x004fe200000010ff */
[--C-:B------:R-:W-:Y:S02]  /*1b9a0*/  FFMA.FTZ R162, R15, c[0x0][0x2d0], -R149.reuse ;  /* 0x0000b4000fa27a23 */ /* 0x100fe40000010895 */
[--C-:B------:R-:W-:Y:S02]  /*1b9b0*/  FFMA.FTZ R196, R51, c[0x0][0x2d0], -R149.reuse ;  /* 0x0000b40033c47a23 */ /* 0x100fe40000010895 */
[--C-:B------:R-:W-:Y:S01]  /*1b9c0*/  FFMA.FTZ R197, R50, c[0x0][0x2d0], -R149.reuse ;  /* 0x0000b40032c57a23 */ /* 0x100fe20000010895 */
[----:B------:R2:W4:Y:S01]  /*1b9d0*/  MUFU.EX2 R24, R4 ;  /* 0x0000000400187308 */ /* 0x0005220000000800 */
[--C-:B------:R-:W-:Y:S02]  /*1b9e0*/  FFMA.FTZ R199, R49, c[0x0][0x2d0], -R149.reuse ;  /* 0x0000b40031c77a23 */ /* 0x100fe40000010895 */
[----:B-1----:R-:W-:Y:S02]  /*1b9f0*/  FMUL.FTZ R5, R27, R145 ;  /* 0x000000911b057220 */ /* 0x002fe40000410000 */
[C---:B---3--:R-:W-:Y:S02]  /*1ba00*/  FMUL.FTZ R8, R25.reuse, R140 ;  /* 0x0000008c19087220 */ /* 0x048fe40000410000 */
[C---:B------:R-:W-:Y:S02]  /*1ba10*/  FMUL.FTZ R9, R25.reuse, R141 ;  /* 0x0000008d19097220 */ /* 0x040fe40000410000 */
[C---:B------:R-:W-:Y:S01]  /*1ba20*/  FMUL.FTZ R12, R25.reuse, R136 ;  /* 0x00000088190c7220 */ /* 0x040fe20000410000 */
[----:B------:R-:W1:Y:S01]  /*1ba30*/  MUFU.EX2 R156, R156 ;  /* 0x0000009c009c7308 */ /* 0x000e620000000800 */
[C---:B------:R-:W-:Y:S02]  /*1ba40*/  FMUL.FTZ R13, R25.reuse, R137 ;  /* 0x00000089190d7220 */ /* 0x040fe40000410000 */
[--C-:B------:R-:W-:Y:S02]  /*1ba50*/  FFMA.FTZ R198, R48, c[0x0][0x2d0], -R149.reuse ;  /* 0x0000b40030c67a23 */ /* 0x100fe40000010895 */
[----:B------:R-:W-:Y:S01]  /*1ba60*/  LDSM.16.MT88.4 R48, [R212+0x1c80] ;  /* 0x001c8000d430783b */ /* 0x000fe20000004200 */
[C---:B------:R-:W-:Y:S02]  /*1ba70*/  FMUL.FTZ R104, R25.reuse, R104 ;  /* 0x0000006819687220 */ /* 0x040fe40000410000 */
[C---:B------:R-:W-:Y:S02]  /*1ba80*/  FMUL.FTZ R105, R25.reuse, R105 ;  /* 0x0000006919697220 */ /* 0x040fe40000410000 */
[----:B------:R-:W-:Y:S01]  /*1ba90*/  MUFU.EX2 R161, R161 ;  /* 0x000000a100a17308 */ /* 0x000fe20000000800 */
[C---:B------:R-:W-:Y:S02]  /*1baa0*/  FMUL.FTZ R108, R25.reuse, R108 ;  /* 0x0000006c196c7220 */ /* 0x040fe40000410000 */
[----:B------:R-:W-:Y:S02]  /*1bab0*/  FMUL.FTZ R109, R25, R109 ;  /* 0x0000006d196d7220 */ /* 0x000fe40000410000 */
[----:B--2---:R-:W-:Y:S02]  /*1bac0*/  FMUL.FTZ R4, R27, R144 ;  /* 0x000000901b047220 */ /* 0x004fe40000410000 */
[C---:B----4-:R-:W-:Y:S02]  /*1bad0*/  FMUL.FTZ R106, R24.reuse, R106 ;  /* 0x0000006a186a7220 */ /* 0x050fe40000410000 */
[C---:B------:R-:W-:Y:S01]  /*1bae0*/  FMUL.FTZ R107, R24.reuse, R107 ;  /* 0x0000006b186b7220 */ /* 0x040fe20000410000 */
[----:B------:R-:W2:Y:S01]  /*1baf0*/  MUFU.EX2 R160, R160 ;  /* 0x000000a000a07308 */ /* 0x000ea20000000800 */
[C---:B------:R-:W-:Y:S01]  /*1bb00*/  FMUL.FTZ R110, R24.reuse, R110 ;  /* 0x0000006e186e7220 */ /* 0x040fe20000410000 */
[-C--:B------:R-:W-:Y:S01]  /*1bb10*/  HMMA.16816.F32.BF16 R4, R32, R20.reuse, R4 ;  /* 0x000000142004723c */ /* 0x080fe20000041804 */
[----:B------:R-:W-:Y:S01]  /*1bb20*/  FMUL.FTZ R10, R24, R142 ;  /* 0x0000008e180a7220 */ /* 0x000fe20000410000 */
[----:B-1----:R-:W-:Y:S01]  /*1bb30*/  F2FP.BF16.PACK_AB R36, R156, R157 ;  /* 0x0000009d9c24723e */ /* 0x002fe200000010ff */
[C---:B------:R-:W-:Y:S02]  /*1bb40*/  FMUL.FTZ R11, R24.reuse, R143 ;  /* 0x0000008f180b7220 */ /* 0x040fe40000410000 */
[C---:B------:R-:W-:Y:S02]  /*1bb50*/  FMUL.FTZ R14, R24.reuse, R138 ;  /* 0x0000008a180e7220 */ /* 0x040fe40000410000 */
[C---:B------:R-:W-:Y:S01]  /*1bb60*/  FMUL.FTZ R15, R24.reuse, R139 ;  /* 0x0000008b180f7220 */ /* 0x040fe20000410000 */
[----:B------:R-:W-:Y:S01]  /*1bb70*/  MUFU.EX2 R165, R165 ;  /* 0x000000a500a57308 */ /* 0x000fe20000000800 */
[----:B------:R-:W-:Y:S03]  /*1bb80*/  FMUL.FTZ R111, R24, R111 ;  /* 0x0000006f186f7220 */ /* 0x000fe60000410000 */
[----:B------:R-:W-:Y:S02]  /*1bb90*/  FMUL.FTZ R119, R26, R119 ;  /* 0x000000771a777220 */ /* 0x000fe40000410000 */
[C---:B------:R-:W-:Y:S02]  /*1bba0*/  FMUL.FTZ R120, R25.reuse, R120 ;  /* 0x0000007819787220 */ /* 0x040fe40000410000 */
[----:B------:R-:W-:Y:S02]  /*1bbb0*/  FMUL.FTZ R121, R25, R121 ;  /* 0x0000007919797220 */ /* 0x000fe40000410000 */
[----:B------:R-:W1:Y:S01]  /*1bbc0*/  MUFU.EX2 R164, R164 ;  /* 0x000000a400a47308 */ /* 0x000e620000000800 */
[C---:B------:R-:W-:Y:S02]  /*1bbd0*/  FMUL.FTZ R122, R24.reuse, R122 ;  /* 0x0000007a187a7220 */ /* 0x040fe40000410000 */
[----:B------:R-:W-:Y:S01]  /*1bbe0*/  FMUL.FTZ R123, R24, R123 ;  /* 0x0000007b187b7220 */ /* 0x000fe20000410000 */
[----:B--2---:R-:W-:Y:S01]  /*1bbf0*/  F2FP.BF16.PACK_AB R38, R160, R161 ;  /* 0x000000a1a026723e */ /* 0x004fe200000010ff */
[C---:B------:R-:W-:Y:S02]  /*1bc00*/  FMUL.FTZ R124, R27.reuse, R124 ;  /* 0x0000007c1b7c7220 */ /* 0x040fe40000410000 */
[C---:B------:R-:W-:Y:S02]  /*1bc10*/  FMUL.FTZ R125, R27.reuse, R125 ;  /* 0x0000007d1b7d7220 */ /* 0x040fe40000410000 */
[C---:B------:R-:W-:Y:S01]  /*1bc20*/  FMUL.FTZ R126, R26.reuse, R126 ;  /* 0x0000007e1a7e7220 */ /* 0x040fe20000410000 */
[----:B------:R-:W-:Y:S01]  /*1bc30*/  MUFU.EX2 R163, R163 ;  /* 0x000000a300a37308 */ /* 0x000fe20000000800 */
[C---:B------:R-:W-:Y:S02]  /*1bc40*/  FMUL.FTZ R127, R26.reuse, R127 ;  /* 0x0000007f1a7f7220 */ /* 0x040fe40000410000 */
[C---:B------:R-:W-:Y:S02]  /*1bc50*/  FMUL.FTZ R52, R27.reuse, R52 ;  /* 0x000000341b347220 */ /* 0x040fe40000410000 */
[----:B------:R-:W-:Y:S02]  /*1bc60*/  FMUL.FTZ R53, R27, R53 ;  /* 0x000000351b357220 */ /* 0x000fe40000410000 */
[C---:B------:R-:W-:Y:S02]  /*1bc70*/  FMUL.FTZ R54, R26.reuse, R54 ;  /* 0x000000361a367220 */ /* 0x040fe40000410000 */
[----:B------:R-:W-:Y:S01]  /*1bc80*/  FMUL.FTZ R55, R26, R55 ;  /* 0x000000371a377220 */ /* 0x000fe20000410000 */
[----:B------:R-:W2:Y:S01]  /*1bc90*/  MUFU.EX2 R162, R162 ;  /* 0x000000a200a27308 */ /* 0x000ea20000000800 */
[C---:B------:R-:W-:Y:S02]  /*1bca0*/  FMUL.FTZ R56, R25.reuse, R56 ;  /* 0x0000003819387220 */ /* 0x040fe40000410000 */
[C---:B------:R-:W-:Y:S01]  /*1bcb0*/  FMUL.FTZ R57, R25.reuse, R57 ;  /* 0x0000003919397220 */ /* 0x040fe20000410000 */
[----:B-1----:R-:W-:Y:S01]  /*1bcc0*/  F2FP.BF16.PACK_AB R37, R164, R165 ;  /* 0x000000a5a425723e */ /* 0x002fe200000010ff */
[C---:B------:R-:W-:Y:S02]  /*1bcd0*/  FMUL.FTZ R58, R24.reuse, R58 ;  /* 0x0000003a183a7220 */ /* 0x040fe40000410000 */
[C---:B------:R-:W-:Y:S02]  /*1bce0*/  FMUL.FTZ R59, R24.reuse, R59 ;  /* 0x0000003b183b7220 */ /* 0x040fe40000410000 */
[C---:B------:R-:W-:Y:S01]  /*1bcf0*/  FMUL.FTZ R60, R25.reuse, R60 ;  /* 0x0000003c193c7220 */ /* 0x040fe20000410000 */
[----:B------:R-:W-:Y:S01]  /*1bd00*/  MUFU.EX2 R170, R170 ;  /* 0x000000aa00aa7308 */ /* 0x000fe20000000800 */
[----:B------:R-:W-:Y:S02]  /*1bd10*/  FMUL.FTZ R61, R25, R61 ;  /* 0x0000003d193d7220 */ /* 0x000fe40000410000 */
[C---:B------:R-:W-:Y:S02]  /*1bd20*/  FMUL.FTZ R62, R24.reuse, R62 ;  /* 0x0000003e183e7220 */ /* 0x040fe40000410000 */
[----:B------:R-:W-:Y:S02]  /*1bd30*/  FMUL.FTZ R63, R24, R63 ;  /* 0x0000003f183f7220 */ /* 0x000fe40000410000 */
[C---:B------:R-:W-:Y:S02]  /*1bd40*/  FMUL.FTZ R64, R27.reuse, R64 ;  /* 0x000000401b407220 */ /* 0x040fe40000410000 */
[C---:B------:R-:W-:Y:S01]  /*1bd50*/  FMUL.FTZ R65, R27.reuse, R65 ;  /* 0x000000411b417220 */ /* 0x040fe20000410000 */
[----:B------:R-:W-:Y:S01]  /*1bd60*/  MUFU.EX2 R174, R174 ;  /* 0x000000ae00ae7308 */ /* 0x000fe20000000800 */
[C---:B------:R-:W-:Y:S02]  /*1bd70*/  FMUL.FTZ R66, R26.reuse, R66 ;  /* 0x000000421a427220 */ /* 0x040fe40000410000 */
[----:B------:R-:W-:Y:S01]  /*1bd80*/  FMUL.FTZ R67, R26, R67 ;  /* 0x000000431a437220 */ /* 0x000fe20000410000 */
[----:B--2---:R-:W-:Y:S01]  /*1bd90*/  F2FP.BF16.PACK_AB R39, R162, R163 ;  /* 0x000000a3a227723e */ /* 0x004fe200000010ff */
[C---:B------:R-:W-:Y:S02]  /*1bda0*/  FMUL.FTZ R68, R27.reuse, R68 ;  /* 0x000000441b447220 */ /* 0x040fe40000410000 */
[----:B------:R-:W-:Y:S02]  /*1bdb0*/  FMUL.FTZ R69, R27, R69 ;  /* 0x000000451b457220 */ /* 0x000fe40000410000 */
[C---:B------:R-:W-:Y:S01]  /*1bdc0*/  FMUL.FTZ R70, R26.reuse, R70 ;  /* 0x000000461a467220 */ /* 0x040fe20000410000 */
[----:B------:R-:W-:Y:S01]  /*1bdd0*/  MUFU.EX2 R179, R179 ;  /* 0x000000b300b37308 */ /* 0x000fe20000000800 */
[C---:B------:R-:W-:Y:S01]  /*1bde0*/  HMMA.16816.F32.BF16 R8, R36.reuse, R20, R8 ;  /* 0x000000142408723c */ /* 0x040fe20000041808 */
[----:B------:R-:W-:Y:S02]  /*1bdf0*/  FMUL.FTZ R71, R26, R71 ;  /* 0x000000471a477220 */ /* 0x000fe40000410000 */
[C---:B------:R-:W-:Y:S02]  /*1be00*/  FMUL.FTZ R72, R25.reuse, R72 ;  /* 0x0000004819487220 */ /* 0x040fe40000410000 */
[C---:B------:R-:W-:Y:S02]  /*1be10*/  FMUL.FTZ R73, R25.reuse, R73 ;  /* 0x0000004919497220 */ /* 0x040fe40000410000 */
[C---:B------:R-:W-:Y:S01]  /*1be20*/  FMUL.FTZ R20, R25.reuse, R128 ;  /* 0x0000008019147220 */ /* 0x040fe20000410000 */
[-C--:B------:R-:W-:Y:S01]  /*1be30*/  HMMA.16816.F32.BF16 R12, R36, R22.reuse, R12 ;  /* 0x00000016240c723c */ /* 0x080fe2000004180c */
[C---:B------:R-:W-:Y:S01]  /*1be40*/  FMUL.FTZ R21, R25.reuse, R129 ;  /* 0x0000008119157220 */ /* 0x040fe20000410000 */
[----:B------:R-:W-:Y:S02]  /*1be50*/  MUFU.EX2 R181, R181 ;  /* 0x000000b500b57308 */ /* 0x000fe40000000800 */
[C---:B------:R-:W-:Y:S02]  /*1be60*/  FMUL.FTZ R74, R24.reuse, R74 ;  /* 0x0000004a184a7220 */ /* 0x040fe40000410000 */
[C---:B------:R-:W-:Y:S02]  /*1be70*/  FMUL.FTZ R75, R24.reuse, R75 ;  /* 0x0000004b184b7220 */ /* 0x040fe40000410000 */
        /* <DEDUP_REMOVED lines=20> */
[----:B------:R-:W1:Y:S03]  /*1bfc0*/  LDSM.16.MT88.4 R40, [R212+0x2480] ;  /* 0x00248000d428783b */ /* 0x000e660000004200 */
[C---:B------:R-:W-:Y:S01]  /*1bfd0*/  FMUL.FTZ R86, R26.reuse, R86 ;  /* 0x000000561a567220 */ /* 0x040fe20000410000 */
[----:B------:R-:W-:Y:S01]  /*1bfe0*/  MUFU.EX2 R190, R190 ;  /* 0x000000be00be7308 */ /* 0x000fe20000000800 */
[----:B------:R-:W-:Y:S02]  /*1bff0*/  FMUL.FTZ R87, R26, R87 ;  /* 0x000000571a577220 */ /* 0x000fe40000410000 */
[-C--:B------:R-:W-:Y:S01]  /*1c000*/  HMMA.16816.F32.BF16 R116, R32, R44.reuse, R116 ;  /* 0x0000002c2074723c */ /* 0x080fe20000041874 */
[C---:B------:R-:W-:Y:S03]  /*1c010*/  FMUL.FTZ R88, R25.reuse, R88 ;  /* 0x0000005819587220 */ /* 0x040fe60000410000 */
[C---:B------:R-:W-:Y:S02]  /*1c020*/  FMUL.FTZ R89, R25.reuse, R89 ;  /* 0x0000005919597220 */ /* 0x040fe40000410000 */
[C---:B------:R-:W-:Y:S01]  /*1c030*/  FMUL.FTZ R90, R24.reuse, R90 ;  /* 0x0000005a185a7220 */ /* 0x040fe20000410000 */
[----:B------:R-:W-:Y:S01]  /*1c040*/  MUFU.EX2 R196, R196 ;  /* 0x000000c400c47308 */ /* 0x000fe20000000800 */
[C---:B------:R-:W-:Y:S01]  /*1c050*/  HMMA.16816.F32.BF16 R120, R36.reuse, R44, R120 ;  /* 0x0000002c2478723c */ /* 0x040fe20000041878 */
[C---:B------:R-:W-:Y:S03]  /*1c060*/  FMUL.FTZ R91, R24.reuse, R91 ;  /* 0x0000005b185b7220 */ /* 0x040fe60000410000 */
[C---:B------:R-:W-:Y:S02]  /*1c070*/  FMUL.FTZ R92, R25.reuse, R92 ;  /* 0x0000005c195c7220 */ /* 0x040fe40000410000 */
[----:B------:R-:W-:Y:S02]  /*1c080*/  FMUL.FTZ R93, R25, R93 ;  /* 0x0000005d195d7220 */ /* 0x000fe40000410000 */
[-C--:B------:R-:W-:Y:S01]  /*1c090*/  HMMA.16816.F32.BF16 R20, R36, R46.reuse, R20 ;  /* 0x0000002e2414723c */ /* 0x080fe20000041814 */
[C---:B------:R-:W-:Y:S01]  /*1c0a0*/  FMUL.FTZ R94, R24.reuse, R94 ;  /* 0x0000005e185e7220 */ /* 0x040fe20000410000 */
[----:B------:R-:W-:Y:S02]  /*1c0b0*/  MUFU.EX2 R197, R197 ;  /* 0x000000c500c57308 */ /* 0x000fe40000000800 */
[----:B------:R-:W-:Y:S02]  /*1c0c0*/  FMUL.FTZ R95, R24, R95 ;  /* 0x0000005f185f7220 */ /* 0x000fe40000410000 */
[C---:B------:R-:W-:Y:S02]  /*1c0d0*/  FMUL.FTZ R96, R27.reuse, R96 ;  /* 0x000000601b607220 */ /* 0x040fe40000410000 */
[C---:B------:R-:W-:Y:S01]  /*1c0e0*/  HMMA.16816.F32.BF16 R124, R32.reuse, R46, R124 ;  /* 0x0000002e207c723c */ /* 0x040fe2000004187c */
[----:B------:R-:W2:Y:S03]  /*1c0f0*/  LDSM.16.MT88.4 R44, [R214+0x3080] ;  /* 0x00308000d62c783b */ /* 0x000ea60000004200 */
[----:B------:R-:W-:Y:S01]  /*1c100*/  FMUL.FTZ R97, R27, R97 ;  /* 0x000000611b617220 */ /* 0x000fe20000410000 */
[----:B------:R-:W-:Y:S01]  /*1c110*/  MUFU.EX2 R199, R199 ;  /* 0x000000c700c77308 */ /* 0x000fe20000000800 */
[C---:B------:R-:W-:Y:S02]  /*1c120*/  FMUL.FTZ R98, R26.reuse, R98 ;  /* 0x000000621a627220 */ /* 0x040fe40000410000 */
[----:B------:R-:W-:Y:S01]  /*1c130*/  FMUL.FTZ R99, R26, R99 ;  /* 0x000000631a637220 */ /* 0x000fe20000410000 */
[-C--:B-1----:R-:W-:Y:S03]  /*1c140*/  HMMA.16816.F32.BF16 R52, R32, R40.reuse, R52 ;  /* 0x000000282034723c */ /* 0x082fe60000041834 */
[--C-:B------:R-:W-:Y:S02]  /*1c150*/  FFMA.FTZ R168, R168, c[0x0][0x2d0], -R149.reuse ;  /* 0x0000b400a8a87a23 */ /* 0x100fe40000010895 */
[--C-:B------:R-:W-:Y:S01]  /*1c160*/  FFMA.FTZ R166, R166, c[0x0][0x2d0], -R149.reuse ;  /* 0x0000b400a6a67a23 */ /* 0x100fe20000010895 */
[----:B------:R-:W-:Y:S01]  /*1c170*/  MUFU.EX2 R198, R198 ;  /* 0x000000c600c67308 */ /* 0x000fe20000000800 */
[--C-:B------:R-:W-:Y:S01]  /*1c180*/  FFMA.FTZ R191, R191, c[0x0][0x2d0], -R178.reuse ;  /* 0x0000b400bfbf7a23 */ /* 0x100fe200000108b2 */
[C---:B------:R-:W-:Y:S01]  /*1c190*/  HMMA.16816.F32.BF16 R56, R36.reuse, R40, R56 ;  /* 0x000000282438723c */ /* 0x040fe20000041838 */
[--C-:B------:R-:W-:Y:S03]  /*1c1a0*/  FFMA.FTZ R193, R193, c[0x0][0x2d0], -R178.reuse ;  /* 0x0000b400c1c17a23 */ /* 0x100fe600000108b2 */
[--C-:B------:R-:W-:Y:S02]  /*1c1b0*/  FFMA.FTZ R194, R194, c[0x0][0x2d0], -R178.reuse ;  /* 0x0000b400c2c27a23 */ /* 0x100fe400000108b2 */
[----:B------:R-:W-:Y:S02]  /*1c1c0*/  FFMA.FTZ R195, R195, c[0x0][0x2d0], -R178 ;  /* 0x0000b400c3c37a23 */ /* 0x000fe400000108b2 */
[-C--:B------:R-:W-:Y:S01]  /*1c1d0*/  HMMA.16816.F32.BF16 R60, R36, R42.reuse, R60 ;  /* 0x0000002a243c723c */ /* 0x080fe2000004183c */
[----:B------:R-:W-:Y:S03]  /*1c1e0*/  MUFU.EX2 R191, R191 ;  /* 0x000000bf00bf7308 */ /* 0x000fe60000000800 */
[--C-:B------:R-:W-:Y:S02]  /*1c1f0*/  FFMA.FTZ R186, R186, c[0x0][0x2d0], -R188.reuse ;  /* 0x0000b400baba7a23 */ /* 0x100fe400000108bc */
[--C-:B------:R-:W-:Y:S02]  /*1c200*/  FFMA.FTZ R183, R183, c[0x0][0x2d0], -R188.reuse ;  /* 0x0000b400b7b77a23 */ /* 0x100fe400000108bc */
[C---:B------:R-:W-:Y:S01]  /*1c210*/  HMMA.16816.F32.BF16 R64, R32.reuse, R42, R64 ;  /* 0x0000002a2040723c */ /* 0x040fe20000041840 */
[----:B------:R-:W1:Y:S02]  /*1c220*/  LDSM.16.MT88.4 R40, [R212+0x3080] ;  /* 0x00308000d428783b */ /* 0x000e640000004200 */
[----:B------:R-:W3:Y:S01]  /*1c230*/  MUFU.EX2 R193, R193 ;  /* 0x000000c100c17308 */ /* 0x000ee20000000800 */
[--C-:B------:R-:W-:Y:S02]  /*1c240*/  FFMA.FTZ R175, R175, c[0x0][0x2d0], -R188.reuse ;  /* 0x0000b400afaf7a23 */ /* 0x100fe400000108bc */
[----:B------:R-:W-:Y:S02]  /*1c250*/  FFMA.FTZ R188, R173, c[0x0][0x2d0], -R188 ;  /* 0x0000b400adbc7a23 */ /* 0x000fe400000108bc */
[-C--:B--2---:R-:W-:Y:S01]  /*1c260*/  HMMA.16816.F32.BF16 R68, R32, R44.reuse, R68 ;  /* 0x0000002c2044723c */ /* 0x084fe20000041844 */
[--C-:B------:R-:W-:Y:S03]  /*1c270*/  FFMA.FTZ R173, R177, c[0x0][0x2d0], -R178.reuse ;  /* 0x0000b400b1ad7a23 */ /* 0x100fe600000108b2 */
[--C-:B------:R-:W-:Y:S01]  /*1c280*/  FFMA.FTZ R172, R172, c[0x0][0x2d0], -R178.reuse ;  /* 0x0000b400acac7a23 */ /* 0x100fe200000108b2 */
[----:B------:R-:W-:Y:S01]  /*1c290*/  MUFU.EX2 R194, R194 ;  /* 0x000000c200c27308 */ /* 0x000fe20000000800 */
[--C-:B------:R-:W-:Y:S02]  /*1c2a0*/  FFMA.FTZ R169, R169, c[0x0][0x2d0], -R178.reuse ;  /* 0x0000b400a9a97a23 */ /* 0x100fe400000108b2 */
[C---:B------:R-:W-:Y:S01]  /*1c2b0*/  HMMA.16816.F32.BF16 R72, R36.reuse, R44, R72 ;  /* 0x0000002c2448723c */ /* 0x040fe20000041848 */
[----:B------:R-:W-:Y:S03]  /*1c2c0*/  FFMA.FTZ R178, R167, c[0x0][0x2d0], -R178 ;  /* 0x0000b400a7b27a23 */ /* 0x000fe600000108b2 */
[--C-:B------:R-:W-:Y:S02]  /*1c2d0*/  FFMA.FTZ R167, R171, c[0x0][0x2d0], -R149.reuse ;  /* 0x0000b400aba77a23 */ /* 0x100fe40000010895 */
[----:B------:R-:W-:Y:S01]  /*1c2e0*/  FFMA.FTZ R149, R29, c[0x0][0x2d0], -R149 ;  /* 0x0000b4001d957a23 */ /* 0x000fe20000010895 */
[----:B------:R-:W2:Y:S01]  /*1c2f0*/  MUFU.EX2 R195, R195 ;  /* 0x000000c300c37308 */ /* 0x000ea20000000800 */
[-C--:B------:R-:W-:Y:S01]  /*1c300*/  HMMA.16816.F32.BF16 R76, R36, R46.reuse, R76 ;  /* 0x0000002e244c723c */ /* 0x080fe2000004184c */
[----:B------:R-:W-:Y:S03]  /*1c310*/  FFMA.FTZ R155, R27, R242, R155 ;  /* 0x000000f21b9b7223 */ /* 0x000fe6000001009b */
[----:B------:R-:W-:Y:S02]  /*1c320*/  FFMA.FTZ R31, R26, R241, R31 ;  /* 0x000000f11a1f7223 */ /* 0x000fe4000001001f */
[----:B------:R-:W-:Y:S02]  /*1c330*/  FFMA.FTZ R157, R25, R240, R157 ;  /* 0x000000f0199d7223 */ /* 0x000fe4000001009d */
[C---:B------:R-:W-:Y:S01]  /*1c340*/  HMMA.16816.F32.BF16 R80, R32.reuse, R46, R80 ;  /* 0x0000002e2050723c */ /* 0x040fe20000041850 */
[----:B------:R-:W4:Y:S01]  /*1c350*/  LDSM.16.MT88.4 R44, [R214+0x1c80] ;  /* 0x001c8000d62c783b */ /* 0x000f220000004200 */
[----:B------:R5:W-:Y:S02]  /*1c360*/  MUFU.EX2 R29, R149 ;  /* 0x00000095001d7308 */ /* 0x000be40000000800 */
[----:B------:R-:W-:Y:S02]  /*1c370*/  FFMA.FTZ R165, R24, R235, R165 ;  /* 0x000000eb18a57223 */ /* 0x000fe400000100a5 */
[----:B------:R-:W-:Y:S02]  /*1c380*/  FADD.FTZ R155, R154, R155 ;  /* 0x0000009b9a9b7221 */ /* 0x000fe40000010000 */
[----:B------:R-:W-:Y:S01]  /*1c390*/  FADD.FTZ R31, R30, R31 ;  /* 0x0000001f1e1f7221 */ /* 0x000fe20000010000 */
[-C--:B-1----:R-:W-:Y:S03]  /*1c3a0*/  HMMA.16816.F32.BF16 R84, R32, R40.reuse, R84 ;  /* 0x000000282054723c */ /* 0x082fe60000041854 */
[----:B------:R-:W1:Y:S01]  /*1c3b0*/  MUFU.EX2 R187, R187 ;  /* 0x000000bb00bb7308 */ /* 0x000e620000000800 */
[----:B------:R-:W-:Y:S02]  /*1c3c0*/  FADD.FTZ R157, R156, R157 ;  /* 0x0000009d9c9d7221 */ /* 0x000fe40000010000 */
[----:B------:R-:W-:Y:S02]  /*1c3d0*/  FADD.FTZ R165, R164, R165 ;  /* 0x000000a5a4a57221 */ /* 0x000fe40000010000 */
[C---:B------:R-:W-:Y:S01]  /*1c3e0*/  HMMA.16816.F32.BF16 R88, R36.reuse, R40, R88 ;  /* 0x000000282458723c */ /* 0x040fe20000041858 */
[----:B------:R-:W-:Y:S03]  /*1c3f0*/  FADD.FTZ R155, R153, R155 ;  /* 0x0000009b999b7221 */ /* 0x000fe60000010000 */
[----:B------:R-:W-:Y:S01]  /*1c400*/  MOV R153, R28 ;  /* 0x0000001c00997202 */ /* 0x000fe20000000f00 */
[----:B------:R-:W-:Y:S01]  /*1c410*/  MUFU.EX2 R184, R184 ;  /* 0x000000b800b87308 */ /* 0x000fe20000000800 */
[----:B------:R-:W-:Y:S02]  /*1c420*/  FADD.FTZ R31, R159, R31 ;  /* 0x0000001f9f1f7221 */ /* 0x000fe40000010000 */
[-C--:B------:R-:W-:Y:S01]  /*1c430*/  HMMA.16816.F32.BF16 R92, R36, R42.reuse, R92 ;  /* 0x0000002a245c723c */ /* 0x080fe2000004185c */
[----:B-----5:R-:W-:Y:S03]  /*1c440*/  LDSM.16.MT88.4 R148, [R212+0x2c80] ;  /* 0x002c8000d494783b */ /* 0x020fe60000004200 */
[----:B------:R-:W-:Y:S02]  /*1c450*/  FADD.FTZ R157, R161, R157 ;  /* 0x0000009da19d7221 */ /* 0x000fe40000010000 */
[----:B------:R-:W-:Y:S01]  /*1c460*/  FADD.FTZ R165, R163, R165 ;  /* 0x000000a5a3a57221 */ /* 0x000fe20000010000 */
[----:B---3--:R-:W-:Y:S01]  /*1c470*/  F2FP.BF16.PACK_AB R36, R193, R191 ;  /* 0x000000bfc124723e */ /* 0x008fe200000010ff */
[----:B------:R-:W-:Y:S01]  /*1c480*/  HMMA.16816.F32.BF16 R96, R32, R42, R96 ;  /* 0x0000002a2060723c */ /* 0x000fe20000041860 */
[----:B--2---:R-:W-:Y:S01]  /*1c490*/  F2FP.BF16.PACK_AB R38, R195, R194 ;  /* 0x000000c2c326723e */ /* 0x004fe200000010ff */
[----:B------:R-:W2:Y:S01]  /*1c4a0*/  LDSM.16.MT88.4 R40, [R214+0x2880] ;  /* 0x00288000d628783b */ /* 0x000ea20000004200 */
[----:B------:R-:W3:Y:S01]  /*1c4b0*/  MUFU.EX2 R186, R186 ;  /* 0x000000ba00ba7308 */ /* 0x000ee20000000800 */
[----:B------:R-:W-:Y:S01]  /*1c4c0*/  F2FP.BF16.PACK_AB R37, R197, R196 ;  /* 0x000000c4c525723e */ /* 0x000fe200000010ff */
[----:B------:R-:W-:Y:S01]  /*1c4d0*/  FADD.FTZ R155, R152, R155 ;  /* 0x0000009b989b7221 */ /* 0x000fe20000010000 */
[----:B------:R-:W-:Y:S01]  /*1c4e0*/  F2FP.BF16.PACK_AB R39, R198, R199 ;  /* 0x000000c7c627723e */ /* 0x000fe200000010ff */
[----:B------:R-:W-:Y:S01]  /*1c4f0*/  FADD.FTZ R31, R158, R31 ;  /* 0x0000001f9e1f7221 */ /* 0x000fe20000010000 */
[----:B------:R-:W-:Y:S01]  /*1c500*/  F2FP.BF16.PACK_AB R32, R174, R170 ;  /* 0x000000aaae20723e */ /* 0x000fe200000010ff */
[----:B------:R-:W-:Y:S03]  /*1c510*/  FADD.FTZ R157, R160, R157 ;  /* 0x0000009da09d7221 */ /* 0x000fe60000010000 */
[----:B------:R-:W-:Y:S01]  /*1c520*/  F2FP.BF16.PACK_AB R33, R181, R179 ;  /* 0x000000b3b521723e */ /* 0x000fe200000010ff */
[----:B------:R-:W5:Y:S01]  /*1c530*/  MUFU.EX2 R183, R183 ;  /* 0x000000b700b77308 */ /* 0x000f620000000800 */
[----:B------:R-:W-:Y:S01]  /*1c540*/  F2FP.BF16.PACK_AB R34, R185, R182 ;  /* 0x000000b6b922723e */ /* 0x000fe200000010ff */
[----:B------:R-:W-:Y:S01]  /*1c550*/  FADD.FTZ R165, R162, R165 ;  /* 0x000000a5a2a57221 */ /* 0x000fe20000010000 */
[----:B------:R-:W-:Y:S01]  /*1c560*/  F2FP.BF16.PACK_AB R35, R190, R189 ;  /* 0x000000bdbe23723e */ /* 0x000fe200000010ff */
[----:B------:R-:W-:Y:S02]  /*1c570*/  FADD.FTZ R155, R170, R155 ;  /* 0x0000009baa9b7221 */ /* 0x000fe40000010000 */
[----:B------:R-:W-:Y:S02]  /*1c580*/  FADD.FTZ R31, R179, R31 ;  /* 0x0000001fb31f7221 */ /* 0x000fe40000010000 */
[----:B------:R-:W-:Y:S02]  /*1c590*/  FADD.FTZ R157, R191, R157 ;  /* 0x0000009dbf9d7221 */ /* 0x000fe40000010000 */
[-C--:B----4-:R-:W-:Y:S01]  /*1c5a0*/  HMMA.16816.F32.BF16 R4, R32, R44.reuse, R4 ;  /* 0x0000002c2004723c */ /* 0x090fe20000041804 */
[----:B------:R-:W4:Y:S01]  /*1c5b0*/  MUFU.EX2 R180, R180 ;  /* 0x000000b400b47308 */ /* 0x000f220000000800 */
[----:B------:R-:W-:Y:S02]  /*1c5c0*/  FADD.FTZ R165, R196, R165 ;  /* 0x000000a5c4a57221 */ /* 0x000fe40000010000 */
        /* <DEDUP_REMOVED lines=8> */
[----:B------:R-:W-:Y:S03]  /*1c650*/  FADD.FTZ R31, R189, R31 ;  /* 0x0000001fbd1f7221 */ /* 0x000fe60000010000 */
[----:B------:R-:W-:Y:S01]  /*1c660*/  FADD.FTZ R157, R194, R157 ;  /* 0x0000009dc29d7221 */ /* 0x000fe20000010000 */
[----:B------:R-:W2:Y:S01]  /*1c670*/  MUFU.EX2 R175, R175 ;  /* 0x000000af00af7308 */ /* 0x000ea20000000800 */
[----:B------:R-:W-:Y:S02]  /*1c680*/  FADD.FTZ R165, R199, R165 ;  /* 0x000000a5c7a57221 */ /* 0x000fe40000010000 */
[C---:B------:R-:W-:Y:S01]  /*1c690*/  HMMA.16816.F32.BF16 R16, R32.reuse, R46, R16 ;  /* 0x0000002e2010723c */ /* 0x040fe20000041810 */
[----:B------:R-:W2:Y:S03]  /*1c6a0*/  LDSM.16.MT88.4 R44, [R212+0x2880] ;  /* 0x00288000d42c783b */ /* 0x000ea60000004200 */
[----:B------:R-:W-:Y:S02]  /*1c6b0*/  FADD.FTZ R155, R185, R155 ;  /* 0x0000009bb99b7221 */ /* 0x000fe40000010000 */
[----:B------:R-:W-:Y:S01]  /*1c6c0*/  FADD.FTZ R31, R190, R31 ;  /* 0x0000001fbe1f7221 */ /* 0x000fe20000010000 */
[----:B------:R-:W2:Y:S01]  /*1c6d0*/  MUFU.EX2 R188, R188 ;  /* 0x000000bc00bc7308 */ /* 0x000ea20000000800 */
[-C--:B------:R-:W-:Y:S01]  /*1c6e0*/  HMMA.16816.F32.BF16 R100, R32, R48.reuse, R100 ;  /* 0x000000302064723c */ /* 0x080fe20000041864 */
[----:B------:R-:W-:Y:S03]  /*1c6f0*/  FADD.FTZ R157, R195, R157 ;  /* 0x0000009dc39d7221 */ /* 0x000fe60000010000 */
[----:B------:R-:W-:Y:S02]  /*1c700*/  FADD.FTZ R165, R198, R165 ;  /* 0x000000a5c6a57221 */ /* 0x000fe40000010000 */
[----:B-1----:R-:W-:Y:S02]  /*1c710*/  FADD.FTZ R155, R187, R155 ;  /* 0x0000009bbb9b7221 */ /* 0x002fe40000010000 */
[C---:B------:R-:W-:Y:S01]  /*1c720*/  HMMA.16816.F32.BF16 R104, R36.reuse, R48, R104 ;  /* 0x000000302468723c */ /* 0x040fe20000041868 */
[----:B------:R-:W1:Y:S03]  /*1c730*/  MUFU.EX2 R173, R173 ;  /* 0x000000ad00ad7308 */ /* 0x000e660000000800 */
[----:B---3--:R-:W-:Y:S02]  /*1c740*/  FADD.FTZ R31, R186, R31 ;  /* 0x0000001fba1f7221 */ /* 0x008fe40000010000 */
[----:B------:R-:W-:Y:S02]  /*1c750*/  FADD.FTZ R155, R184, R155 ;  /* 0x0000009bb89b7221 */ /* 0x000fe40000010000 */
[-C--:B------:R-:W-:Y:S01]  /*1c760*/  HMMA.16816.F32.BF16 R108, R36, R50.reuse, R108 ;  /* 0x00000032246c723c */ /* 0x080fe2000004186c */
[----:B-----5:R-:W-:Y:S02]  /*1c770*/  FADD.FTZ R31, R183, R31 ;  /* 0x0000001fb71f7221 */ /* 0x020fe40000010000 */
[----:B------:R-:W3:Y:S01]  /*1c780*/  MUFU.EX2 R172, R172 ;  /* 0x000000ac00ac7308 */ /* 0x000ee20000000800 */
[----:B----4-:R-:W-:Y:S02]  /*1c790*/  FADD.FTZ R155, R180, R155 ;  /* 0x0000009bb49b7221 */ /* 0x010fe40000010000 */
[----:B--2---:R-:W-:Y:S02]  /*1c7a0*/  FADD.FTZ R31, R175, R31 ;  /* 0x0000001faf1f7221 */ /* 0x004fe40000010000 */
[C---:B------:R-:W-:Y:S01]  /*1c7b0*/  HMMA.16816.F32.BF16 R112, R32.reuse, R50, R112 ;  /* 0x000000322070723c */ /* 0x040fe20000041870 */
[----:B------:R-:W2:Y:S03]  /*1c7c0*/  LDSM.16.MT88.4 R48, [R214+0x3480] ;  /* 0x00348000d630783b */ /* 0x000ea60000004200 */
[----:B------:R-:W-:Y:S01]  /*1c7d0*/  FADD.FTZ R242, R192, R155 ;  /* 0x0000009bc0f27221 */ /* 0x000fe20000010000 */
[----:B------:R-:W4:Y:S01]  /*1c7e0*/  MUFU.EX2 R169, R169 ;  /* 0x000000a900a97308 */ /* 0x000f220000000800 */
[----:B------:R-:W-:Y:S02]  /*1c7f0*/  FADD.FTZ R241, R188, R31 ;  /* 0x0000001fbcf17221 */ /* 0x000fe40000010000 */
[-C--:B------:R-:W-:Y:S01]  /*1c800*/  HMMA.16816.F32.BF16 R116, R32, R40.reuse, R116 ;  /* 0x000000282074723c */ /* 0x080fe20000041874 */
[----:B-1----:R-:W-:Y:S06]  /*1c810*/  FADD.FTZ R157, R173, R157 ;  /* 0x0000009dad9d7221 */ /* 0x002fec0000010000 */
[----:B------:R-:W1:Y:S01]  /*1c820*/  MUFU.EX2 R178, R178 ;  /* 0x000000b200b27308 */ /* 0x000e620000000800 */
[C---:B------:R-:W-:Y:S01]  /*1c830*/  HMMA.16816.F32.BF16 R120, R36.reuse, R40, R120 ;  /* 0x000000282478723c */ /* 0x040fe20000041878 */
[----:B---3--:R-:W-:Y:S07]  /*1c840*/  FADD.FTZ R157, R172, R157 ;  /* 0x0000009dac9d7221 */ /* 0x008fee0000010000 */
[-C--:B------:R-:W-:Y:S01]  /*1c850*/  HMMA.16816.F32.BF16 R20, R36, R42.reuse, R20 ;  /* 0x0000002a2414723c */ /* 0x080fe20000041814 */
[----:B------:R-:W3:Y:S03]  /*1c860*/  MUFU.EX2 R167, R167 ;  /* 0x000000a700a77308 */ /* 0x000ee60000000800 */
[----:B----4-:R-:W-:Y:S04]  /*1c870*/  FADD.FTZ R157, R169, R157 ;  /* 0x0000009da99d7221 */ /* 0x010fe80000010000 */
[C---:B------:R-:W-:Y:S01]  /*1c880*/  HMMA.16816.F32.BF16 R124, R32.reuse, R42, R124 ;  /* 0x0000002a207c723c */ /* 0x040fe2000004187c */
[----:B------:R-:W4:Y:S02]  /*1c890*/  LDSM.16.MT88.4 R40, [R212+0x3480] ;  /* 0x00348000d428783b */ /* 0x000f240000004200 */
[----:B------:R-:W5:Y:S01]  /*1c8a0*/  MUFU.EX2 R168, R168 ;  /* 0x000000a800a87308 */ /* 0x000f620000000800 */
[----:B-1----:R-:W-:Y:S04]  /*1c8b0*/  FADD.FTZ R240, R178, R157 ;  /* 0x0000009db2f07221 */ /* 0x002fe80000010000 */
[-C--:B------:R-:W-:Y:S05]  /*1c8c0*/  HMMA.16816.F32.BF16 R52, R32, R44.reuse, R52 ;  /* 0x0000002c2034723c */ /* 0x080fea0000041834 */
[----:B------:R-:W1:Y:S03]  /*1c8d0*/  MUFU.EX2 R166, R166 ;  /* 0x000000a600a67308 */ /* 0x000e660000000800 */
[C---:B------:R-:W-:Y:S01]  /*1c8e0*/  HMMA.16816.F32.BF16 R56, R36.reuse, R44, R56 ;  /* 0x0000002c2438723c */ /* 0x040fe20000041838 */
[----:B---3--:R-:W-:Y:S07]  /*1c8f0*/  FADD.FTZ R165, R167, R165 ;  /* 0x000000a5a7a57221 */ /* 0x008fee0000010000 */
[-C--:B------:R-:W-:Y:S01]  /*1c900*/  HMMA.16816.F32.BF16 R60, R36, R46.reuse, R60 ;  /* 0x0000002e243c723c */ /* 0x080fe2000004183c */
[----:B-----5:R-:W-:Y:S07]  /*1c910*/  FADD.FTZ R165, R168, R165 ;  /* 0x000000a5a8a57221 */ /* 0x020fee0000010000 */
[C---:B------:R-:W-:Y:S01]  /*1c920*/  HMMA.16816.F32.BF16 R64, R32.reuse, R46, R64 ;  /* 0x0000002e2040723c */ /* 0x040fe20000041840 */
[----:B------:R-:W3:Y:S03]  /*1c930*/  LDSM.16.MT88.4 R44, [R212+0x2080] ;  /* 0x00208000d42c783b */ /* 0x000ee60000004200 */
[----:B-1----:R-:W-:Y:S04]  /*1c940*/  FADD.FTZ R165, R166, R165 ;  /* 0x000000a5a6a57221 */ /* 0x002fe80000010000 */
[-C--:B--2---:R-:W-:Y:S01]  /*1c950*/  HMMA.16816.F32.BF16 R68, R32, R48.reuse, R68 ;  /* 0x000000302044723c */ /* 0x084fe20000041844 */
[C---:B------:R-:W-:Y:S07]  /*1c960*/  FADD.FTZ R235, R29.reuse, R165 ;  /* 0x000000a51deb7221 */ /* 0x040fee0000010000 */
[C---:B------:R-:W-:Y:S08]  /*1c970*/  HMMA.16816.F32.BF16 R72, R36.reuse, R48, R72 ;  /* 0x000000302448723c */ /* 0x040ff00000041848 */
[-C--:B------:R-:W-:Y:S08]  /*1c980*/  HMMA.16816.F32.BF16 R76, R36, R50.reuse, R76 ;  /* 0x00000032244c723c */ /* 0x080ff0000004184c */
[C---:B------:R-:W-:Y:S01]  /*1c990*/  HMMA.16816.F32.BF16 R80, R32.reuse, R50, R80 ;  /* 0x000000322050723c */ /* 0x040fe20000041850 */
[----:B------:R-:W1:Y:S07]  /*1c9a0*/  LDSM.16.MT88.4 R48, [R214+0x2c80] ;  /* 0x002c8000d630783b */ /* 0x000e6e0000004200 */
[-C--:B----4-:R-:W-:Y:S08]  /*1c9b0*/  HMMA.16816.F32.BF16 R84, R32, R40.reuse, R84 ;  /* 0x000000282054723c */ /* 0x090ff00000041854 */
[C---:B------:R-:W-:Y:S08]  /*1c9c0*/  HMMA.16816.F32.BF16 R88, R36.reuse, R40, R88 ;  /* 0x000000282458723c */ /* 0x040ff00000041858 */
[-C--:B------:R-:W-:Y:S07]  /*1c9d0*/  HMMA.16816.F32.BF16 R92, R36, R42.reuse, R92 ;  /* 0x0000002a245c723c */ /* 0x080fee000004185c */
[----:B------:R-:W-:Y:S01]  /*1c9e0*/  F2FP.BF16.PACK_AB R36, R172, R173 ;  /* 0x000000adac24723e */ /* 0x000fe200000010ff */
[----:B------:R-:W-:Y:S01]  /*1c9f0*/  HMMA.16816.F32.BF16 R96, R32, R42, R96 ;  /* 0x0000002a2060723c */ /* 0x000fe20000041860 */
[----:B------:R-:W-:Y:S01]  /*1ca00*/  F2FP.BF16.PACK_AB R38, R178, R169 ;  /* 0x000000a9b226723e */ /* 0x000fe200000010ff */
[----:B------:R-:W2:Y:S02]  /*1ca10*/  LDSM.16.MT88.4 R40, [R214+0x3880] ;  /* 0x00388000d628783b */ /* 0x000ea40000004200 */
[----:B------:R-:W-:Y:S02]  /*1ca20*/  F2FP.BF16.PACK_AB R37, R168, R167 ;  /* 0x000000a7a825723e */ /* 0x000fe400000010ff */
[----:B------:R-:W-:Y:S02]  /*1ca30*/  F2FP.BF16.PACK_AB R39, R29, R166 ;  /* 0x000000a61d27723e */ /* 0x000fe400000010ff */
[----:B------:R-:W-:Y:S04]  /*1ca40*/  F2FP.BF16.PACK_AB R32, R184, R187 ;  /* 0x000000bbb820723e */ /* 0x000fe800000010ff */
[----:B------:R-:W-:Y:S02]  /*1ca50*/  F2FP.BF16.PACK_AB R33, R183, R186 ;  /* 0x000000bab721723e */ /* 0x000fe400000010ff */
[----:B------:R-:W-:Y:S02]  /*1ca60*/  F2FP.BF16.PACK_AB R34, R192, R180 ;  /* 0x000000b4c022723e */ /* 0x000fe400000010ff */
[----:B------:R-:W-:Y:S07]  /*1ca70*/  F2FP.BF16.PACK_AB R35, R188, R175 ;  /* 0x000000afbc23723e */ /* 0x000fee00000010ff */
[-C--:B------:R-:W-:Y:S01]  /*1ca80*/  HMMA.16816.F32.BF16 R144, R32, R132.reuse, R4 ;  /* 0x000000842090723c */ /* 0x080fe20000041804 */
[----:B------:R-:W4:Y:S07]  /*1ca90*/  LDSM.16.MT88.4 R4, [R212+0x3880] ;  /* 0x00388000d404783b */ /* 0x000f2e0000004200 */
[C---:B------:R-:W-:Y:S08]  /*1caa0*/  HMMA.16816.F32.BF16 R140, R36.reuse, R132, R8 ;  /* 0x00000084248c723c */ /* 0x040ff00000041808 */
[-C--:B------:R-:W-:Y:S08]  /*1cab0*/  HMMA.16816.F32.BF16 R136, R36, R134.reuse, R12 ;  /* 0x000000862488723c */ /* 0x080ff0000004180c */
[C---:B------:R-:W-:Y:S08]  /*1cac0*/  HMMA.16816.F32.BF16 R132, R32.reuse, R134, R16 ;  /* 0x000000862084723c */ /* 0x040ff00000041810 */
[-C--:B---3--:R-:W-:Y:S08]  /*1cad0*/  HMMA.16816.F32.BF16 R100, R32, R44.reuse, R100 ;  /* 0x0000002c2064723c */ /* 0x088ff00000041864 */
[C---:B------:R-:W-:Y:S08]  /*1cae0*/  HMMA.16816.F32.BF16 R104, R36.reuse, R44, R104 ;  /* 0x0000002c2468723c */ /* 0x040ff00000041868 */
[-C--:B------:R-:W-:Y:S08]  /*1caf0*/  HMMA.16816.F32.BF16 R108, R36, R46.reuse, R108 ;  /* 0x0000002e246c723c */ /* 0x080ff0000004186c */
[C---:B------:R-:W-:Y:S08]  /*1cb00*/  HMMA.16816.F32.BF16 R112, R32.reuse, R46, R112 ;  /* 0x0000002e2070723c */ /* 0x040ff00000041870 */
[-C--:B-1----:R-:W-:Y:S08]  /*1cb10*/  HMMA.16816.F32.BF16 R116, R32, R48.reuse, R116 ;  /* 0x000000302074723c */ /* 0x082ff00000041874 */
[C---:B------:R-:W-:Y:S08]  /*1cb20*/  HMMA.16816.F32.BF16 R120, R36.reuse, R48, R120 ;  /* 0x000000302478723c */ /* 0x040ff00000041878 */
[-C--:B------:R-:W-:Y:S08]  /*1cb30*/  HMMA.16816.F32.BF16 R128, R36, R50.reuse, R20 ;  /* 0x000000322480723c */ /* 0x080ff00000041814 */
[C---:B------:R-:W-:Y:S08]  /*1cb40*/  HMMA.16816.F32.BF16 R124, R32.reuse, R50, R124 ;  /* 0x00000032207c723c */ /* 0x040ff0000004187c */
[-C--:B------:R-:W-:Y:S08]  /*1cb50*/  HMMA.16816.F32.BF16 R52, R32, R148.reuse, R52 ;  /* 0x000000942034723c */ /* 0x080ff00000041834 */
[C---:B------:R-:W-:Y:S07]  /*1cb60*/  HMMA.16816.F32.BF16 R56, R36.reuse, R148, R56 ;  /* 0x000000942438723c */ /* 0x040fee0000041838 */
[----:B------:R-:W-:Y:S01]  /*1cb70*/  MOV R149, R0 ;  /* 0x0000000000957202 */ /* 0x000fe20000000f00 */
[-C--:B------:R-:W-:Y:S01]  /*1cb80*/  HMMA.16816.F32.BF16 R60, R36, R150.reuse, R60 ;  /* 0x00000096243c723c */ /* 0x080fe2000004183c */
[----:B------:R-:W-:Y:S07]  /*1cb90*/  MOV R148, R28 ;  /* 0x0000001c00947202 */ /* 0x000fee0000000f00 */
[C---:B------:R-:W-:Y:S07]  /*1cba0*/  HMMA.16816.F32.BF16 R64, R32.reuse, R150, R64 ;  /* 0x000000962040723c */ /* 0x040fee0000041840 */
[----:B------:R-:W-:Y:S01]  /*1cbb0*/  MOV R150, R2 ;  /* 0x0000000200967202 */ /* 0x000fe20000000f00 */
[-C--:B--2---:R-:W-:Y:S01]  /*1cbc0*/  HMMA.16816.F32.BF16 R68, R32, R40.reuse, R68 ;  /* 0x000000282044723c */ /* 0x084fe20000041844 */
[----:B------:R-:W-:Y:S07]  /*1cbd0*/  MOV R151, R3 ;  /* 0x0000000300977202 */ /* 0x000fee0000000f00 */
[C---:B------:R-:W-:Y:S08]  /*1cbe0*/  HMMA.16816.F32.BF16 R72, R36.reuse, R40, R72 ;  /* 0x000000282448723c */ /* 0x040ff00000041848 */
[-C--:B------:R-:W-:Y:S08]  /*1cbf0*/  HMMA.16816.F32.BF16 R76, R36, R42.reuse, R76 ;  /* 0x0000002a244c723c */ /* 0x080ff0000004184c */
[C---:B------:R-:W-:Y:S08]  /*1cc00*/  HMMA.16816.F32.BF16 R80, R32.reuse, R42, R80 ;  /* 0x0000002a2050723c */ /* 0x040ff00000041850 */
[-C--:B----4-:R-:W-:Y:S08]  /*1cc10*/  HMMA.16816.F32.BF16 R84, R32, R4.reuse, R84 ;  /* 0x000000042054723c */ /* 0x090ff00000041854 */
[C---:B------:R-:W-:Y:S08]  /*1cc20*/  HMMA.16816.F32.BF16 R88, R36.reuse, R4, R88 ;  /* 0x000000042458723c */ /* 0x040ff00000041858 */
[-C--:B------:R-:W-:Y:S08]  /*1cc30*/  HMMA.16816.F32.BF16 R92, R36, R6.reuse, R92 ;  /* 0x00000006245c723c */ /* 0x080ff0000004185c */
[----:B------:R-:W-:Y:S01]  /*1cc40*/  HMMA.16816.F32.BF16 R96, R32, R6, R96 ;  /* 0x000000062060723c */ /* 0x000fe20000041860 */
[----:B------:R-:W-:-:S07]  /*1cc50*/  @P0 BRA `(.L_x_515) ;  /* 0xffffc43000000947 */ /* 0x000fce000383ffff */
.L_x_497:
[----:B------:R-:W1:Y:S01]  /*1cc60*/  SHFL.BFLY PT, R4, R242, 0x2, 0x1f ;  /* 0x0c401f00f2047f89 */ /* 0x000e6200000e0000 */
[----:B------:R-:W-:-:S02]  /*1cc70*/  MOV R11, RZ ;  /* 0x000000ff000b7202 */ /* 0x000fc40000000f00 */
[----:B------:R-:W-:Y:S01]  /*1cc80*/  MOV R12, RZ ;  /* 0x000000ff000c7202 */ /* 0x000fe20000000f00 */
        /* <DEDUP_REMOVED lines=15> */
[----:B------:R-:W-:Y:S01]  /*1cd80*/  CS2R R6, SRZ ;  /* 0x0000000000067805 */ /* 0x000fe2000001ff00 */
[----:B--2---:R-:W-:Y:S02]  /*1cd90*/  FADD.FTZ R9, R241, R9 ;  /* 0x00000009f1097221 */ /* 0x004fe40000010000 */
[----:B------:R-:W-:Y:S01]  /*1cda0*/  FSETP.NE.FTZ.AND P3, PT, R4, RZ, PT ;  /* 0x000000ff0400720b */ /* 0x000fe20003f75000 */
[----:B---3--:R-:W-:-:S02]  /*1cdb0*/  FADD.FTZ R8, R8, R10 ;  /* 0x0000000a08087221 */ /* 0x008fc40000010000 */
[----:B------:R-:W-:Y:S01]  /*1cdc0*/  FSETP.NE.FTZ.AND P2, PT, R9, RZ, PT ;  /* 0x000000ff0900720b */ /* 0x000fe20003f55000 */
[----:B----4-:R-:W-:Y:S02]  /*1cdd0*/  FADD.FTZ R5, R5, R235 ;  /* 0x000000eb05057221 */ /* 0x010fe40000010000 */
[----:B------:R-:W-:-:S03]  /*1cde0*/  FSETP.NE.FTZ.AND P1, PT, R8, RZ, PT ;  /* 0x000000ff0800720b */ /* 0x000fc60003f35000 */
[----:B------:R-:W-:-:S04]  /*1cdf0*/  FSETP.NE.FTZ.AND P0, PT, R5, RZ, PT ;  /* 0x000000ff0500720b */ /* 0x000fc80003f15000 */
        /* <DEDUP_REMOVED lines=9> */
[----:B------:R-:W2:Y:S01]  /*1ce90*/  @P3 MUFU.LG2 R4, R4 ;  /* 0x0000000400043308 */ /* 0x000ea20000000c00 */
[----:B------:R-:W-:Y:S02]  /*1cea0*/  @P0 FMUL.FTZ R19, R19, c[0x0][0x2d0] ;  /* 0x0000b40013130a20 */ /* 0x000fe40000410000 */
[C---:B-1----:R-:W-:Y:S02]  /*1ceb0*/  FMUL.FTZ R144, R7.reuse, R144 ;  /* 0x0000009007907220 */ /* 0x042fe40000410000 */
[C---:B------:R-:W-:Y:S02]  /*1cec0*/  FMUL.FTZ R145, R7.reuse, R145 ;  /* 0x0000009107917220 */ /* 0x040fe40000410000 */
[C---:B------:R-:W-:Y:S01]  /*1ced0*/  FMUL.FTZ R132, R7.reuse, R132 ;  /* 0x0000008407847220 */ /* 0x040fe20000410000 */
[----:B------:R-:W1:Y:S01]  /*1cee0*/  @P2 MUFU.LG2 R9, R9 ;  /* 0x0000000900092308 */ /* 0x000e620000000c00 */
[----:B------:R-:W-:-:S02]  /*1cef0*/  FMUL.FTZ R133, R7, R133 ;  /* 0x0000008507857220 */ /* 0x000fc40000410000 */
[C---:B------:R-:W-:Y:S02]  /*1cf00*/  FMUL.FTZ R100, R7.reuse, R100 ;  /* 0x0000006407647220 */ /* 0x040fe40000410000 */
[C---:B------:R-:W-:Y:S02]  /*1cf10*/  FMUL.FTZ R101, R7.reuse, R101 ;  /* 0x0000006507657220 */ /* 0x040fe40000410000 */
[C---:B------:R-:W-:Y:S01]  /*1cf20*/  FMUL.FTZ R112, R7.reuse, R112 ;  /* 0x0000007007707220 */ /* 0x040fe20000410000 */
[----:B------:R-:W3:Y:S01]  /*1cf30*/  @P1 MUFU.LG2 R18, R8 ;  /* 0x0000000800121308 */ /* 0x000ee20000000c00 */
[----:B--2---:R-:W-:Y:S02]  /*1cf40*/  @P3 FMUL.FTZ R4, R4, 0.69314718246459960938 ;  /* 0x3f31721804043820 */ /* 0x004fe40000410000 */
[C---:B------:R-:W-:Y:S02]  /*1cf50*/  FMUL.FTZ R113, R7.reuse, R113 ;  /* 0x0000007107717220 */ /* 0x040fe40000410000 */
[----:B------:R-:W-:-:S02]  /*1cf60*/  FMUL.FTZ R116, R7, R116 ;  /* 0x0000007407747220 */ /* 0x000fc40000410000 */
[----:B------:R-:W-:Y:S01]  /*1cf70*/  FMUL.FTZ R117, R7, R117 ;  /* 0x0000007507757220 */ /* 0x000fe20000410000 */
[----:B------:R-:W2:Y:S01]  /*1cf80*/  @P0 MUFU.LG2 R23, R5 ;  /* 0x0000000500170308 */ /* 0x000ea20000000c00 */
[----:B-1----:R-:W-:Y:S02]  /*1cf90*/  @P2 FMUL.FTZ R9, R9, 0.69314718246459960938 ;  /* 0x3f31721809092820 */ /* 0x002fe40000410000 */
[C---:B------:R-:W-:Y:S02]  /*1cfa0*/  FMUL.FTZ R124, R7.reuse, R124 ;  /* 0x0000007c077c7220 */ /* 0x040fe40000410000 */
[C---:B------:R-:W-:Y:S02]  /*1cfb0*/  FMUL.FTZ R125, R7.reuse, R125 ;  /* 0x0000007d077d7220 */ /* 0x040fe40000410000 */
[----:B------:R-:W-:Y:S01]  /*1cfc0*/  FMUL.FTZ R52, R7, R52 ;  /* 0x0000003407347220 */ /* 0x000fe20000410000 */
[----:B------:R1:W4:Y:S01]  /*1cfd0*/  @P1 MUFU.RCP R11, R8 ;  /* 0x00000008000b1308 */ /* 0x0003220000001000 */
[----:B---3--:R-:W-:-:S02]  /*1cfe0*/  @P1 FMUL.FTZ R18, R18, 0.69314718246459960938 ;  /* 0x3f31721812121820 */ /* 0x008fc40000410000 */
[C---:B------:R-:W-:Y:S02]  /*1cff0*/  FMUL.FTZ R53, R7.reuse, R53 ;  /* 0x0000003507357220 */ /* 0x040fe40000410000 */
[C---:B------:R-:W-:Y:S02]  /*1d000*/  FMUL.FTZ R64, R7.reuse, R64 ;  /* 0x0000004007407220 */ /* 0x040fe40000410000 */
[----:B------:R-:W-:Y:S01]  /*1d010*/  FMUL.FTZ R65, R7, R65 ;  /* 0x0000004107417220 */ /* 0x000fe20000410000 */
[----:B------:R3:W5:Y:S01]  /*1d020*/  @P0 MUFU.RCP R12, R5 ;  /* 0x00000005000c0308 */ /* 0x0007620000001000 */
[----:B--2---:R-:W-:Y:S02]  /*1d030*/  @P0 FMUL.FTZ R23, R23, 0.69314718246459960938 ;  /* 0x3f31721817170820 */ /* 0x004fe40000410000 */
[C---:B------:R-:W-:Y:S02]  /*1d040*/  FMUL.FTZ R68, R7.reuse, R68 ;  /* 0x0000004407447220 */ /* 0x040fe40000410000 */
[----:B------:R-:W-:-:S02]  /*1d050*/  FMUL.FTZ R69, R7, R69 ;  /* 0x0000004507457220 */ /* 0x000fc40000410000 */
[C---:B------:R-:W-:Y:S01]  /*1d060*/  FMUL.FTZ R80, R7.reuse, R80 ;  /* 0x0000005007507220 */ /* 0x040fe20000410000 */
[----:B-1----:R-:W-:Y:S01]  /*1d070*/  MOV R8, 0xff800000 ;  /* 0xff80000000087802 */ /* 0x002fe20000000f00 */
[C---:B------:R-:W-:Y:S02]  /*1d080*/  FMUL.FTZ R81, R7.reuse, R81 ;  /* 0x0000005107517220 */ /* 0x040fe40000410000 */
[C---:B------:R-:W-:Y:S02]  /*1d090*/  FMUL.FTZ R84, R7.reuse, R84 ;  /* 0x0000005407547220 */ /* 0x040fe40000410000 */
[C---:B------:R-:W-:Y:S02]  /*1d0a0*/  FMUL.FTZ R85, R7.reuse, R85 ;  /* 0x0000005507557220 */ /* 0x040fe40000410000 */
[----:B------:R-:W-:Y:S01]  /*1d0b0*/  FMUL.FTZ R96, R7, R96 ;  /* 0x0000006007607220 */ /* 0x000fe20000410000 */
[----:B---3--:R-:W-:Y:S01]  /*1d0c0*/  MOV R5, 0xff800000 ;  /* 0xff80000000057802 */ /* 0x008fe20000000f00 */
        /* <DEDUP_REMOVED lines=23> */
[C---:B----4-:R-:W-:Y:S02]  /*1d240*/  FMUL.FTZ R140, R11.reuse, R140 ;  /* 0x0000008c0b8c7220 */ /* 0x050fe40000410000 */
        /* <DEDUP_REMOVED lines=22> */
[C---:B-----5:R-:W-:Y:S02]  /*1d3b0*/  FMUL.FTZ R142, R12.reuse, R142 ;  /* 0x0000008e0c8e7220 */ /* 0x060fe40000410000 */
        /* <DEDUP_REMOVED lines=24> */
[----:B------:R-:W-:Y:S02]  /*1d540*/  FMUL.FTZ R11, R11, R93 ;  /* 0x0000005d0b0b7220 */ /* 0x000fe40000410000 */
[----:B------:R-:W-:-:S02]  /*1d550*/  FMUL.FTZ R12, R12, R95 ;  /* 0x0000005f0c0c7220 */ /* 0x000fc40000410000 */
[----:B------:R-:W-:Y:S02]  /*1d560*/  @P3 FFMA.FTZ R5, R22, R3, R4 ;  /* 0x0000000316053223 */ /* 0x000fe40000010004 */
[----:B------:R-:W-:Y:S02]  /*1d570*/  @P2 FFMA.FTZ R8, R21, R2, R9 ;  /* 0x0000000215082223 */ /* 0x000fe40000010009 */
[----:B------:R-:W-:Y:S02]  /*1d580*/  @P1 FFMA.FTZ R16, R20, R0, R18 ;  /* 0x0000000014101223 */ /* 0x000fe40000010012 */
[----:B------:R-:W-:Y:S02]  /*1d590*/  @P0 FFMA.FTZ R17, R19, R153, R23 ;  /* 0x0000009913110223 */ /* 0x000fe40000010017 */
.L_x_399:
[----:B------:R-:W-:Y:S05]  /*1d5a0*/  @P4 BRA `(.L_x_516) ;  /* 0x0000175000004947 */ /* 0x000fea0003800000 */
[----:B------:R-:W1:Y:S01]  /*1d5b0*/  S2R R0, SR_TID.X ;  /* 0x0000000000007919 */ /* 0x000e620000002100 */
[----:B------:R-:W-:Y:S02]  /*1d5c0*/  F2FP.BF16.PACK_AB R70, R10, R70 ;  /* 0x000000460a46723e */ /* 0x000fe400000010ff */
[----:B------:R-:W-:Y:S01]  /*1d5d0*/  F2FP.BF16.PACK_AB R14, R15, R14 ;  /* 0x0000000e0f0e723e */ /* 0x000fe200000010ff */
[----:B------:R-:W-:Y:S01]  /*1d5e0*/  BAR.SYNC.DEFER_BLOCKING 0x1, 0x80 ;  /* 0x0042000000007b1d */ /* 0x000fe20000010000 */
        /* <DEDUP_REMOVED lines=10> */
[----:B-1----:R-:W-:Y:S02]  /*1d690*/  SHF.R.S32.HI R2, RZ, 0x1f, R0 ;  /* 0x0000001fff027819 */ /* 0x002fe40000011400 */
[----:B------:R-:W-:Y:S02]  /*1d6a0*/  F2FP.BF16.PACK_AB R102, R103, R102 ;  /* 0x000000666766723e */ /* 0x000fe400000010ff */
[----:B------:R-:W-:-:S02]  /*1d6b0*/  LEA.HI R3, R2, R0, RZ, 0x2 ;  /* 0x0000000002037211 */ /* 0x000fc400078f10ff */
[----:B------:R-:W-:Y:S02]  /*1d6c0*/  LEA.HI R10, R2, R0, RZ, 0x5 ;  /* 0x00000000020a7211 */ /* 0x000fe400078f28ff */
[--C-:B------:R-:W-:Y:S02]  /*1d6d0*/  SHF.R.S32.HI R4, RZ, 0x2, R3.reuse ;  /* 0x00000002ff047819 */ /* 0x100fe40000011403 */
[----:B------:R-:W-:Y:S02]  /*1d6e0*/  SHF.R.S32.HI R9, RZ, 0x1f, R3 ;  /* 0x0000001fff097819 */ /* 0x000fe40000011403 */
[----:B------:R-:W-:Y:S02]  /*1d6f0*/  LOP3.LUT R19, R3, 0xfffffffc, RZ, 0xc0, !PT ;  /* 0xfffffffc03137812 */ /* 0x000fe400078ec0ff */
[----:B------:R-:W-:Y:S02]  /*1d700*/  LEA.HI R9, R9, R4, RZ, 0x3 ;  /* 0x0000000409097211 */ /* 0x000fe400078f18ff */
[----:B------:R-:W-:Y:S01]  /*1d710*/  SHF.R.S32.HI R3, RZ, 0x5, R10 ;  /* 0x00000005ff037819 */ /* 0x000fe2000001140a */
[----:B------:R-:W-:Y:S01]  /*1d720*/  IMAD.IADD R19, R0, 0x1, -R19 ;  /* 0x0000000100137824 */ /* 0x000fe200078e0a13 */
[----:B------:R-:W-:-:S02]  /*1d730*/  LOP3.LUT R9, R9, 0xfffffff8, RZ, 0xc0, !PT ;  /* 0xfffffff809097812 */ /* 0x000fc400078ec0ff */
[----:B------:R-:W-:Y:S02]  /*1d740*/  F2FP.BF16.PACK_AB R112, R113, R112 ;  /* 0x000000707170723e */ /* 0x000fe400000010ff */
[----:B------:R-:W-:Y:S01]  /*1d750*/  F2FP.BF16.PACK_AB R114, R115, R114 ;  /* 0x000000727372723e */ /* 0x000fe200000010ff */
[----:B------:R-:W-:Y:S01]  /*1d760*/  IMAD.IADD R9, R4, 0x1, -R9 ;  /* 0x0000000104097824 */ /* 0x000fe200078e0a09 */
[----:B------:R-:W-:Y:S02]  /*1d770*/  F2FP.BF16.PACK_AB R104, R105, R104 ;  /* 0x000000686968723e */ /* 0x000fe400000010ff */
[----:B------:R-:W-:Y:S02]  /*1d780*/  F2FP.BF16.PACK_AB R106, R107, R106 ;  /* 0x0000006a6b6a723e */ /* 0x000fe400000010ff */
[----:B------:R-:W-:Y:S02]  /*1d790*/  LEA.HI R18, R9, R9, RZ, 0x1 ;  /* 0x0000000909127211 */ /* 0x000fe400078f08ff */
[----:B------:R-:W-:-:S02]  /*1d7a0*/  F2FP.BF16.PACK_AB R108, R109, R108 ;  /* 0x0000006c6d6c723e */ /* 0x000fc400000010ff */
[----:B------:R-:W-:Y:S02]  /*1d7b0*/  SHF.R.S32.HI R20, RZ, 0x1, R18 ;  /* 0x00000001ff147819 */ /* 0x000fe40000011412 */
[----:B------:R-:W-:Y:S02]  /*1d7c0*/  LOP3.LUT R18, R18, 0x3fffffe, RZ, 0xc0, !PT ;  /* 0x03fffffe12127812 */ /* 0x000fe400078ec0ff */
[C---:B------:R-:W-:Y:S01]  /*1d7d0*/  LOP3.LUT P0, RZ, R20.reuse, 0x2, RZ, 0xc0, !PT ;  /* 0x0000000214ff7812 */ /* 0x040fe2000780c0ff */
[----:B------:R-:W-:Y:S01]  /*1d7e0*/  IMAD.SHL.U32 R21, R20, 0x40, RZ ;  /* 0x0000004014157824 */ /* 0x000fe200078e00ff */
[----:B------:R-:W-:Y:S01]  /*1d7f0*/  F2FP.BF16.PACK_AB R110, R111, R110 ;  /* 0x0000006e6f6e723e */ /* 0x000fe200000010ff */
[----:B------:R-:W-:Y:S01]  /*1d800*/  IMAD.IADD R18, R9, 0x1, -R18 ;  /* 0x0000000109127824 */ /* 0x000fe200078e0a12 */
[----:B------:R-:W-:Y:S01]  /*1d810*/  F2FP.BF16.PACK_AB R116, R117, R116 ;  /* 0x000000747574723e */ /* 0x000fe200000010ff */
[----:B------:R-:W-:Y:S01]  /*1d820*/  IMAD R9, R3, 0x100, R19 ;  /* 0x0000010003097824 */ /* 0x000fe200078e0213 */
[----:B------:R-:W-:-:S02]  /*1d830*/  LOP3.LUT R21, R21, 0xc0, RZ, 0xc0, !PT ;  /* 0x000000c015157812 */ /* 0x000fc400078ec0ff */
[----:B------:R-:W-:Y:S01]  /*1d840*/  F2FP.BF16.PACK_AB R118, R119, R118 ;  /* 0x000000767776723e */ /* 0x000fe200000010ff */
[----:B------:R-:W-:Y:S01]  /*1d850*/  IMAD R9, R18, 0x10, R9 ;  /* 0x0000001012097824 */ /* 0x000fe200078e0209 */
[----:B------:R-:W-:Y:S02]  /*1d860*/  LEA.HI R21, R21, R21, RZ, 0x1d ;  /* 0x0000001515157211 */ /* 0x000fe400078fe8ff */
[----:B------:R-:W-:Y:S02]  /*1d870*/  LOP3.LUT R18, R20, 0x1, RZ, 0xc0, !PT ;  /* 0x0000000114127812 */ /* 0x000fe400078ec0ff */
[----:B------:R-:W-:Y:S01]  /*1d880*/  F2FP.BF16.PACK_AB R124, R125, R124 ;  /* 0x0000007c7d7c723e */ /* 0x000fe200000010ff */
[----:B------:R-:W-:Y:S01]  /*1d890*/  IMAD.U32 R9, R9, 0x2, R21 ;  /* 0x0000000209097824 */ /* 0x000fe200078e0015 */
[----:B------:R-:W-:Y:S02]  /*1d8a0*/  ISETP.NE.U32.AND P1, PT, R18, 0x1, PT ;  /* 0x000000011200780c */ /* 0x000fe40003f25070 */
[----:B------:R-:W-:Y:S01]  /*1d8b0*/  F2FP.BF16.PACK_AB R126, R127, R126 ;  /* 0x0000007e7f7e723e */ /* 0x000fe200000010ff */
[----:B------:R-:W-:Y:S01]  /*1d8c0*/  IMAD.SHL.U32 R9, R9, 0x2, RZ ;  /* 0x0000000209097824 */ /* 0x000fe200078e00ff */
[----:B------:R-:W-:-:S02]  /*1d8d0*/  F2FP.BF16.PACK_AB R120, R121, R120 ;  /* 0x000000787978723e */ /* 0x000fc400000010ff */
[----:B------:R-:W-:Y:S02]  /*1d8e0*/  F2FP.BF16.PACK_AB R122, R123, R122 ;  /* 0x0000007a7b7a723e */ /* 0x000fe400000010ff */
[C---:B------:R-:W-:Y:S01]  /*1d8f0*/  IADD3 R15, R9.reuse, 0x80, RZ ;  /* 0x00000080090f7810 */ /* 0x040fe20007ffe0ff */
[----:B------:R-:W-:Y:S01]  /*1d900*/  STS [R9+0x80], R144 ;  /* 0x0000809009007388 */ /* 0x000fe20000000800 */
[----:B------:R-:W-:Y:S02]  /*1d910*/  IADD3 R6, R9, 0x70, RZ ;  /* 0x0000007009067810 */ /* 0x000fe40007ffe0ff */
[----:B------:R-:W-:Y:S01]  /*1d920*/  F2FP.BF16.PACK_AB R128, R129, R128 ;  /* 0x000000808180723e */ /* 0x000fe200000010ff */
[----:B------:R-:W-:Y:S01]  /*1d930*/  STS [R9+0x280], R146 ;  /* 0x0002809209007388 */ /* 0x000fe20000000800 */
[----:B------:R-:W-:Y:S01]  /*1d940*/  @P1 IADD3 R6, R15, 0x10, RZ ;  /* 0x000000100f061810 */ /* 0x000fe20007ffe0ff */
[----:B------:R-:W-:Y:S01]  /*1d950*/  IMAD.MOV.U32 R15, RZ, RZ, 0x20 ;  /* 0x00000020ff0f7424 */ /* 0x000fe200078e00ff */
[----:B------:R-:W-:-:S02]  /*1d960*/  F2FP.BF16.PACK_AB R130, R131, R130 ;  /* 0x000000828382723e */ /* 0x000fc400000010ff */
[----:B------:R-:W-:Y:S01]  /*1d970*/  F2FP.BF16.PACK_AB R52, R53, R52 ;  /* 0x000000343534723e */ /* 0x000fe200000010ff */
[----:B------:R-:W-:Y:S01]  /*1d980*/  STS [R6], R132 ;  /* 0x0000008406007388 */ /* 0x000fe20000000800 */
[----:B------:R-:W-:Y:S02]  /*1d990*/  SEL R15, R15, 0xffffffe0, !P0 ;  /* 0xffffffe00f0f7807 */ /* 0x000fe40004000000 */
[----:B------:R-:W-:Y:S01]  /*1d9a0*/  F2FP.BF16.PACK_AB R54, R55, R54 ;  /* 0x000000363736723e */ /* 0x000fe200000010ff */
[----:B------:R-:W-:Y:S01]  /*1d9b0*/  STS [R6+0x200], R134 ;  /* 0x0002008606007388 */ /* 0x000fe20000000800 */
[----:B------:R-:W-:Y:S01]  /*1d9c0*/  F2FP.BF16.PACK_AB R64, R65, R64 ;  /* 0x000000404140723e */ /* 0x000fe200000010ff */
[----:B------:R-:W-:Y:S01]  /*1d9d0*/  IMAD.IADD R18, R9, 0x1, R15 ;  /* 0x0000000109127824 */ /* 0x000fe200078e020f */
[----:B------:R-:W-:Y:S01]  /*1d9e0*/  F2FP.BF16.PACK_AB R66, R67, R66 ;  /* 0x000000424342723e */ /* 0x000fe200000010ff */
[----:B------:R-:W-:Y:S01]  /*1d9f0*/  IMAD.IADD R15, R15, 0x1, R6 ;  /* 0x000000010f0f7824 */ /* 0x000fe200078e0206 */
        /* <DEDUP_REMOVED lines=60> */
[----:B------:R-:W-:Y:S01]  /*1ddc0*/  STS [R15+0x4200], R98 ;  /* 0x004200620f007388 */ /* 0x000fe20000000800 */
[----:B-1----:R-:W-:-:S03]  /*1ddd0*/  IMAD.MOV.U32 R9, RZ, RZ, 0x4 ;  /* 0x00000004ff097424 */ /* 0x002fc600078e00ff */
[----:B------:R-:W-:Y:S01]  /*1dde0*/  STS [R18+0x5080], R88 ;  /* 0x0050805812007388 */ /* 0x000fe20000000800 */
[----:B------:R-:W-:-:S03]  /*1ddf0*/  IMAD.WIDE R20, R225, R9, c[0x0][0x500] ;  /* 0x00014000e1147625 */ /* 0x000fc600078e0209 */
[----:B------:R-:W-:Y:S04]  /*1de00*/  STS [R18+0x5280], R90 ;  /* 0x0052805a12007388 */ /* 0x000fe80000000800 */
[----:B------:R-:W-:Y:S04]  /*1de10*/  STS [R15+0x5000], R11 ;  /* 0x0050000b0f007388 */ /* 0x000fe80000000800 */
[----:B------:R1:W-:Y:S04]  /*1de20*/  STS [R15+0x5200], R12 ;  /* 0x0052000c0f007388 */ /* 0x0003e80000000800 */
[----:B------:R-:W-:Y:S06]  /*1de30*/  BAR.SYNC.DEFER_BLOCKING 0x1, 0x80 ;  /* 0x0042000000007b1d */ /* 0x000fec0000010000 */
[----:B--2---:R-:W2:Y:S01]  /*1de40*/  @P1 LDG.E R7, [R20.64] ;  /* 0x0000000c14071981 */ /* 0x004ea2000c1e1900 */
[----:B------:R-:W-:-:S02]  /*1de50*/  IMAD.MOV.U32 R6, RZ, RZ, c[0x0][0x388] ;  /* 0x0000e200ff067624 */ /* 0x000fc400078e00ff */
[----:B-1----:R-:W-:-:S05]  /*1de60*/  @P0 IMAD.WIDE R12, R225, R9, c[0x0][0x508] ;  /* 0x00014200e10c0625 */ /* 0x002fca00078e0209 */
[----:B------:R1:W5:Y:S02]  /*1de70*/  @P0 LDG.E R6, [R12.64] ;  /* 0x0000000c0c060981 */ /* 0x000364000c1e1900 */
[----:B-1----:R-:W-:Y:S02]  /*1de80*/  CS2R R12, SRZ ;  /* 0x00000000000c7805 */ /* 0x002fe4000001ff00 */
[--C-:B--2---:R-:W-:Y:S01]  /*1de90*/  @P1 SHF.R.S32.HI R13, RZ, 0x1f, R7.reuse ;  /* 0x0000001fff0d1819 */ /* 0x104fe20000011407 */
[----:B------:R-:W-:Y:S01]  /*1dea0*/  @P1 IMAD.MOV.U32 R12, RZ, RZ, R7 ;  /* 0x000000ffff0c1224 */ /* 0x000fe200078e0007 */
[----:B------:R-:W-:Y:S05]  /*1deb0*/  @P0 BRA `(.L_x_517) ;  /* 0x0000004000000947 */ /* 0x000fea0003800000 */
[----:B------:R-:W-:Y:S05]  /*1dec0*/  @!P1 BRA `(.L_x_517) ;  /* 0x0000003000009947 */ /* 0x000fea0003800000 */
[----:B-----5:R1:W2:Y:S04]  /*1ded0*/  LDG.E R6, [R20.64] ;  /* 0x0000000c14067981 */ /* 0x0202a8000c1e1900 */
[----:B-1----:R-:W2:Y:S02]  /*1dee0*/  LDG.E R20, [R20.64+0x4] ;  /* 0x0000040c14147981 */ /* 0x002ea4000c1e1900 */
[----:B--2---:R-:W-:-:S02]  /*1def0*/  IADD3 R6, -R6, R20, RZ ;  /* 0x0000001406067210 */ /* 0x004fc40007ffe1ff */
.L_x_517:
[----:B------:R-:W-:Y:S01]  /*1df00*/  LOP3.LUT R10, R10, 0xffffffe0, RZ, 0xc0, !PT ;  /* 0xffffffe00a0a7812 */ /* 0x000fe200078ec0ff */
[----:B------:R-:W1:Y:S01]  /*1df10*/  S2R R57, SR_CTAID.X ;  /* 0x0000000000397919 */ /* 0x000e620000002500 */
[----:B------:R-:W-:Y:S01]  /*1df20*/  SHF.R.S32.HI R7, RZ, 0x1f, R3 ;  /* 0x0000001fff077819 */ /* 0x000fe20000011403 */
[----:B------:R-:W-:Y:S01]  /*1df30*/  IMAD.MOV.U32 R15, RZ, RZ, c[0x0][0x4e8] ;  /* 0x00013a00ff0f7624 */ /* 0x000fe200078e00ff */
[----:B------:R-:W-:Y:S01]  /*1df40*/  LEA.HI R9, R19, R19, RZ, 0x1 ;  /* 0x0000001313097211 */ /* 0x000fe200078f08ff */
[----:B------:R-:W-:Y:S01]  /*1df50*/  IMAD.IADD R10, R0, 0x1, -R10 ;  /* 0x00000001000a7824 */ /* 0x000fe200078e0a0a */
[----:B------:R-:W-:Y:S01]  /*1df60*/  LEA.HI R7, R7, R3, RZ, 0x2 ;  /* 0x0000000307077211 */ /* 0x000fe200078f10ff */
[----:B------:R-:W-:Y:S01]  /*1df70*/  IMAD R18, R221, c[0x0][0x490], RZ ;  /* 0x00012400dd127a24 */ /* 0x000fe200078e02ff */
[----:B------:R-:W-:Y:S01]  /*1df80*/  LOP3.LUT R14, R9, 0x1ffffffe, RZ, 0xc0, !PT ;  /* 0x1ffffffe090e7812 */ /* 0x000fe200078ec0ff */
[----:B------:R-:W-:Y:S01]  /*1df90*/  IMAD R20, R221, c[0x0][0x3e8], RZ ;  /* 0x0000fa00dd147a24 */ /* 0x000fe200078e02ff */
[----:B------:R-:W-:Y:S01]  /*1dfa0*/  SHF.R.S32.HI R11, RZ, 0x1f, R10 ;  /* 0x0000001fff0b7819 */ /* 0x000fe2000001140a */
[C---:B------:R-:W-:Y:S01]  /*1dfb0*/  IMAD R18, R222.reuse, c[0x0][0x494], R18 ;  /* 0x00012500de127a24 */ /* 0x040fe200078e0212 */
[----:B------:R-:W-:Y:S01]  /*1dfc0*/  SHF.L.U32 R9, R9, 0x5, RZ ;  /* 0x0000000509097819 */ /* 0x000fe200000006ff */
[----:B------:R-:W-:Y:S01]  /*1dfd0*/  IMAD.IADD R14, R19, 0x1, -R14 ;  /* 0x00000001130e7824 */ /* 0x000fe200078e0a0e */
[----:B------:R-:W-:Y:S01]  /*1dfe0*/  LOP3.LUT R7, R7, 0xffffffc, RZ, 0xc0, !PT ;  /* 0x0ffffffc07077812 */ /* 0x000fe200078ec0ff */
[----:B------:R-:W-:Y:S01]  /*1dff0*/  IMAD R20, R222, c[0x0][0x3ec], R20 ;  /* 0x0000fb00de147a24 */ /* 0x000fe200078e0214 */
[----:B------:R-:W-:Y:S01]  /*1e000*/  LEA.HI R11, R11, R10, RZ, 0x2 ;  /* 0x0000000a0b0b7211 */ /* 0x000fe200078f10ff */
[----:B------:R-:W-:Y:S01]  /*1e010*/  BSSY B0, `(.L_x_518) ;  /* 0x0000086000007945 */ /* 0x000fe20003800000 */
[----:B------:R-:W-:Y:S01]  /*1e020*/  LOP3.LUT R9, R9, 0xffffffc0, RZ, 0xc0, !PT ;  /* 0xffffffc009097812 */ /* 0x000fe200078ec0ff */
[----:B------:R-:W-:Y:S01]  /*1e030*/  IMAD.IADD R7, R3, 0x1, -R7 ;  /* 0x0000000103077824 */ /* 0x000fe200078e0a07 */
[----:B------:R-:W-:-:S02]  /*1e040*/  SHF.R.S32.HI R11, RZ, 0x2, R11 ;  /* 0x00000002ff0b7819 */ /* 0x000fc4000001140b */
[----:B------:R-:W-:Y:S02]  /*1e050*/  ISETP.NE.AND P2, PT, R15, 0x1, PT ;  /* 0x000000010f00780c */ /* 0x000fe40003f45270 */
[----:B------:R-:W-:Y:S01]  /*1e060*/  LEA R9, R14, R9, 0x3 ;  /* 0x000000090e097211 */ /* 0x000fe200078e18ff */
[----:B------:R-:W-:Y:S01]  /*1e070*/  IMAD R7, R7, 0x10, R11 ;  /* 0x0000001007077824 */ /* 0x000fe200078e020b */
[----:B------:R-:W-:Y:S01]  /*1e080*/  LEA.HI R0, R2, R0, RZ, 0x3 ;  /* 0x0000000002007211 */ /* 0x000fe200078f18ff */
[----:B------:R-:W-:Y:S01]  /*1e090*/  IMAD R2, R13, c[0x0][0x3a0], RZ ;  /* 0x0000e8000d027a24 */ /* 0x000fe200078e02ff */
[----:B------:R-:W-:Y:S01]  /*1e0a0*/  LEA.HI R11, R4, R4, RZ, 0x1 ;  /* 0x00000004040b7211 */ /* 0x000fe200078f08ff */
[----:B------:R-:W-:Y:S01]  /*1e0b0*/  IMAD.IADD R9, R7, 0x1, R9 ;  /* 0x0000000107097824 */ /* 0x000fe200078e0209 */
[----:B------:R-:W-:Y:S01]  /*1e0c0*/  MOV R15, R13 ;  /* 0x0000000d000f7202 */ /* 0x000fe20000000f00 */
[----:B------:R-:W-:Y:S01]  /*1e0d0*/  IMAD.MOV.U32 R14, RZ, RZ, R12 ;  /* 0x000000ffff0e7224 */ /* 0x000fe200078e000c */
[----:B------:R-:W-:Y:S01]  /*1e0e0*/  LOP3.LUT P0, RZ, R10, 0x3, RZ, 0xc0, !PT ;  /* 0x000000030aff7812 */ /* 0x000fe2000780c0ff */
[----:B-1----:R-:W-:Y:S01]  /*1e0f0*/  IMAD R9, R57, 0x80, R9 ;  /* 0x0000008039097824 */ /* 0x002fe200078e0209 */
[----:B------:R-:W-:Y:S01]  /*1e100*/  LOP3.LUT R11, R11, 0x3fffffe, RZ, 0xc0, !PT ;  /* 0x03fffffe0b0b7812 */ /* 0x000fe200078ec0ff */
[----:B------:R-:W-:-:S02]  /*1e110*/  IMAD R2, R12, c[0x0][0x3a4], R2 ;  /* 0x0000e9000c027a24 */ /* 0x000fc400078e0202 */
[----:B------:R-:W-:-:S04]  /*1e120*/  IMAD.WIDE.U32 R12, R12, c[0x0][0x3a0], RZ ;  /* 0x0000e8000c0c7a25 */ /* 0x000fc800078e00ff */
[----:B------:R-:W-:-:S04]  /*1e130*/  @P2 IMAD.HI.U32 R10, R9, c[0x0][0x4ec], RZ ;  /* 0x00013b00090a2a27 */ /* 0x000fc800078e00ff */
[----:B------:R-:W-:Y:S01]  /*1e140*/  IMAD.IADD R13, R13, 0x1, R2 ;  /* 0x000000010d0d7824 */ /* 0x000fe200078e0202 */
[----:B------:R-:W-:Y:S01]  /*1e150*/  MOV R2, R9 ;  /* 0x0000000900027202 */ /* 0x000fe20000000f00 */
[----:B------:R-:W-:Y:S01]  /*1e160*/  IMAD.WIDE.U32 R14, R222, c[0x0][0x490], R14 ;  /* 0x00012400de0e7a25 */ /* 0x000fe200078e000e */
[----:B------:R-:W-:Y:S02]  /*1e170*/  @P2 SHF.R.U32.HI R2, RZ, c[0x0][0x4f0], R10 ;  /* 0x00013c00ff022a19 */ /* 0x000fe4000001160a */
[----:B------:R-:W-:Y:S01]  /*1e180*/  SHF.R.S32.HI R10, RZ, 0x1f, R225 ;  /* 0x0000001fff0a7819 */ /* 0x000fe200000114e1 */
[----:B------:R-:W-:Y:S01]  /*1e190*/  IMAD.IADD R11, R4, 0x1, -R11 ;  /* 0x00000001040b7824 */ /* 0x000fe200078e0a0b */
[----:B------:R-:W-:Y:S01]  /*1e1a0*/  IADD3 R15, R15, R18, RZ ;  /* 0x000000120f0f7210 */ /* 0x000fe20007ffe0ff */
[----:B------:R-:W-:Y:S01]  /*1e1b0*/  IMAD.WIDE.U32 R12, R222, c[0x0][0x3e8], R12 ;  /* 0x0000fa00de0c7a25 */ /* 0x000fe200078e000c */
[----:B------:R-:W-:Y:S02]  /*1e1c0*/  SEL R225, R225, RZ, !P1 ;  /* 0x000000ffe1e17207 */ /* 0x000fe40004800000 */
[----:B------:R-:W-:Y:S01]  /*1e1d0*/  IADD3 R18, -R2, RZ, RZ ;  /* 0x000000ff02127210 */ /* 0x000fe20007ffe1ff */
[----:B------:R-:W-:Y:S01]  /*1e1e0*/  IMAD R3, R3, 0x8, R11 ;  /* 0x0000000803037824 */ /* 0x000fe200078e020b */
[----:B------:R-:W-:Y:S01]  /*1e1f0*/  SEL R10, R10, RZ, !P1 ;  /* 0x000000ff0a0a7207 */ /* 0x000fe20004800000 */
[----:B------:R-:W-:-:S02]  /*1e200*/  IMAD R11, R19, 0x20, R4 ;  /* 0x00000020130b7824 */ /* 0x000fc400078e0204 */
[----:B------:R-:W-:Y:S01]  /*1e210*/  IMAD.WIDE.U32 R22, R225, c[0x0][0x498], R14 ;  /* 0x00012600e1167a25 */ /* 0x000fe200078e000e */
[----:B------:R-:W-:Y:S02]  /*1e220*/  IADD3 R15, R13, R20, RZ ;  /* 0x000000140d0f7210 */ /* 0x000fe40007ffe0ff */
[----:B------:R-:W-:Y:S01]  /*1e230*/  SHF.R.S32.HI R13, RZ, 0x1f, R2 ;  /* 0x0000001fff0d7819 */ /* 0x000fe20000011402 */
[----:B------:R-:W-:Y:S01]  /*1e240*/  IMAD R11, R57, 0x80, R11 ;  /* 0x00000080390b7824 */ /* 0x000fe200078e020b */
[----:B------:R-:W-:Y:S01]  /*1e250*/  IADD3 R20, P1, R2, R22, RZ ;  /* 0x0000001602147210 */ /* 0x000fe20007f3e0ff */
[----:B------:R-:W-:Y:S02]  /*1e260*/  IMAD R18, R18, c[0x0][0x4e8], R9 ;  /* 0x00013a0012127a24 */ /* 0x000fe400078e0209 */
[----:B------:R-:W-:Y:S02]  /*1e270*/  IMAD R21, R10, c[0x0][0x498], RZ ;  /* 0x000126000a157a24 */ /* 0x000fe400078e02ff */
[----:B------:R-:W-:Y:S01]  /*1e280*/  @P2 IMAD.HI.U32 R14, R11, c[0x0][0x4ec], RZ ;  /* 0x00013b000b0e2a27 */ /* 0x000fe200078e00ff */
[----:B------:R-:W-:-:S03]  /*1e290*/  SHF.R.S32.HI R2, RZ, 0x1f, R18 ;  /* 0x0000001fff027819 */ /* 0x000fc60000011412 */
[----:B------:R-:W-:Y:S02]  /*1e2a0*/  IMAD R21, R225, c[0x0][0x49c], R21 ;  /* 0x00012700e1157a24 */ /* 0x000fe400078e0215 */
[----:B------:R-:W-:Y:S01]  /*1e2b0*/  IMAD.MOV.U32 R9, RZ, RZ, R11 ;  /* 0x000000ffff097224 */ /* 0x000fe200078e000b */
[----:B------:R-:W-:Y:S01]  /*1e2c0*/  @P2 SHF.R.U32.HI R9, RZ, c[0x0][0x4f0], R14 ;  /* 0x00013c00ff092a19 */ /* 0x000fe2000001160e */
[----:B------:R-:W-:Y:S01]  /*1e2d0*/  IMAD.MOV.U32 R14, RZ, RZ, R12 ;  /* 0x000000ffff0e7224 */ /* 0x000fe200078e000c */
[----:B------:R-:W-:Y:S01]  /*1e2e0*/  IADD3.X R21, R13, R23, R21, P1, !PT ;  /* 0x000000170d157210 */ /* 0x000fe20000ffe415 */
[----:B------:R-:W-:Y:S02]  /*1e2f0*/  IMAD R10, R10, c[0x0][0x3f0], RZ ;  /* 0x0000fc000a0a7a24 */ /* 0x000fe400078e02ff */
[----:B------:R-:W-:Y:S02]  /*1e300*/  IMAD R13, R2, c[0x0][0x488], RZ ;  /* 0x00012200020d7a24 */ /* 0x000fe400078e02ff */
[----:B------:R-:W-:-:S02]  /*1e310*/  IMAD R10, R225, c[0x0][0x3f4], R10 ;  /* 0x0000fd00e10a7a24 */ /* 0x000fc400078e020a */
[----:B------:R-:W-:-:S04]  /*1e320*/  IMAD.WIDE.U32 R14, R225, c[0x0][0x3f0], R14 ;  /* 0x0000fc00e10e7a25 */ /* 0x000fc800078e000e */
[----:B------:R-:W-:-:S04]  /*1e330*/  IMAD.WIDE.U32 R20, R18, c[0x0][0x488], R20 ;  /* 0x0001220012147a25 */ /* 0x000fc800078e0014 */
[----:B------:R-:W-:Y:S02]  /*1e340*/  IMAD R13, R18, c[0x0][0x48c], R13 ;  /* 0x00012300120d7a24 */ /* 0x000fe400078e020d */
[----:B------:R-:W-:Y:S01]  /*1e350*/  IMAD.SHL.U32 R12, R0, 0x8, RZ ;  /* 0x00000008000c7824 */ /* 0x000fe200078e00ff */
[----:B------:R-:W-:Y:S01]  /*1e360*/  SHF.L.U32 R0, R19, 0x3, RZ ;  /* 0x0000000313007819 */ /* 0x000fe200000006ff */
[----:B------:R-:W-:Y:S01]  /*1e370*/  IMAD.IADD R23, R15, 0x1, R10 ;  /* 0x000000010f177824 */ /* 0x000fe200078e020a */
[----:B------:R-:W-:Y:S01]  /*1e380*/  LEA R10, P1, R20, c[0x0][0x450], 0x2 ;  /* 0x00011400140a7a11 */ /* 0x000fe200078210ff */
[----:B------:R-:W-:Y:S01]  /*1e390*/  IMAD.MOV.U32 R22, RZ, RZ, R14 ;  /* 0x000000ffff167224 */ /* 0x000fe200078e000e */
[----:B------:R-:W-:Y:S01]  /*1e3a0*/  IADD3 R13, R21, R13, RZ ;  /* 0x0000000d150d7210 */ /* 0x000fe20007ffe0ff */
[----:B------:R-:W-:Y:S01]  /*1e3b0*/  IMAD R7, R57, 0x80, R7 ;  /* 0x0000008039077824 */ /* 0x000fe200078e0207 */
[----:B------:R-:W-:Y:S01]  /*1e3c0*/  LOP3.LUT R2, R12, 0xc0, RZ, 0xc0, !PT ;  /* 0x000000c00c027812 */ /* 0x000fe200078ec0ff */
[----:B------:R-:W-:Y:S01]  /*1e3d0*/  SHFL.IDX PT, R14, R10, 0x2, 0x1c1f ;  /* 0x005c1f000a0e7f89 */ /* 0x000fe200000e0000 */
[----:B------:R-:W-:Y:S01]  /*1e3e0*/  LEA.HI.X R13, R20, c[0x0][0x454], R13, 0x2, P1 ;  /* 0x00011500140d7a11 */ /* 0x000fe200008f140d */
[----:B------:R-:W-:Y:S01]  /*1e3f0*/  IMAD.WIDE.U32 R22, R9, c[0x0][0x3e0], R22 ;  /* 0x0000f80009167a25 */ /* 0x000fe200078e0016 */
[----:B------:R-:W-:Y:S01]  /*1e400*/  SHF.R.U32.HI R12, RZ, 0x3, R2 ;  /* 0x00000003ff0c7819 */ /* 0x000fe20000011602 */
[----:B------:R-:W-:Y:S01]  /*1e410*/  SHFL.IDX PT, R20, R10, RZ, 0x1c1f ;  /* 0x001c1fff0a147589 */ /* 0x000fe200000e0000 */
[----:B------:R-:W-:Y:S01]  /*1e420*/  LOP3.LUT R18, R2, 0x18, R0, 0xf8, !PT ;  /* 0x0000001802127812 */ /* 0x000fe200078ef800 */
[--C-:B------:R-:W-:Y:S01]  /*1e430*/  IMAD.MOV R2, RZ, RZ, -R9.reuse ;  /* 0x000000ffff027224 */ /* 0x100fe200078e0a09 */
[----:B------:R-:W-:Y:S01]  /*1e440*/  SHF.R.S32.HI R15, RZ, 0x1f, R9 ;  /* 0x0000001fff0f7819 */ /* 0x000fe20000011409 */
[----:B------:R-:W1:Y:S01]  /*1e450*/  SHFL.IDX PT, R21, R13, RZ, 0x1c1f ;  /* 0x001c1fff0d157589 */ /* 0x000e6200000e0000 */
[----:B------:R-:W-:Y:S01]  /*1e460*/  LOP3.LUT R12, R18, R12, RZ, 0x3c, !PT ;  /* 0x0000000c120c7212 */ /* 0x000fe200078e3cff */
[----:B------:R-:W-:Y:S01]  /*1e470*/  IMAD R11, R2, c[0x0][0x4e8], R11 ;  /* 0x00013a00020b7a24 */ /* 0x000fe200078e020b */
[----:B------:R-:W-:Y:S01]  /*1e480*/  LEA R57, R57, R4, 0x7 ;  /* 0x0000000439397211 */ /* 0x000fe200078e38ff */
[----:B-----5:R-:W-:Y:S01]  /*1e490*/  IMAD R2, R6, c[0x0][0x4e8], RZ ;  /* 0x00013a0006027a24 */ /* 0x020fe200078e02ff */
[----:B------:R-:W-:Y:S01]  /*1e4a0*/  SHFL.IDX PT, R18, R10, 0x1, 0x1c1f ;  /* 0x003c1f000a127f89 */ /* 0x000fe200000e0000 */
[----:B------:R-:W-:-:S02]  /*1e4b0*/  IMAD R6, R15, c[0x0][0x3e0], RZ ;  /* 0x0000f8000f067a24 */ /* 0x000fc400078e02ff */
[----:B------:R-:W-:Y:S01]  /*1e4c0*/  IMAD.U32 R12, R3, 0x20, R12 ;  /* 0x00000020030c7824 */ /* 0x000fe200078e000c */
[----:B------:R-:W2:Y:S01]  /*1e4d0*/  SHFL.IDX PT, R19, R13, 0x1, 0x1c1f ;  /* 0x003c1f000d137f89 */ /* 0x000ea200000e0000 */
[----:B------:R-:W-:Y:S01]  /*1e4e0*/  ISETP.GE.OR P3, PT, R7, R2, P0 ;  /* 0x000000020700720c */ /* 0x000fe20000766670 */
[----:B------:R-:W-:Y:S01]  /*1e4f0*/  IMAD R6, R9, c[0x0][0x3e4], R6 ;  /* 0x0000f90009067a24 */ /* 0x000fe200078e0206 */
[----:B------:R-:W-:Y:S01]  /*1e500*/  SHF.R.S32.HI R9, RZ, 0x1f, R11 ;  /* 0x0000001fff097819 */ /* 0x000fe2000001140b */
[----:B------:R-:W3:Y:S03]  /*1e510*/  SHFL.IDX PT, R15, R13, 0x2, 0x1c1f ;  /* 0x005c1f000d0f7f89 */ /* 0x000ee600000e0000 */
[----:B------:R-:W-:Y:S01]  /*1e520*/  IADD3 R23, R23, R6, RZ ;  /* 0x0000000617177210 */ /* 0x000fe20007ffe0ff */
[----:B------:R4:W-:Y:S01]  /*1e530*/  SHFL.IDX PT, R24, R10, 0x3, 0x1c1f ;  /* 0x007c1f000a187f89 */ /* 0x0009e200000e0000 */
[----:B------:R-:W-:-:S03]  /*1e540*/  IMAD R9, R9, c[0x0][0x3d8], RZ ;  /* 0x0000f60009097a24 */ /* 0x000fc600078e02ff */
[----:B------:R2:W3:Y:S01]  /*1e550*/  SHFL.IDX PT, R25, R13, 0x3, 0x1c1f ;  /* 0x007c1f000d197f89 */ /* 0x0004e200000e0000 */
[----:B------:R-:W-:-:S03]  /*1e560*/  IMAD R3, R11, c[0x0][0x3dc], R9 ;  /* 0x0000f7000b037a24 */ /* 0x000fc600078e0209 */
[----:B-1----:R1:W-:Y:S01]  /*1e570*/  @!P3 ST.E [R20.64], R5 ;  /* 0x000000051400b985 */ /* 0x0023e2000c10190c */
[C---:B----4-:R-:W-:Y:S02]  /*1e580*/  IADD3 R10, R7.reuse, 0x40, RZ ;  /* 0x00000040070a7810 */ /* 0x050fe40007ffe0ff */
[C---:B--2---:R-:W-:Y:S02]  /*1e590*/  IADD3 R13, R7.reuse, 0x8, RZ ;  /* 0x00000008070d7810 */ /* 0x044fe40007ffe0ff */
[----:B------:R-:W-:Y:S02]  /*1e5a0*/  IADD3 R7, R7, 0x48, RZ ;  /* 0x0000004807077810 */ /* 0x000fe40007ffe0ff */
[-C--:B------:R-:W-:Y:S02]  /*1e5b0*/  ISETP.GE.OR P2, PT, R13, R2.reuse, P0 ;  /* 0x000000020d00720c */ /* 0x080fe40000746670 */
[-C--:B------:R-:W-:Y:S02]  /*1e5c0*/  ISETP.GE.OR P1, PT, R10, R2.reuse, P0 ;  /* 0x000000020a00720c */ /* 0x080fe40000726670 */
[----:B------:R-:W-:Y:S01]  /*1e5d0*/  ISETP.GE.OR P0, PT, R7, R2, P0 ;  /* 0x000000020700720c */ /* 0x000fe20000706670 */
[----:B------:R-:W-:Y:S01]  /*1e5e0*/  IMAD.WIDE.U32 R6, R11, c[0x0][0x3d8], R22 ;  /* 0x0000f6000b067a25 */ /* 0x000fe200078e0016 */
[----:B-1----:R-:W-:-:S03]  /*1e5f0*/  SHF.L.U32 R5, R12, 0x1, RZ ;  /* 0x000000010c057819 */ /* 0x002fc600000006ff */
[----:B------:R-:W-:-:S04]  /*1e600*/  IMAD.IADD R3, R7, 0x1, R3 ;  /* 0x0000000107037824 */ /* 0x000fc800078e0203 */
[----:B------:R1:W-:Y:S04]  /*1e610*/  @!P2 ST.E [R18.64], R8 ;  /* 0x000000081200a985 */ /* 0x0003e8000c10190c */
[----:B---3--:R1:W-:Y:S04]  /*1e620*/  @!P1 ST.E [R14.64], R16 ;  /* 0x000000100e009985 */ /* 0x0083e8000c10190c */
[----:B------:R1:W-:Y:S01]  /*1e630*/  @!P0 ST.E [R24.64], R17 ;  /* 0x0000001118008985 */ /* 0x0003e2000c10190c */
[----:B------:R-:W-:-:S03]  /*1e640*/  LEA R52, P0, R6, c[0x0][0x380], 0x1 ;  /* 0x0000e00006347a11 */ /* 0x000fc600078008ff */
[----:B------:R1:W2:Y:S01]  /*1e650*/  LDS.128 R40, [R5+0x880] ;  /* 0x0008800005287984 */ /* 0x0002a20000000c00 */
[----:B------:R-:W-:Y:S02]  /*1e660*/  LEA.HI.X R3, R6, c[0x0][0x384], R3, 0x1, P0 ;  /* 0x0000e10006037a11 */ /* 0x000fe400000f0c03 */
[----:B------:R-:W-:Y:S01]  /*1e670*/  ISETP.GE.AND P0, PT, R57, R2, PT ;  /* 0x000000023900720c */ /* 0x000fe20003f06270 */
[----:B------:R1:W3:Y:S04]  /*1e680*/  LDS.128 R36, [R5+0x1080] ;  /* 0x0010800005247984 */ /* 0x0002e80000000c00 */
[----:B------:R1:W4:Y:S04]  /*1e690*/  LDS.128 R32, [R5+0x1880] ;  /* 0x0018800005207984 */ /* 0x0003280000000c00 */
[----:B------:R1:W1:Y:S04]  /*1e6a0*/  LDS.128 R28, [R5+0x2880] ;  /* 0x00288000051c7984 */ /* 0x0002680000000c00 */
[----:B------:R1:W1:Y:S04]  /*1e6b0*/  LDS.128 R24, [R5+0x3080] ;  /* 0x0030800005187984 */ /* 0x0002680000000c00 */
[----:B------:R1:W1:Y:S04]  /*1e6c0*/  LDS.128 R20, [R5+0x3880] ;  /* 0x0038800005147984 */ /* 0x0002680000000c00 */
[----:B------:R1:W1:Y:S04]  /*1e6d0*/  LDS.128 R16, [R5+0x4880] ;  /* 0x0048800005107984 */ /* 0x0002680000000c00 */
[----:B------:R1:W1:Y:S04]  /*1e6e0*/  LDS.128 R12, [R5+0x5080] ;  /* 0x00508000050c7984 */ /* 0x0002680000000c00 */
[----:B------:R1:W1:Y:S04]  /*1e6f0*/  LDS.128 R8, [R5+0x5880] ;  /* 0x0058800005087984 */ /* 0x0002680000000c00 */
[----:B------:R1:W1:Y:S04]  /*1e700*/  SHFL.IDX PT, R58, R52, RZ, 0x1c1f ;  /* 0x001c1fff343a7589 */ /* 0x00026800000e0000 */
[----:B------:R1:W1:Y:S01]  /*1e710*/  SHFL.IDX PT, R59, R3, RZ, 0x1c1f ;  /* 0x001c1fff033b7589 */ /* 0x00026200000e0000 */
[----:B------:R-:W-:Y:S05]  /*1e720*/  @P0 BRA `(.L_x_519) ;  /* 0x0000014000000947 */ /* 0x000fea0003800000 */
[----:B--2---:R-:W2:Y:S01]  /*1e730*/  LDS.128 R48, [R5+0x80] ;  /* 0x0000800005307984 */ /* 0x004ea20000000c00 */
[----:B------:R-:W-:-:S02]  /*1e740*/  IADD3 R56, R0, 0x20, RZ ;  /* 0x0000002000387810 */ /* 0x000fc40007ffe0ff */
[----:B------:R-:W-:Y:S01]  /*1e750*/  IADD3 R54, R0, 0x40, RZ ;  /* 0x0000004000367810 */ /* 0x000fe20007ffe0ff */
[----:B------:R-:W5:Y:S01]  /*1e760*/  LDS.128 R44, [R5+0x2080] ;  /* 0x00208000052c7984 */ /* 0x000f620000000c00 */
[----:B------:R-:W-:Y:S02]  /*1e770*/  ISETP.GE.AND P1, PT, R56, c[0x0][0x3c8], PT ;  /* 0x0000f20038007a0c */ /* 0x000fe40003f26270 */
[----:B------:R-:W-:Y:S01]  /*1e780*/  ISETP.GE.AND P0, PT, R54, c[0x0][0x3c8], PT ;  /* 0x0000f20036007a0c */ /* 0x000fe20003f06270 */
[----:B-1----:R-:W1:Y:S01]  /*1e790*/  LDS.128 R4, [R5+0x4080] ;  /* 0x0040800005047984 */ /* 0x002e620000000c00 */
[----:B------:R-:W-:-:S09]  /*1e7a0*/  ISETP.GE.AND P2, PT, R0, c[0x0][0x3c8], PT ;  /* 0x0000f20000007a0c */ /* 0x000fd20003f46270 */
[----:B------:R-:W-:Y:S02]  /*1e7b0*/  @!P1 SHF.R.S32.HI R55, RZ, 0x1f, R56 ;  /* 0x0000001fff379819 */ /* 0x000fe40000011438 */
[----:B------:R-:W-:Y:S02]  /*1e7c0*/  @!P0 SHF.R.S32.HI R53, RZ, 0x1f, R54 ;  /* 0x0000001fff358819 */ /* 0x000fe40000011436 */
[----:B------:R-:W-:Y:S01]  /*1e7d0*/  @!P1 LEA.HI R55, R55, R56, RZ, 0x3 ;  /* 0x0000003837379211 */ /* 0x000fe200078f18ff */
[----:B------:R-:W-:Y:S01]  /*1e7e0*/  @!P2 IMAD.WIDE R60, R0, 0x2, R58 ;  /* 0x00000002003ca825 */ /* 0x000fe200078e023a */
[----:B------:R-:W-:Y:S02]  /*1e7f0*/  @!P0 LEA.HI R53, R53, R54, RZ, 0x3 ;  /* 0x0000003635358211 */ /* 0x000fe400078f18ff */
[----:B------:R-:W-:Y:S02]  /*1e800*/  @!P1 LOP3.LUT R55, R55, 0xfffffff8, RZ, 0xc0, !PT ;  /* 0xfffffff837379812 */ /* 0x000fe400078ec0ff */
[----:B------:R-:W-:-:S03]  /*1e810*/  @!P0 LOP3.LUT R53, R53, 0xfffffff8, RZ, 0xc0, !PT ;  /* 0xfffffff835358812 */ /* 0x000fc600078ec0ff */
[----:B------:R-:W-:-:S04]  /*1e820*/  @!P1 IMAD.WIDE R54, R55, 0x2, R58 ;  /* 0x0000000237369825 */ /* 0x000fc800078e023a */
[----:B------:R-:W-:Y:S01]  /*1e830*/  @!P0 IMAD.WIDE R58, R53, 0x2, R58 ;  /* 0x00000002353a8825 */ /* 0x000fe200078e023a */
[----:B--2---:R2:W-:Y:S04]  /*1e840*/  @!P2 ST.E.128 [R60.64], R48 ;  /* 0x000000303c00a985 */ /* 0x0045e8000c101d0c */
[----:B-----5:R2:W-:Y:S04]  /*1e850*/  @!P1 ST.E.128 [R54.64], R44 ;  /* 0x0000002c36009985 */ /* 0x0205e8000c101d0c */
[----:B-1----:R2:W-:Y:S02]  /*1e860*/  @!P0 ST.E.128 [R58.64], R4 ;  /* 0x000000043a008985 */ /* 0x0025e4000c101d0c */
.L_x_519:
[----:B--2---:R-:W-:Y:S05]  /*1e870*/  BSYNC B0 ;  /* 0x0000000000007941 */ /* 0x004fea0003800000 */
.L_x_518:
[----:B------:R-:W-:Y:S01]  /*1e880*/  IADD3 R4, R57, 0x20, RZ ;  /* 0x0000002039047810 */ /* 0x000fe20007ffe0ff */
[----:B------:R2:W4:Y:S01]  /*1e890*/  SHFL.IDX PT, R45, R3, 0x1, 0x1c1f ;  /* 0x003c1f00032d7f89 */ /* 0x00052200000e0000 */
[----:B------:R-:W-:Y:S02]  /*1e8a0*/  BSSY B0, `(.L_x_520) ;  /* 0x0000015000007945 */ /* 0x000fe40003800000 */
[----:B------:R-:W-:Y:S01]  /*1e8b0*/  ISETP.GE.AND P0, PT, R4, R2, PT ;  /* 0x000000020400720c */ /* 0x000fe20003f06270 */
[----:B------:R2:W3:-:S12]  /*1e8c0*/  SHFL.IDX PT, R44, R52, 0x1, 0x1c1f ;  /* 0x003c1f00342c7f89 */ /* 0x0004d800000e0000 */
[----:B------:R-:W-:Y:S05]  /*1e8d0*/  @P0 BRA `(.L_x_521) ;  /* 0x0000011000000947 */ /* 0x000fea0003800000 */
[C---:B------:R-:W-:Y:S02]  /*1e8e0*/  IADD3 R7, R0.reuse, 0x20, RZ ;  /* 0x0000002000077810 */ /* 0x040fe40007ffe0ff */
[C---:B-1----:R-:W-:Y:S02]  /*1e8f0*/  IADD3 R5, R0.reuse, 0x40, RZ ;  /* 0x0000004000057810 */ /* 0x042fe40007ffe0ff */
        /* <DEDUP_REMOVED lines=15> */
.L_x_521:
[----:B------:R-:W-:Y:S05]  /*1e9f0*/  BSYNC B0 ;  /* 0x0000000000007941 */ /* 0x000fea0003800000 */
.L_x_520:
[----:B-1----:R-:W-:Y:S01]  /*1ea00*/  IADD3 R4, R57, 0x40, RZ ;  /* 0x0000004039047810 */ /* 0x002fe20007ffe0ff */
[----:B------:R1:W2:Y:S01]  /*1ea10*/  SHFL.IDX PT, R17, R3, 0x2, 0x1c1f ;  /* 0x005c1f0003117f89 */ /* 0x0002a200000e0000 */
        /* <DEDUP_REMOVED lines=12> */
[--C-:B--2-4-:R-:W-:Y:S01]  /*1eae0*/  @!P2 IMAD.WIDE R18, R0, 0x2, R16.reuse ;  /* 0x000000020012a825 */ /* 0x114fe200078e0210 */
[----:B------:R-:W-:Y:S02]  /*1eaf0*/  @!P0 LEA.HI R4, R4, R5, RZ, 0x3 ;  /* 0x0000000504048211 */ /* 0x000fe400078f18ff */
[----:B------:R-:W-:Y:S02]  /*1eb00*/  @!P1 LOP3.LUT R6, R6, 0xfffffff8, RZ, 0xc0, !PT ;  /* 0xfffffff806069812 */ /* 0x000fe400078ec0ff */
[----:B------:R-:W-:Y:S01]  /*1eb10*/  @!P0 LOP3.LUT R4, R4, 0xfffffff8, RZ, 0xc0, !PT ;  /* 0xfffffff804048812 */ /* 0x000fe200078ec0ff */
[----:B---3--:R2:W-:Y:S02]  /*1eb20*/  @!P2 ST.E.128 [R18.64], R36 ;  /* 0x000000241200a985 */ /* 0x0085e4000c101d0c */
[----:B------:R-:W-:-:S04]  /*1eb30*/  @!P1 IMAD.WIDE R6, R6, 0x2, R16 ;  /* 0x0000000206069825 */ /* 0x000fc800078e0210 */
[----:B------:R-:W-:Y:S01]  /*1eb40*/  @!P0 IMAD.WIDE R4, R4, 0x2, R16 ;  /* 0x0000000204048825 */ /* 0x000fe200078e0210 */
[----:B------:R2:W-:Y:S04]  /*1eb50*/  @!P1 ST.E.128 [R6.64], R24 ;  /* 0x0000001806009985 */ /* 0x0005e8000c101d0c */
[----:B------:R2:W-:Y:S02]  /*1eb60*/  @!P0 ST.E.128 [R4.64], R12 ;  /* 0x0000000c04008985 */ /* 0x0005e4000c101d0c */
.L_x_523:
[----:B------:R-:W-:Y:S05]  /*1eb70*/  BSYNC B0 ;  /* 0x0000000000007941 */ /* 0x000fea0003800000 */
.L_x_522:
[----:B------:R-:W-:Y:S01]  /*1eb80*/  IADD3 R57, R57, 0x60, RZ ;  /* 0x0000006039397810 */ /* 0x000fe20007ffe0ff */
[----:B--2---:R2:W1:Y:S03]  /*1eb90*/  SHFL.IDX PT, R5, R3, 0x3, 0x1c1f ;  /* 0x007c1f0003057f89 */ /* 0x00446600000e0000 */
[----:B------:R-:W-:Y:S01]  /*1eba0*/  ISETP.GE.AND P0, PT, R57, R2, PT ;  /* 0x000000023900720c */ /* 0x000fe20003f06270 */
[----:B------:R2:W4:-:S12]  /*1ebb0*/  SHFL.IDX PT, R4, R52, 0x3, 0x1c1f ;  /* 0x007c1f0034047f89 */ /* 0x00051800000e0000 */
[----:B------:R-:W-:Y:S05]  /*1ebc0*/  @P0 EXIT ;  /* 0x000000000000094d */ /* 0x000fea0003800000 */
[C---:B-12---:R-:W-:Y:S02]  /*1ebd0*/  IADD3 R3, R0.reuse, 0x20, RZ ;  /* 0x0000002000037810 */ /* 0x046fe40007ffe0ff */
[----:B------:R-:W-:Y:S02]  /*1ebe0*/  ISETP.GE.AND P1, PT, R0, c[0x0][0x3c8], PT ;  /* 0x0000f20000007a0c */ /* 0x000fe40003f26270 */
[----:B------:R-:W-:-:S11]  /*1ebf0*/  ISETP.GE.AND P0, PT, R3, c[0x0][0x3c8], PT ;  /* 0x0000f20003007a0c */ /* 0x000fd60003f06270 */
[----:B----4-:R-:W-:Y:S02]  /*1ec00*/  @!P1 IMAD.WIDE R6, R0, 0x2, R4 ;  /* 0x0000000200069825 */ /* 0x010fe400078e0204 */
[----:B------:R-:W-:-:S03]  /*1ec10*/  @!P0 SHF.R.S32.HI R2, RZ, 0x1f, R3 ;  /* 0x0000001fff028819 */ /* 0x000fc60000011403 */
[----:B------:R-:W-:Y:S01]  /*1ec20*/  @!P1 ST.E.128 [R6.64], R32 ;  /* 0x0000002006009985 */ /* 0x000fe2000c101d0c */
[----:B------:R-:W-:-:S04]  /*1ec30*/  @!P0 LEA.HI R2, R2, R3, RZ, 0x3 ;  /* 0x0000000302028211 */ /* 0x000fc800078f18ff */
[----:B------:R-:W-:-:S05]  /*1ec40*/  @!P0 LOP3.LUT R2, R2, 0xfffffff8, RZ, 0xc0, !PT ;  /* 0xfffffff802028812 */ /* 0x000fca00078ec0ff */
[----:B------:R-:W-:-:S05]  /*1ec50*/  @!P0 IMAD.WIDE R2, R2, 0x2, R4 ;  /* 0x0000000202028825 */ /* 0x000fca00078e0204 */
[----:B------:R1:W-:Y:S02]  /*1ec60*/  @!P0 ST.E.128 [R2.64], R20 ;  /* 0x0000001402008985 */ /* 0x0003e4000c101d0c */
[----:B-1----:R-:W-:-:S04]  /*1ec70*/  IADD3 R2, R0, 0x40, RZ ;  /* 0x0000004000027810 */ /* 0x002fc80007ffe0ff */
        /* <DEDUP_REMOVED lines=8> */
.L_x_516:
        /* <DEDUP_REMOVED lines=15> */
[----:B-----5:R1:W2:Y:S04]  /*1edf0*/  LDG.E R2, [R4.64] ;  /* 0x0000000c04027981 */ /* 0x0202a8000c1e1900 */
[----:B-1----:R-:W2:Y:S02]  /*1ee00*/  LDG.E R4, [R4.64+0x4] ;  /* 0x0000040c04047981 */ /* 0x002ea4000c1e1900 */
[----:B--2---:R-:W-:-:S02]  /*1ee10*/  IADD3 R2, -R2, R4, RZ ;  /* 0x0000000402027210 */ /* 0x004fc40007ffe1ff */
.L_x_524:
        /* <DEDUP_REMOVED lines=12> */
[----:B------:R-:W-:Y:S01]  /*1eee0*/  MOV R3, c[0x0][0x4e8] ;  /* 0x00013a0000037a02 */ /* 0x000fe20000000f00 */
[----:B------:R-:W-:Y:S01]  /*1eef0*/  IMAD.MOV.U32 R11, RZ, RZ, R9 ;  /* 0x000000ffff0b7224 */ /* 0x000fe200078e0009 */
[----:B------:R-:W-:Y:S02]  /*1ef00*/  MOV R10, R8 ;  /* 0x00000008000a7202 */ /* 0x000fe40000000f00 */
[----:B------:R-:W-:Y:S01]  /*1ef10*/  ISETP.NE.AND P0, PT, R3, 0x1, PT ;  /* 0x000000010300780c */ /* 0x000fe20003f05270 */
[----:B------:R-:W-:Y:S01]  /*1ef20*/  IMAD R3, R221, c[0x0][0x490], RZ ;  /* 0x00012400dd037a24 */ /* 0x000fe200078e02ff */
[----:B------:R-:W-:Y:S01]  /*1ef30*/  MOV R6, R7 ;  /* 0x0000000700067202 */ /* 0x000fe20000000f00 */
[----:B------:R-:W-:-:S04]  /*1ef40*/  IMAD.WIDE.U32 R10, R222, c[0x0][0x490], R10 ;  /* 0x00012400de0a7a25 */ /* 0x000fc800078e000a */
[----:B------:R-:W-:-:S05]  /*1ef50*/  IMAD R3, R222, c[0x0][0x494], R3 ;  /* 0x00012500de037a24 */ /* 0x000fca00078e0203 */
[----:B------:R-:W-:Y:S01]  /*1ef60*/  IADD3 R11, R3, R11, RZ ;  /* 0x0000000b030b7210 */ /* 0x000fe20007ffe0ff */
[----:B------:R-:W-:-:S04]  /*1ef70*/  @P0 IMAD.HI.U32 R5, R7, c[0x0][0x4ec], RZ ;  /* 0x00013b0007050a27 */ /* 0x000fc800078e00ff */
[----:B------:R-:W-:Y:S01]  /*1ef80*/  IMAD.WIDE.U32 R10, R225, c[0x0][0x498], R10 ;  /* 0x00012600e10a7a25 */ /* 0x000fe200078e000a */
[----:B------:R-:W-:-:S03]  /*1ef90*/  @P0 SHF.R.U32.HI R6, RZ, c[0x0][0x4f0], R5 ;  /* 0x00013c00ff060a19 */ /* 0x000fc60000011605 */
[----:B------:R-:W-:Y:S01]  /*1efa0*/  IMAD R5, R4, c[0x0][0x498], RZ ;  /* 0x0001260004057a24 */ /* 0x000fe200078e02ff */
[----:B------:R-:W-:Y:S01]  /*1efb0*/  IADD3 R10, P0, R6, R10, RZ ;  /* 0x0000000a060a7210 */ /* 0x000fe20007f1e0ff */
[--C-:B------:R-:W-:Y:S02]  /*1efc0*/  IMAD.MOV R3, RZ, RZ, -R6.reuse ;  /* 0x000000ffff037224 */ /* 0x100fe400078e0a06 */
        /* <DEDUP_REMOVED lines=13> */
.L_x_526:
[----:B------:R-:W-:Y:S05]  /*1f0a0*/  BSYNC B0 ;  /* 0x0000000000007941 */ /* 0x000fea0003800000 */
.L_x_525:
[----:B------:R-:W2:Y:S01]  /*1f0b0*/  S2R R5, SR_CTAID.X ;  /* 0x0000000000057919 */ /* 0x000ea20000002500 */
[----:B-1----:R-:W-:Y:S01]  /*1f0c0*/  SHF.R.S32.HI R3, RZ, 0x1f, R0 ;  /* 0x0000001fff037819 */ /* 0x002fe20000011400 */
[----:B------:R-:W-:Y:S01]  /*1f0d0*/  IMAD R6, R9, c[0x0][0x3a0], RZ ;  /* 0x0000e80009067a24 */ /* 0x000fe200078e02ff */
[----:B------:R-:W-:Y:S01]  /*1f0e0*/  MOV R7, c[0x0][0x4e8] ;  /* 0x00013a0000077a02 */ /* 0x000fe20000000f00 */
[C---:B------:R-:W-:Y:S01]  /*1f0f0*/  IMAD.WIDE.U32 R10, R8.reuse, c[0x0][0x3a0], RZ ;  /* 0x0000e800080a7a25 */ /* 0x040fe200078e00ff */
[----:B------:R-:W-:Y:S01]  /*1f100*/  LEA.HI R3, R3, R0, RZ, 0x2 ;  /* 0x0000000003037211 */ /* 0x000fe200078f10ff */
[----:B------:R-:W-:Y:S01]  /*1f110*/  BSSY B0, `(.L_x_527) ;  /* 0x000003d000007945 */ /* 0x000fe20003800000 */
[----:B------:R-:W-:Y:S01]  /*1f120*/  ISETP.NE.AND P0, PT, R7, 0x1, PT ;  /* 0x000000010700780c */ /* 0x000fe20003f05270 */
[----:B------:R-:W-:Y:S01]  /*1f130*/  IMAD R6, R8, c[0x0][0x3a4], R6 ;  /* 0x0000e90008067a24 */ /* 0x000fe200078e0206 */
[----:B------:R-:W-:Y:S01]  /*1f140*/  LOP3.LUT R8, R3, 0xfffffffc, RZ, 0xc0, !PT ;  /* 0xfffffffc03087812 */ /* 0x000fe200078ec0ff */
[----:B------:R-:W-:Y:S01]  /*1f150*/  IMAD R221, R221, c[0x0][0x3e8], RZ ;  /* 0x0000fa00dddd7a24 */ /* 0x000fe200078e02ff */
[----:B------:R-:W-:Y:S01]  /*1f160*/  SHF.R.S32.HI R3, RZ, 0x2, R3 ;  /* 0x00000002ff037819 */ /* 0x000fe20000011403 */
[----:B-----5:R-:W-:Y:S01]  /*1f170*/  IMAD R2, R2, c[0x0][0x4e8], RZ ;  /* 0x00013a0002027a24 */ /* 0x020fe200078e02ff */
[----:B------:R-:W-:Y:S01]  /*1f180*/  IADD3 R7, R11, R6, RZ ;  /* 0x000000060b077210 */ /* 0x000fe20007ffe0ff */
[----:B------:R-:W-:Y:S01]  /*1f190*/  IMAD.IADD R8, R0, 0x1, -R8 ;  /* 0x0000000100087824 */ /* 0x000fe200078e0a08 */
[----:B------:R-:W-:Y:S01]  /*1f1a0*/  MOV R6, R10 ;  /* 0x0000000a00067202 */ /* 0x000fe20000000f00 */
[----:B------:R-:W-:-:S02]  /*1f1b0*/  IMAD R221, R222, c[0x0][0x3ec], R221 ;  /* 0x0000fb00dedd7a24 */ /* 0x000fc400078e02dd */
[----:B------:R-:W-:Y:S02]  /*1f1c0*/  IMAD R0, R8, 0x20, R3 ;  /* 0x0000002008007824 */ /* 0x000fe400078e0203 */
[----:B------:R-:W-:-:S03]  /*1f1d0*/  IMAD.WIDE.U32 R6, R222, c[0x0][0x3e8], R6 ;  /* 0x0000fa00de067a25 */ /* 0x000fc600078e0006 */
[----:B--2---:R-:W-:Y:S02]  /*1f1e0*/  LEA R0, R5, R0, 0x7 ;  /* 0x0000000005007211 */ /* 0x004fe400078e38ff */
[----:B------:R-:W-:Y:S01]  /*1f1f0*/  IADD3 R11, R221, R7, RZ ;  /* 0x00000007dd0b7210 */ /* 0x000fe20007ffe0ff */
[----:B------:R-:W-:Y:S01]  /*1f200*/  IMAD R7, R4, c[0x0][0x3f0], RZ ;  /* 0x0000fc0004077a24 */ /* 0x000fe200078e02ff */
[----:B------:R-:W-:Y:S01]  /*1f210*/  MOV R10, R6 ;  /* 0x00000006000a7202 */ /* 0x000fe20000000f00 */
[----:B------:R-:W-:Y:S01]  /*1f220*/  @P0 IMAD.HI.U32 R4, R0, c[0x0][0x4ec], RZ ;  /* 0x00013b0000040a27 */ /* 0x000fe200078e00ff */
[----:B------:R-:W-:-:S03]  /*1f230*/  LEA R3, R5, R3, 0x7 ;  /* 0x0000000305037211 */ /* 0x000fc600078e38ff */
[----:B------:R-:W-:Y:S01]  /*1f240*/  IMAD.MOV.U32 R9, RZ, RZ, R0 ;  /* 0x000000ffff097224 */ /* 0x000fe200078e0000 */
[----:B------:R-:W-:Y:S01]  /*1f250*/  @P0 SHF.R.U32.HI R9, RZ, c[0x0][0x4f0], R4 ;  /* 0x00013c00ff090a19 */ /* 0x000fe20000011604 */
[C---:B------:R-:W-:Y:S02]  /*1f260*/  IMAD R7, R225.reuse, c[0x0][0x3f4], R7 ;  /* 0x0000fd00e1077a24 */ /* 0x040fe400078e0207 */
[----:B------:R-:W-:Y:S01]  /*1f270*/  IMAD.WIDE.U32 R10, R225, c[0x0][0x3f0], R10 ;  /* 0x0000fc00e10a7a25 */ /* 0x000fe200078e000a */
[----:B------:R-:W-:Y:S02]  /*1f280*/  SHF.R.S32.HI R6, RZ, 0x1f, R9 ;  /* 0x0000001fff067819 */ /* 0x000fe40000011409 */
[----:B------:R-:W-:Y:S01]  /*1f290*/  IADD3 R4, -R9, RZ, RZ ;  /* 0x000000ff09047210 */ /* 0x000fe20007ffe1ff */
[----:B------:R-:W-:Y:S02]  /*1f2a0*/  IMAD.IADD R11, R11, 0x1, R7 ;  /* 0x000000010b0b7824 */ /* 0x000fe400078e0207 */
[----:B------:R-:W-:-:S02]  /*1f2b0*/  IMAD R6, R6, c[0x0][0x3e0], RZ ;  /* 0x0000f80006067a24 */ /* 0x000fc400078e02ff */
[----:B------:R-:W-:Y:S02]  /*1f2c0*/  IMAD R4, R4, c[0x0][0x4e8], R0 ;  /* 0x00013a0004047a24 */ /* 0x000fe400078e0200 */
[----:B------:R-:W-:-:S03]  /*1f2d0*/  IMAD.WIDE.U32 R10, R9, c[0x0][0x3e0], R10 ;  /* 0x0000f800090a7a25 */ /* 0x000fc600078e000a */
[----:B------:R-:W-:Y:S01]  /*1f2e0*/  SHF.R.S32.HI R0, RZ, 0x1f, R4 ;  /* 0x0000001fff007819 */ /* 0x000fe20000011404 */
[----:B------:R-:W-:Y:S01]  /*1f2f0*/  IMAD R6, R9, c[0x0][0x3e4], R6 ;  /* 0x0000f90009067a24 */ /* 0x000fe200078e0206 */
[----:B------:R-:W-:-:S03]  /*1f300*/  SHF.L.U32 R9, R8, 0x3, RZ ;  /* 0x0000000308097819 */ /* 0x000fc600000006ff */
[----:B------:R-:W-:Y:S01]  /*1f310*/  IMAD R0, R0, c[0x0][0x3d8], RZ ;  /* 0x0000f60000007a24 */ /* 0x000fe200078e02ff */
[----:B------:R-:W-:Y:S02]  /*1f320*/  IADD3 R7, R11, R6, RZ ;  /* 0x000000060b077210 */ /* 0x000fe40007ffe0ff */
[----:B------:R-:W-:Y:S01]  /*1f330*/  MOV R6, R10 ;  /* 0x0000000a00067202 */ /* 0x000fe20000000f00 */
[C---:B------:R-:W-:Y:S01]  /*1f340*/  IMAD R0, R4.reuse, c[0x0][0x3dc], R0 ;  /* 0x0000f70004007a24 */ /* 0x040fe200078e0200 */
[C---:B------:R-:W-:Y:S02]  /*1f350*/  IADD3 R8, R9.reuse, 0x20, RZ ;  /* 0x0000002009087810 */ /* 0x040fe40007ffe0ff */
[----:B------:R-:W-:Y:S01]  /*1f360*/  IADD3 R5, R9, 0x40, RZ ;  /* 0x0000004009057810 */ /* 0x000fe20007ffe0ff */
[----:B------:R-:W-:-:S04]  /*1f370*/  IMAD.WIDE.U32 R6, R4, c[0x0][0x3d8], R6 ;  /* 0x0000f60004067a25 */ /* 0x000fc800078e0006 */
[----:B------:R-:W-:Y:S01]  /*1f380*/  IMAD.IADD R0, R7, 0x1, R0 ;  /* 0x0000000107007824 */ /* 0x000fe200078e0200 */
[----:B------:R-:W-:-:S04]  /*1f390*/  LEA R4, P0, R6, c[0x0][0x380], 0x1 ;  /* 0x0000e00006047a11 */ /* 0x000fc800078008ff */
[----:B------:R-:W-:Y:S02]  /*1f3a0*/  LEA.HI.X R0, R6, c[0x0][0x384], R0, 0x1, P0 ;  /* 0x0000e10006007a11 */ /* 0x000fe400000f0c00 */
[----:B------:R-:W-:Y:S01]  /*1f3b0*/  ISETP.GE.AND P0, PT, R3, R2, PT ;  /* 0x000000020300720c */ /* 0x000fe20003f06270 */
[----:B------:R1:W2:Y:S04]  /*1f3c0*/  SHFL.IDX PT, R6, R4, RZ, 0x1c1f ;  /* 0x001c1fff04067589 */ /* 0x0002a800000e0000 */
[----:B------:R1:W3:Y:S08]  /*1f3d0*/  SHFL.IDX PT, R7, R0, RZ, 0x1c1f ;  /* 0x001c1fff00077589 */ /* 0x0002f000000e0000 */
        /* <DEDUP_REMOVED lines=16> */
.L_x_528:
[----:B------:R-:W-:Y:S05]  /*1f4e0*/  BSYNC B0 ;  /* 0x0000000000007941 */ /* 0x000fea0003800000 */
.L_x_527:
[----:B--2---:R-:W-:Y:S01]  /*1f4f0*/  IADD3 R6, R3, 0x20, RZ ;  /* 0x0000002003067810 */ /* 0x004fe20007ffe0ff */
[----:B------:R2:W4:Y:S01]  /*1f500*/  SHFL.IDX PT, R11, R0, 0x1, 0x1c1f ;  /* 0x003c1f00000b7f89 */ /* 0x00052200000e0000 */
[----:B------:R-:W-:Y:S02]  /*1f510*/  BSSY B0, `(.L_x_529) ;  /* 0x0000013000007945 */ /* 0x000fe40003800000 */
[----:B------:R-:W-:Y:S01]  /*1f520*/  ISETP.GE.AND P0, PT, R6, R2, PT ;  /* 0x000000020600720c */ /* 0x000fe20003f06270 */
[----:B------:R2:W1:-:S12]  /*1f530*/  SHFL.IDX PT, R10, R4, 0x1, 0x1c1f ;  /* 0x003c1f00040a7f89 */ /* 0x00045800000e0000 */
[----:B------:R-:W-:Y:S05]  /*1f540*/  @P0 BRA `(.L_x_530) ;  /* 0x000000f000000947 */ /* 0x000fea0003800000 */
[----:B------:R-:W-:Y:S02]  /*1f550*/  ISETP.GE.AND P1, PT, R8, c[0x0][0x3c8], PT ;  /* 0x0000f20008007a0c */ /* 0x000fe40003f26270 */
[----:B------:R-:W-:Y:S02]  /*1f560*/  ISETP.GE.AND P0, PT, R5, c[0x0][0x3c8], PT ;  /* 0x0000f20005007a0c */ /* 0x000fe40003f06270 */
[----:B------:R-:W-:-:S09]  /*1f570*/  ISETP.GE.AND P2, PT, R9, c[0x0][0x3c8], PT ;  /* 0x0000f20009007a0c */ /* 0x000fd20003f46270 */
[----:B---3--:R-:W-:Y:S02]  /*1f580*/  @!P1 SHF.R.S32.HI R7, RZ, 0x1f, R8 ;  /* 0x0000001fff079819 */ /* 0x008fe40000011408 */
        /* <DEDUP_REMOVED lines=11> */
.L_x_530:
[----:B------:R-:W-:Y:S05]  /*1f640*/  BSYNC B0 ;  /* 0x0000000000007941 */ /* 0x000fea0003800000 */
.L_x_529:
[----:B-1----:R-:W-:Y:S01]  /*1f650*/  IADD3 R6, R3, 0x40, RZ ;  /* 0x0000004003067810 */ /* 0x002fe20007ffe0ff */
[----:B----4-:R1:W4:Y:S01]  /*1f660*/  SHFL.IDX PT, R11, R0, 0x2, 0x1c1f ;  /* 0x005c1f00000b7f89 */ /* 0x01032200000e0000 */
[----:B------:R-:W-:Y:S02]  /*1f670*/  BSSY B0, `(.L_x_531) ;  /* 0x0000013000007945 */ /* 0x000fe40003800000 */
[----:B------:R-:W-:Y:S01]  /*1f680*/  ISETP.GE.AND P0, PT, R6, R2, PT ;  /* 0x000000020600720c */ /* 0x000fe20003f06270 */
[----:B------:R1:W2:-:S12]  /*1f690*/  SHFL.IDX PT, R10, R4, 0x2, 0x1c1f ;  /* 0x005c1f00040a7f89 */ /* 0x00029800000e0000 */
[----:B------:R-:W-:Y:S05]  /*1f6a0*/  @P0 BRA `(.L_x_532) ;  /* 0x000000f000000947 */ /* 0x000fea0003800000 */
[----:B------:R-:W-:Y:S02]  /*1f6b0*/  ISETP.GE.AND P1, PT, R8, c[0x0][0x3c8], PT ;  /* 0x0000f20008007a0c */ /* 0x000fe40003f26270 */
[----:B------:R-:W-:Y:S02]  /*1f6c0*/  ISETP.GE.AND P0, PT, R5, c[0x0][0x3c8], PT ;  /* 0x0000f20005007a0c */ /* 0x000fe40003f06270 */
[----:B------:R-:W-:-:S09]  /*1f6d0*/  ISETP.GE.AND P2, PT, R9, c[0x0][0x3c8], PT ;  /* 0x0000f20009007a0c */ /* 0x000fd20003f46270 */
[----:B---3--:R-:W-:Y:S02]  /*1f6e0*/  @!P1 SHF.R.S32.HI R7, RZ, 0x1f, R8 ;  /* 0x0000001fff079819 */ /* 0x008fe40000011408 */
[----:B------:R-:W-:Y:S02]  /*1f6f0*/  @!P0 SHF.R.S32.HI R6, RZ, 0x1f, R5 ;  /* 0x0000001fff068819 */ /* 0x000fe40000011405 */
[----:B------:R-:W-:Y:S01]  /*1f700*/  @!P1 LEA.HI R7, R7, R8, RZ, 0x3 ;  /* 0x0000000807079211 */ /* 0x000fe200078f18ff */
[--C-:B--2-4-:R-:W-:Y:S01]  /*1f710*/  @!P2 IMAD.WIDE R12, R9, 0x2, R10.reuse ;  /* 0x00000002090ca825 */ /* 0x114fe200078e020a */
        /* <DEDUP_REMOVED lines=8> */
.L_x_532:
[----:B------:R-:W-:Y:S05]  /*1f7a0*/  BSYNC B0 ;  /* 0x0000000000007941 */ /* 0x000fea0003800000 */
.L_x_531:
[----:B------:R-:W-:Y:S01]  /*1f7b0*/  IADD3 R3, R3, 0x60, RZ ;  /* 0x0000006003037810 */ /* 0x000fe20007ffe0ff */
[----:B--23--:R2:W3:Y:S03]  /*1f7c0*/  SHFL.IDX PT, R7, R0, 0x3, 0x1c1f ;  /* 0x007c1f0000077f89 */ /* 0x00c4e600000e0000 */
[----:B------:R-:W-:Y:S01]  /*1f7d0*/  ISETP.GE.AND P0, PT, R3, R2, PT ;  /* 0x000000020300720c */ /* 0x000fe20003f06270 */
[----:B------:R2:W1:-:S12]  /*1f7e0*/  SHFL.IDX PT, R6, R4, 0x3, 0x1c1f ;  /* 0x007c1f0004067f89 */ /* 0x00045800000e0000 */
[----:B------:R-:W-:Y:S05]  /*1f7f0*/  @P0 EXIT ;  /* 0x000000000000094d */ /* 0x000fea0003800000 */
[----:B------:R-:W-:Y:S02]  /*1f800*/  ISETP.GE.AND P0, PT, R8, c[0x0][0x3c8], PT ;  /* 0x0000f20008007a0c */ /* 0x000fe40003f06270 */
[----:B------:R-:W-:-:S11]  /*1f810*/  ISETP.GE.AND P1, PT, R9, c[0x0][0x3c8], PT ;  /* 0x0000f20009007a0c */ /* 0x000fd60003f26270 */
[----:B-12---:R-:W-:Y:S02]  /*1f820*/  @!P0 SHF.R.S32.HI R0, RZ, 0x1f, R8 ;  /* 0x0000001fff008819 */ /* 0x006fe40000011408 */
[----:B---3--:R-:W-:Y:S02]  /*1f830*/  @!P1 IMAD.WIDE R2, R9, 0x2, R6 ;  /* 0x0000000209029825 */ /* 0x008fe400078e0206 */
        /* <DEDUP_REMOVED lines=13> */
.L_x_533:
        /* <DEDUP_REMOVED lines=15> */
.L_x_759:


//--------------------- .text._ZN7cutlass13device_kernelIN5flash19enable_sm80_to_sm89INS1_16FlashAttnFwdSm80INS1_25CollectiveMainloopFwdSm80ILi4ELi1ELb0EN4cute5tupleIJNS5_1CILi128EEENS7_ILi64EEENS7_ILi96EEEEEELi96ENS_10bfloat16_tEfNS_4arch4Sm80ELb1ELb0ELb0ELb0ELb0ELb0ELb1ELb0EEENS1_21CollectiveEpilogueFwdINS6_IJS8_SA_S9_EEENS6_IJNS7_ILi1EEESI_SI_EEESC_SE_Li128ELb0ELb1ELb0ELb0EEENS1_30DynamicPersistentTileSchedulerILi128ELi128ELb0ELb1ELb0EEEEEEEEEvNT_6ParamsE --------------------------
	.section	.text._ZN7cutlass13device_kernelIN5flash19enable_sm80_to_sm89INS1_16FlashAttnFwdSm80INS1_25CollectiveMainloopFwdSm80ILi4ELi1ELb0EN4cute5tupleIJNS5_1CILi128EEENS7_ILi64EEENS7_ILi96EEEEEELi96ENS_10bfloat16_tEfNS_4arch4Sm80ELb1ELb0ELb0ELb0ELb0ELb0ELb1ELb0EEENS1_21CollectiveEpilogueFwdINS6_IJS8_SA_S9_EEENS6_IJNS7_ILi1EEESI_SI_EEESC_SE_Li128ELb0ELb1ELb0ELb0EEENS1_30DynamicPersistentTileSchedulerILi128ELi128ELb0ELb1ELb0EEEEEEEEEvNT_6ParamsE,"ax",@progbits
	.sectioninfo	@"SHI_REGISTERS=255"
	.align	128
.text._ZN7cutlass13device_kernelIN5flash19enable_sm80_to_sm89INS1_16FlashAttnFwdSm80INS1_25CollectiveMainloopFwdSm80ILi4ELi1ELb0EN4cute5tupleIJNS5_1CILi128EEENS7_ILi64EEENS7_ILi96EEEEEELi96ENS_10bfloat16_tEfNS_4arch4Sm80ELb1ELb0ELb0ELb0ELb0ELb0ELb1ELb0EEENS1_21CollectiveEpilogueFwdINS6_IJS8_SA_S9_EEENS6_IJNS7_ILi1EEESI_SI_EEESC_SE_Li128ELb0ELb1ELb0ELb0EEENS1_30DynamicPersistentTileSchedulerILi128ELi128ELb0ELb1ELb0EEEEEEEEEvNT_6ParamsE:
        .type           _ZN7cutlass13device_kernelIN5flash19enable_sm80_to_sm89INS1_16FlashAttnFwdSm80INS1_25CollectiveMainloopFwdSm80ILi4ELi1ELb0EN4cute5tupleIJNS5_1CILi128EEENS7_ILi64EEENS7_ILi96EEEEEELi96ENS_10bfloat16_tEfNS_4arch4Sm80ELb1ELb0ELb0ELb0ELb0ELb0ELb1ELb0EEENS1_21CollectiveEpilogueFwdINS6_IJS8_SA_S9_EEENS6_IJNS7_ILi1EEESI_SI_EEESC_SE_Li128ELb0ELb1ELb0ELb0EEENS1_30DynamicPersistentTileSchedulerILi128ELi128ELb0ELb1ELb0EEEEEEEEEvNT_6ParamsE,@function
        .size           _ZN7cutlass13device_kernelIN5flash19enable_sm80_to_sm89INS1_16FlashAttnFwdSm80INS1_25CollectiveMainloopFwdSm80ILi4ELi1ELb0EN4cute5tupleIJNS5_1CILi128EEENS7_ILi64EEENS7_ILi96EEEEEELi96ENS_10bfloat16_tEfNS_4arch4Sm80ELb1ELb0ELb0ELb0ELb0ELb0ELb1ELb0EEENS1_21CollectiveEpilogueFwdINS6_IJS8_SA_S9_EEENS6_IJNS7_ILi1EEESI_SI_EEESC_SE_Li128ELb0ELb1ELb0ELb0EEENS1_30DynamicPersistentTileSchedulerILi128ELi128ELb0ELb1ELb0EEEEEEEEEvNT_6ParamsE,(.L_x_760 - _ZN7cutlass13device_kernelIN5flash19enable_sm80_to_sm89INS1_16FlashAttnFwdSm80INS1_25CollectiveMainloopFwdSm80ILi4ELi1ELb0EN4cute5tupleIJNS5_1CILi128EEENS7_ILi64EEENS7_ILi96EEEEEELi96ENS_10bfloat16_tEfNS_4arch4Sm80ELb1ELb0ELb0ELb0ELb0ELb0ELb1ELb0EEENS1_21CollectiveEpilogueFwdINS6_IJS8_SA_S9_EEENS6_IJNS7_ILi1EEESI_SI_EEESC_SE_Li128ELb0ELb1ELb0ELb0EEENS1_30DynamicPersistentTileSchedulerILi128ELi128ELb0ELb1ELb0EEEEEEEEEvNT_6ParamsE)
        .other          _ZN7cutlass13device_kernelIN5flash19enable_sm80_to_sm89INS1_16FlashAttnFwdSm80INS1_25CollectiveMainloopFwdSm80ILi4ELi1ELb0EN4cute5tupleIJNS5_1CILi128EEENS7_ILi64EEENS7_ILi96EEEEEELi96ENS_10bfloat16_tEfNS_4arch4Sm80ELb1ELb0ELb0ELb0ELb0ELb0ELb1ELb0EEENS1_21CollectiveEpilogueFwdINS6_IJS8_SA_S9_EEENS6_IJNS7_ILi1EEESI_SI_EEESC_SE_Li128ELb0ELb1ELb0ELb0EEENS1_30DynamicPersistentTileSchedulerILi128ELi128ELb0ELb1ELb0EEEEEEEEEvNT_6ParamsE,@"STO_CUDA_ENTRY STV_DEFAULT"
_ZN7cutlass13device_kernelIN5flash19enable_sm80_to_sm89INS1_16FlashAttnFwdSm80INS1_25CollectiveMainloopFwdSm80ILi4ELi1ELb0EN4cute5tupleIJNS5_1CILi128EEENS7_ILi64EEENS7_ILi96EEEEEELi96ENS_10bfloat16_tEfNS_4arch4Sm80ELb1ELb0ELb0ELb0ELb0ELb0ELb1ELb0EEENS1_21CollectiveEpilogueFwdINS6_IJS8_SA_S9_EEENS6_IJNS7_ILi1EEESI_SI_EEESC_SE_Li128ELb0ELb1ELb0ELb0EEENS1_30DynamicPersistentTileSchedulerILi128ELi128ELb0ELb1ELb0EEEEEEEEEvNT_6ParamsE:
[----:B------:R-:W-:-:S03]  /*0000*/  MOV R1, c[0x0][0x28] ;  /* 0x00000a0000017a02 */ /* 0x000fc60000000f00 */
[----:B------:R-:W1:Y:S01]  /*0010*/  S2R R18, SR_TID.X ;  /* 0x0000000000127919 */ /* 0x000e620000002100 */
[----:B------:R-:W-:-:S03]  /*0020*/  IADD3 R1, R1, -0x80, RZ ;  /* 0xffffff8001017810 */ /* 0x000fc60007ffe0ff */
[----:B------:R-:W2:Y:S01]  /*0030*/  S2R R17, SR_CTAID.X ;  /* 0x0000000000117919 */ /* 0x000ea20000002500 */
[----:B-1----:R-:W-:-:S05]  /*0040*/  SHF.R.U32.HI R2, RZ, 0x5, R18 ;  /* 0x00000005ff027819 */ /* 0x002fca0000011612 */
[----:B------:R-:W1:Y:S02]  /*0050*/  SHFL.IDX PT, R0, R2, RZ, 0x1f ;  /* 0x00001fff02007589 */ /* 0x000e6400000e0000 */
[----:B-1----:R-:W-:Y:S02]  /*0060*/  ISETP.GE.AND P0, PT, R0, 0x1, PT ;  /* 0x000000010000780c */ /* 0x002fe40003f06270 */
[----:B------:R1:W-:Y:S11]  /*0070*/  STL [R1+0x74], R0 ;  /* 0x0000740001007387 */ /* 0x0003f60000100800 */
[----:B------:R-:W-:Y:S06]  /*0080*/  @P0 BAR.ARV 0x4, 0x80 ;  /* 0x0102000000000b1d */ /* 0x000fec0000002000 */
[----:B--2---:R-:W-:-:S13]  /*0090*/  ISETP.GE.AND P0, PT, R17, c[0x0][0x538], PT ;  /* 0x00014e0011007a0c */ /* 0x004fda0003f06270 */
[----:B------:R-:W-:Y:S05]  /*00a0*/  @P0 EXIT ;  /* 0x000000000000094d */ /* 0x000fea0003800000 */
[----:B-1----:R-:W-:Y:S01]  /*00b0*/  SHF.R.S32.HI R6, RZ, 0x1f, R18 ;  /* 0x0000001fff067819 */ /* 0x002fe20000011412 */
[----:B------:R-:W-:Y:S01]  /*00c0*/  IMAD.MOV.U32 R206, RZ, RZ, 0x20 ;  /* 0x00000020ffce7424 */ /* 0x000fe200078e00ff */
[----:B------:R-:W-:Y:S02]  /*00d0*/  ULDC.64 UR6, c[0x0][0x118] ;  /* 0x0000460000067ab9 */ /* 0x000fe40000000a00 */
[CC--:B------:R-:W-:Y:S02]  /*00e0*/  LEA.HI R16, R6.reuse, R18.reuse, RZ, 0x3 ;  /* 0x0000001206107211 */ /* 0x0c0fe400078f18ff */
[----:B------:R-:W-:Y:S02]  /*00f0*/  LEA.HI R5, R6, R18, RZ, 0x4 ;  /* 0x0000001206057211 */ /* 0x000fe400078f20ff */
[----:B------:R-:W-:Y:S02]  /*0100*/  LOP3.LUT R0, R16, 0xfffffff8, RZ, 0xc0, !PT ;  /* 0xfffffff810007812 */ /* 0x000fe400078ec0ff */
[----:B------:R-:W-:-:S02]  /*0110*/  SHF.R.S32.HI R4, RZ, 0x4, R5 ;  /* 0x00000004ff047819 */ /* 0x000fc40000011405 */
[----:B------:R-:W-:Y:S01]  /*0120*/  LEA.HI R10, R6, R18, RZ, 0x2 ;  /* 0x00000012060a7211 */ /* 0x000fe200078f10ff */
[----:B------:R-:W-:Y:S01]  /*0130*/  IMAD.IADD R0, R18, 0x1, -R0 ;  /* 0x0000000112007824 */ /* 0x000fe200078e0a00 */
[----:B------:R-:W-:Y:S02]  /*0140*/  LEA.HI R3, R5, R4, RZ, 0x1 ;  /* 0x0000000405037211 */ /* 0x000fe400078f08ff */
[----:B------:R-:W-:Y:S02]  /*0150*/  SHF.R.S32.HI R24, RZ, 0x2, R10 ;  /* 0x00000002ff187819 */ /* 0x000fe4000001140a */
[----:B------:R-:W-:Y:S02]  /*0160*/  LEA.HI R11, R0, R0, RZ, 0x1 ;  /* 0x00000000000b7211 */ /* 0x000fe400078f08ff */
[----:B------:R-:W-:Y:S02]  /*0170*/  LOP3.LUT R3, R3, 0xfffffffe, RZ, 0xc0, !PT ;  /* 0xfffffffe03037812 */ /* 0x000fe400078ec0ff */
[----:B------:R-:W-:-:S02]  /*0180*/  LOP3.LUT R2, R11, 0x3fffffe, RZ, 0xc0, !PT ;  /* 0x03fffffe0b027812 */ /* 0x000fc400078ec0ff */
[----:B------:R-:W-:Y:S01]  /*0190*/  LEA.HI R13, R6, R18, RZ, 0x5 ;  /* 0x00000012060d7211 */ /* 0x000fe200078f28ff */
[----:B------:R-:W-:Y:S01]  /*01a0*/  IMAD.IADD R14, R4, 0x1, -R3 ;  /* 0x00000001040e7824 */ /* 0x000fe200078e0a03 */
[----:B------:R-:W-:Y:S01]  /*01b0*/  LOP3.LUT R3, R5, 0xfffffff0, RZ, 0xc0, !PT ;  /* 0xfffffff005037812 */ /* 0x000fe200078ec0ff */
[----:B------:R-:W-:Y:S01]  /*01c0*/  IMAD.IADD R204, R0, 0x1, -R2 ;  /* 0x0000000100cc7824 */ /* 0x000fe200078e0a02 */
[----:B------:R-:W-:Y:S02]  /*01d0*/  SHF.R.S32.HI R0, RZ, 0x3, R16 ;  /* 0x00000003ff007819 */ /* 0x000fe40000011410 */
[----:B------:R-:W-:Y:S01]  /*01e0*/  LOP3.LUT R2, R10, 0xfffffffc, RZ, 0xc0, !PT ;  /* 0xfffffffc0a027812 */ /* 0x000fe200078ec0ff */
[----:B------:R-:W-:Y:S01]  /*01f0*/  IMAD R204, R14, 0x8, R204 ;  /* 0x000000080ecc7824 */ /* 0x000fe200078e02cc */
[----:B------:R-:W-:Y:S01]  /*0200*/  LEA.HI R4, R10, R24, RZ, 0x1 ;  /* 0x000000180a047211 */ /* 0x000fe200078f08ff */
[----:B------:R-:W-:Y:S01]  /*0210*/  IMAD.SHL.U32 R0, R0, 0x40, RZ ;  /* 0x0000004000007824 */ /* 0x000fe200078e00ff */
[----:B------:R-:W-:Y:S01]  /*0220*/  SHF.R.S32.HI R207, RZ, 0x5, R13 ;  /* 0x00000005ffcf7819 */ /* 0x000fe2000001140d */
[----:B------:R-:W-:Y:S01]  /*0230*/  IMAD.IADD R9, R18, 0x1, -R2 ;  /* 0x0000000112097824 */ /* 0x000fe200078e0a02 */
[----:B------:R-:W-:-:S02]  /*0240*/  LOP3.LUT R4, R4, 0x7fffffe, RZ, 0xc0, !PT ;  /* 0x07fffffe04047812 */ /* 0x000fc400078ec0ff */
[----:B------:R-:W-:Y:S01]  /*0250*/  LOP3.LUT R2, R0, 0xc0, RZ, 0xc0, !PT ;  /* 0x000000c000027812 */ /* 0x000fe200078ec0ff */
[----:B------:R-:W-:Y:S02]  /*0260*/  IMAD.IADD R0, R18, 0x1, -R3 ;  /* 0x0000000112007824 */ /* 0x000fe400078e0a03 */
[----:B------:R-:W-:Y:S01]  /*0270*/  IMAD.SHL.U32 R22, R9, 0x8, RZ ;  /* 0x0000000809167824 */ /* 0x000fe200078e00ff */
[----:B------:R-:W-:Y:S01]  /*0280*/  SHF.R.U32.HI R3, RZ, 0x3, R2 ;  /* 0x00000003ff037819 */ /* 0x000fe20000011602 */
[----:B------:R-:W-:Y:S01]  /*0290*/  IMAD.IADD R6, R24, 0x1, -R4 ;  /* 0x0000000118067824 */ /* 0x000fe200078e0a04 */
[----:B------:R-:W-:Y:S02]  /*02a0*/  LEA.HI R7, R0, R0, RZ, 0x1 ;  /* 0x0000000000077211 */ /* 0x000fe400078f08ff */
[----:B------:R-:W-:Y:S02]  /*02b0*/  LOP3.LUT R2, R2, 0x18, R22, 0xf8, !PT ;  /* 0x0000001802027812 */ /* 0x000fe400078ef816 */
[----:B------:R-:W-:-:S02]  /*02c0*/  LOP3.LUT R4, R7, 0x7fffffe, RZ, 0xc0, !PT ;  /* 0x07fffffe07047812 */ /* 0x000fc400078ec0ff */
[----:B------:R-:W-:Y:S01]  /*02d0*/  LOP3.LUT R5, R2, R3, RZ, 0x3c, !PT ;  /* 0x0000000302057212 */ /* 0x000fe200078e3cff */
[----:B------:R-:W-:Y:S01]  /*02e0*/  IMAD R3, R207, 0x8, R6 ;  /* 0x00000008cf037824 */ /* 0x000fe200078e0206 */
[----:B------:R-:W-:Y:S01]  /*02f0*/  SHF.R.S32.HI R8, RZ, 0x1f, R0 ;  /* 0x0000001fff087819 */ /* 0x000fe20000011400 */
[----:B------:R-:W-:Y:S01]  /*0300*/  IMAD.IADD R12, R0, 0x1, -R4 ;  /* 0x00000001000c7824 */ /* 0x000fe200078e0a04 */
[----:B------:R-:W-:Y:S02]  /*0310*/  LEA.HI R2, R9, R9, RZ, 0x1 ;  /* 0x0000000909027211 */ /* 0x000fe400078f08ff */
[----:B------:R-:W-:Y:S01]  /*0320*/  LEA.HI R15, R8, R0, RZ, 0x3 ;  /* 0x00000000080f7211 */ /* 0x000fe200078f18ff */
[----:B------:R-:W-:Y:S01]  /*0330*/  IMAD.U32 R0, R3, 0x20, R5 ;  /* 0x0000002003007824 */ /* 0x000fe200078e0005 */
[----:B------:R-:W-:Y:S02]  /*0340*/  LOP3.LUT R4, R13, 0xffffffe0, RZ, 0xc0, !PT ;  /* 0xffffffe00d047812 */ /* 0x000fe400078ec0ff */
[----:B------:R-:W-:-:S02]  /*0350*/  SHF.R.S32.HI R6, RZ, 0x1f, R10 ;  /* 0x0000001fff067819 */ /* 0x000fc4000001140a */
[----:B------:R1:W-:Y:S01]  /*0360*/  STL [R1+0x28], R0 ;  /* 0x0000280001007387 */ /* 0x0003e20000100800 */
[----:B------:R-:W-:Y:S01]  /*0370*/  LOP3.LUT R3, R2, 0x1ffffffe, RZ, 0xc0, !PT ;  /* 0x1ffffffe02037812 */ /* 0x000fe200078ec0ff */
[----:B------:R-:W-:Y:S01]  /*0380*/  IMAD.IADD R21, R18, 0x1, -R4 ;  /* 0x0000000112157824 */ /* 0x000fe200078e0a04 */
[----:B------:R-:W-:Y:S02]  /*0390*/  SHF.R.S32.HI R5, RZ, 0x1f, R13 ;  /* 0x0000001fff057819 */ /* 0x000fe4000001140d */
[----:B------:R-:W-:Y:S01]  /*03a0*/  SHF.R.S32.HI R8, RZ, 0x1, R7 ;  /* 0x00000001ff087819 */ /* 0x000fe20000011407 */
[----:B------:R-:W-:Y:S01]  /*03b0*/  IMAD.IADD R3, R9, 0x1, -R3 ;  /* 0x0000000109037824 */ /* 0x000fe200078e0a03 */
[----:B------:R-:W-:Y:S02]  /*03c0*/  LEA.HI R4, R5, R207, RZ, 0x2 ;  /* 0x000000cf05047211 */ /* 0x000fe400078f10ff */
[----:B------:R-:W-:Y:S02]  /*03d0*/  SHF.R.S32.HI R5, RZ, 0x1f, R21 ;  /* 0x0000001fff057819 */ /* 0x000fe40000011415 */
[----:B------:R-:W-:-:S02]  /*03e0*/  SHF.R.S32.HI R23, RZ, 0x1f, R22 ;  /* 0x0000001fff177819 */ /* 0x000fc40000011416 */
[----:B------:R-:W-:Y:S01]  /*03f0*/  LEA.HI R10, R5, R21, RZ, 0x2 ;  /* 0x00000015050a7211 */ /* 0x000fe200078f10ff */
[----:B-1----:R-:W-:Y:S01]  /*0400*/  IMAD.SHL.U32 R0, R2, 0x20, RZ ;  /* 0x0000002002007824 */ /* 0x002fe200078e00ff */
[----:B------:R-:W-:Y:S02]  /*0410*/  LEA.HI R2, R6, R24, RZ, 0x3 ;  /* 0x0000001806027211 */ /* 0x000fe400078f18ff */
[----:B------:R-:W-:Y:S02]  /*0420*/  SHF.R.S32.HI R6, RZ, 0x1f, R7 ;  /* 0x0000001fff067819 */ /* 0x000fe40000011407 */
[----:B------:R-:W-:Y:S02]  /*0430*/  LOP3.LUT R0, R0, 0xffffffc0, RZ, 0xc0, !PT ;  /* 0xffffffc000007812 */ /* 0x000fe400078ec0ff */
[----:B------:R-:W-:-:S03]  /*0440*/  LOP3.LUT R2, R2, 0xfffffff8, RZ, 0xc0, !PT ;  /* 0xfffffff802027812 */ /* 0x000fc600078ec0ff */
[----:B------:R-:W-:Y:S01]  /*0450*/  IMAD R13, R3, 0x8, R0 ;  /* 0x00000008030d7824 */ /* 0x000fe200078e0200 */
[----:B------:R-:W-:Y:S01]  /*0460*/  LOP3.LUT R0, R4, 0xffffffc, RZ, 0xc0, !PT ;  /* 0x0ffffffc04007812 */ /* 0x000fe200078ec0ff */
[----:B------:R-:W-:Y:S01]  /*0470*/  IMAD.IADD R4, R24, 0x1, -R2 ;  /* 0x0000000118047824 */ /* 0x000fe200078e0a02 */
[----:B------:R-:W-:-:S03]  /*0480*/  SHF.R.S32.HI R3, RZ, 0x1, R11 ;  /* 0x00000001ff037819 */ /* 0x000fc6000001140b */
[C---:B------:R-:W-:Y:S01]  /*0490*/  IMAD.IADD R2, R207.reuse, 0x1, -R0 ;  /* 0x00000001cf027824 */ /* 0x040fe200078e0a00 */
[----:B------:R-:W-:Y:S01]  /*04a0*/  SHF.R.S32.HI R0, RZ, 0x2, R10 ;  /* 0x00000002ff007819 */ /* 0x000fe2000001140a */
[----:B------:R-:W-:Y:S01]  /*04b0*/  IMAD.SHL.U32 R207, R207, 0x200, RZ ;  /* 0x00000200cfcf7824 */ /* 0x000fe200078e00ff */
[----:B------:R-:W-:Y:S02]  /*04c0*/  LEA.HI R7, R4, R4, RZ, 0x1 ;  /* 0x0000000404077211 */ /* 0x000fe400078f08ff */
[C---:B------:R-:W-:Y:S01]  /*04d0*/  LOP3.LUT P2, RZ, R3.reuse, 0x2, RZ, 0xc0, !PT ;  /* 0x0000000203ff7812 */ /* 0x040fe2000784c0ff */
[----:B------:R-:W-:Y:S01]  /*04e0*/  IMAD.SHL.U32 R3, R3, 0x40, RZ ;  /* 0x0000004003037824 */ /* 0x000fe200078e00ff */
[----:B------:R-:W-:Y:S01]  /*04f0*/  LOP3.LUT R5, R7, 0x3fffffe, RZ, 0xc0, !PT ;  /* 0x03fffffe07057812 */ /* 0x000fe200078ec0ff */
[----:B------:R-:W-:Y:S01]  /*0500*/  IMAD R20, R2, 0x10, R0 ;  /* 0x0000001002147824 */ /* 0x000fe200078e0200 */
[----:B------:R-:W-:Y:S01]  /*0510*/  LEA.HI R2, R6, R8, RZ, 0x2 ;  /* 0x0000000806027211 */ /* 0x000fe200078f10ff */
[----:B------:R-:W-:Y:S01]  /*0520*/  IMAD R6, R9, 0x2, R207 ;  /* 0x0000000209067824 */ /* 0x000fe200078e02cf */
[----:B------:R-:W-:Y:S01]  /*0530*/  LOP3.LUT R0, R3, 0xc0, RZ, 0xc0, !PT ;  /* 0x000000c003007812 */ /* 0x000fe200078ec0ff */
[----:B------:R-:W-:Y:S01]  /*0540*/  IMAD.IADD R5, R4, 0x1, -R5 ;  /* 0x0000000104057824 */ /* 0x000fe200078e0a05 */
[----:B------:R-:W-:Y:S01]  /*0550*/  LOP3.LUT R2, R2, 0xfffffffc, RZ, 0xc0, !PT ;  /* 0xfffffffc02027812 */ /* 0x000fe200078ec0ff */
[----:B------:R-:W-:Y:S01]  /*0560*/  STL [R1+0x78], R20 ;  /* 0x0000781401007387 */ /* 0x000fe20000100800 */
[----:B------:R-:W-:Y:S01]  /*0570*/  LOP3.LUT R4, R0, 0x8, R16, 0xf8, !PT ;  /* 0x0000000800047812 */ /* 0x000fe200078ef810 */
[----:B------:R-:W-:Y:S01]  /*0580*/  IMAD R6, R5, 0x20, R6 ;  /* 0x0000002005067824 */ /* 0x000fe200078e0206 */
[----:B------:R-:W-:Y:S01]  /*0590*/  SHF.R.U32.HI R3, RZ, 0x3, R0 ;  /* 0x00000003ff037819 */ /* 0x000fe20000011600 */
[----:B------:R-:W-:Y:S01]  /*05a0*/  IMAD.IADD R2, R8, 0x1, -R2 ;  /* 0x0000000108027824 */ /* 0x000fe200078e0a02 */
[----:B------:R-:W-:Y:S01]  /*05b0*/  SHF.R.S32.HI R0, RZ, 0x1, R7 ;  /* 0x00000001ff007819 */ /* 0x000fe20000011407 */
[----:B------:R-:W-:Y:S01]  /*05c0*/  IMAD.SHL.U32 R5, R15, 0x20, RZ ;  /* 0x000000200f057824 */ /* 0x000fe200078e00ff */
[----:B------:R-:W-:Y:S01]  /*05d0*/  LOP3.LUT R8, R4, R3, RZ, 0x3c, !PT ;  /* 0x0000000304087212 */ /* 0x000fe200078e3cff */
[----:B------:R-:W-:Y:S01]  /*05e0*/  IMAD.SHL.U32 R7, R14, 0x8, RZ ;  /* 0x000000080e077824 */ /* 0x000fe200078e00ff */
[C---:B------:R-:W-:Y:S01]  /*05f0*/  LOP3.LUT R4, R0.reuse, 0x1, RZ, 0xc0, !PT ;  /* 0x0000000100047812 */ /* 0x040fe200078ec0ff */
[----:B------:R-:W-:Y:S01]  /*0600*/  IMAD.SHL.U32 R3, R0, 0x40, RZ ;  /* 0x0000004000037824 */ /* 0x000fe200078e00ff */
[C---:B------:R-:W-:Y:S01]  /*0610*/  LOP3.LUT P3, RZ, R2.reuse, 0x2, RZ, 0xc0, !PT ;  /* 0x0000000202ff7812 */ /* 0x040fe2000786c0ff */
[----:B------:R-:W-:Y:S01]  /*0620*/  IMAD.SHL.U32 R2, R2, 0x40, RZ ;  /* 0x0000004002027824 */ /* 0x000fe200078e00ff */
[----:B------:R-:W-:Y:S01]  /*0630*/  ISETP.NE.U32.AND P1, PT, R4, 0x1, PT ;  /* 0x000000010400780c */ /* 0x000fe20003f25070 */
[----:B------:R-:W-:Y:S01]  /*0640*/  IMAD.U32 R204, R204, 0x20, R8 ;  /* 0x00000020cccc7824 */ /* 0x000fe200078e0008 */
[----:B------:R-:W-:-:S02]  /*0650*/  LOP3.LUT R3, R3, 0xc0, RZ, 0xc0, !PT ;  /* 0x000000c003037812 */ /* 0x000fc400078ec0ff */
[----:B------:R-:W-:Y:S02]  /*0660*/  LOP3.LUT P0, RZ, R0, 0x2, RZ, 0xc0, !PT ;  /* 0x0000000200ff7812 */ /* 0x000fe4000780c0ff */
[----:B------:R-:W-:Y:S02]  /*0670*/  LEA.HI R3, R3, R3, RZ, 0x1d ;  /* 0x0000000303037211 */ /* 0x000fe400078fe8ff */
[----:B------:R-:W-:Y:S02]  /*0680*/  LOP3.LUT R0, R5, 0xffffff00, RZ, 0xc0, !PT ;  /* 0xffffff0005007812 */ /* 0x000fe400078ec0ff */
[----:B------:R-:W-:Y:S01]  /*0690*/  LOP3.LUT R2, R2, 0xc0, RZ, 0xc0, !PT ;  /* 0x000000c002027812 */ /* 0x000fe200078ec0ff */
[----:B------:R-:W-:Y:S01]  /*06a0*/  IMAD.IADD R3, R3, 0x1, R6 ;  /* 0x0000000103037824 */ /* 0x000fe200078e0206 */
[----:B------:R-:W-:Y:S01]  /*06b0*/  LEA R204, R204, 0x3100, 0x1 ;  /* 0x00003100cccc7811 */ /* 0x000fe200078e08ff */
[----:B------:R-:W-:Y:S01]  /*06c0*/  IMAD.IADD R207, R0, 0x1, R207 ;  /* 0x0000000100cf7824 */ /* 0x000fe200078e02cf */
[----:B------:R-:W-:Y:S01]  /*06d0*/  LOP3.LUT R4, R2, 0x8, R7, 0xf8, !PT ;  /* 0x0000000802047812 */ /* 0x000fe200078ef807 */
[----:B------:R-:W-:Y:S01]  /*06e0*/  IMAD.SHL.U32 R19, R3, 0x2, RZ ;  /* 0x0000000203137824 */ /* 0x000fe200078e00ff */
[----:B------:R-:W-:Y:S01]  /*06f0*/  SHF.R.U32.HI R205, RZ, 0x3, R2 ;  /* 0x00000003ffcd7819 */ /* 0x000fe20000011602 */
[----:B------:R-:W-:Y:S01]  /*0700*/  IMAD R2, R12, 0x20, R0 ;  /* 0x000000200c027824 */ /* 0x000fe200078e0200 */
[----:B------:R-:W-:Y:S01]  /*0710*/  IADD3 R3, R22, 0x20, RZ ;  /* 0x0000002016037810 */ /* 0x000fe20007ffe0ff */
[----:B------:R-:W-:Y:S01]  /*0720*/  IMAD R207, R12, 0x20, R207 ;  /* 0x000000200ccf7824 */ /* 0x000fe200078e02cf */
[----:B------:R-:W-:Y:S01]  /*0730*/  IADD3 R0, R19, 0x80, RZ ;  /* 0x0000008013007810 */ /* 0x000fe20007ffe0ff */
[----:B------:R-:W-:Y:S01]  /*0740*/  STL [R1+0x54], R19 ;  /* 0x0000541301007387 */ /* 0x000fe20000100800 */
[----:B------:R-:W-:-:S02]  /*0750*/  LOP3.LUT R205, R4, R205, RZ, 0x3c, !PT ;  /* 0x000000cd04cd7212 */ /* 0x000fc400078e3cff */
[----:B------:R-:W-:Y:S01]  /*0760*/  IADD3 R18, R19, 0x70, RZ ;  /* 0x0000007013127810 */ /* 0x000fe20007ffe0ff */
[----:B------:R-:W-:Y:S01]  /*0770*/  STL [R1+0x6c], R17 ;  /* 0x00006c1101007387 */ /* 0x000fe20000100800 */
[----:B------:R-:W-:Y:S01]  /*0780*/  @P1 IADD3 R18, R0, 0x10, RZ ;  /* 0x0000001000121810 */ /* 0x000fe20007ffe0ff */
[----:B------:R-:W-:Y:S01]  /*0790*/  IMAD R0, R9, 0x20, R24 ;  /* 0x0000002009007824 */ /* 0x000fe200078e0218 */
[C---:B------:R-:W-:Y:S01]  /*07a0*/  IADD3 R209, R204.reuse, 0x20, RZ ;  /* 0x00000020ccd17810 */ /* 0x040fe20007ffe0ff */
[C---:B------:R-:W-:Y:S01]  /*07b0*/  IMAD.IADD R207, R205.reuse, 0x1, R207 ;  /* 0x00000001cdcf7824 */ /* 0x040fe200078e02cf */
[----:B------:R-:W-:Y:S01]  /*07c0*/  @P2 IADD3 R209, R204, -0x20, RZ ;  /* 0xffffffe0ccd12810 */ /* 0x000fe20007ffe0ff */
[----:B------:R-:W-:Y:S01]  /*07d0*/  IMAD.IADD R205, R205, 0x1, R2 ;  /* 0x00000001cdcd7824 */ /* 0x000fe200078e0202 */
[----:B------:R-:W-:Y:S01]  /*07e0*/  STL [R1+0x58], R18 ;  /* 0x0000581201007387 */ /* 0x000fe20000100800 */
[----:B------:R-:W-:Y:S02]  /*07f0*/  IADD3 R2, R22, 0x40, RZ ;  /* 0x0000004016027810 */ /* 0x000fe40007ffe0ff */
[----:B------:R-:W-:Y:S01]  /*0800*/  LEA R207, R207, 0x6100, 0x1 ;  /* 0x00006100cfcf7811 */ /* 0x000fe200078e08ff */
[----:B------:R1:W-:Y:S01]  /*0810*/  STL [R1+0x70], R0 ;  /* 0x0000700001007387 */ /* 0x0003e20000100800 */
[----:B------:R-:W-:-:S02]  /*0820*/  LEA R205, R205, 0x100, 0x1 ;  /* 0x00000100cdcd7811 */ /* 0x000fc400078e08ff */
[C---:B------:R-:W-:Y:S01]  /*0830*/  IADD3 R220, R209.reuse, 0x400, RZ ;  /* 0x00000400d1dc7810 */ /* 0x040fe20007ffe0ff */
[----:B------:R-:W-:Y:S01]  /*0840*/  STL.64 [R1+0x30], R22 ;  /* 0x0000301601007387 */ /* 0x000fe20000100a00 */
[C---:B------:R-:W-:Y:S02]  /*0850*/  IADD3 R219, R209.reuse, 0x800, RZ ;  /* 0x00000800d1db7810 */ /* 0x040fe40007ffe0ff */
[C---:B------:R-:W-:Y:S01]  /*0860*/  IADD3 R218, R209.reuse, 0xc00, RZ ;  /* 0x00000c00d1da7810 */ /* 0x040fe20007ffe0ff */
[----:B------:R2:W-:Y:S01]  /*0870*/  STL [R1+0x38], R3 ;  /* 0x0000380301007387 */ /* 0x0005e20000100800 */
[C---:B------:R-:W-:Y:S02]  /*0880*/  IADD3 R217, R209.reuse, 0x1000, RZ ;  /* 0x00001000d1d97810 */ /* 0x040fe40007ffe0ff */
[C---:B------:R-:W-:Y:S01]  /*0890*/  IADD3 R216, R209.reuse, 0x1400, RZ ;  /* 0x00001400d1d87810 */ /* 0x040fe20007ffe0ff */
[----:B------:R3:W-:Y:S01]  /*08a0*/  STL [R1+0x3c], R2 ;  /* 0x00003c0201007387 */ /* 0x0007e20000100800 */
[----:B------:R-:W-:-:S02]  /*08b0*/  IADD3 R215, R209, 0x1800, RZ ;  /* 0x00001800d1d77810 */ /* 0x000fc40007ffe0ff */
[C---:B------:R-:W-:Y:S02]  /*08c0*/  IADD3 R214, R209.reuse, 0x1c00, RZ ;  /* 0x00001c00d1d67810 */ /* 0x040fe40007ffe0ff */
[C---:B------:R-:W-:Y:S02]  /*08d0*/  IADD3 R213, R209.reuse, 0x2000, RZ ;  /* 0x00002000d1d57810 */ /* 0x040fe40007ffe0ff */
[C---:B------:R-:W-:Y:S02]  /*08e0*/  IADD3 R212, R209.reuse, 0x2400, RZ ;  /* 0x00002400d1d47810 */ /* 0x040fe40007ffe0ff */
[C---:B------:R-:W-:Y:S02]  /*08f0*/  IADD3 R211, R209.reuse, 0x2800, RZ ;  /* 0x00002800d1d37810 */ /* 0x040fe40007ffe0ff */
[----:B------:R-:W-:Y:S02]  /*0900*/  IADD3 R210, R209, 0x2c00, RZ ;  /* 0x00002c00d1d27810 */ /* 0x000fe40007ffe0ff */
[----:B-1----:R-:W-:-:S05]  /*0910*/  LOP3.LUT R0, R10, 0x7ffffffc, RZ, 0xc0, !PT ;  /* 0x7ffffffc0a007812 */ /* 0x002fca00078ec0ff */
[----:B------:R-:W-:Y:S01]  /*0920*/  IMAD.IADD R0, R21, 0x1, -R0 ;  /* 0x0000000115007824 */ /* 0x000fe200078e0a00 */
[----:B--2---:R-:W-:-:S03]  /*0930*/  SHF.R.S32.HI R3, RZ, 0x1f, R3 ;  /* 0x0000001fff037819 */ /* 0x004fc60000011403 */
[----:B------:R-:W-:Y:S01]  /*0940*/  IMAD.SHL.U32 R0, R0, 0x2, RZ ;  /* 0x0000000200007824 */ /* 0x000fe200078e00ff */
[----:B---3--:R-:W-:Y:S01]  /*0950*/  SHF.R.S32.HI R2, RZ, 0x1f, R2 ;  /* 0x0000001fff027819 */ /* 0x008fe20000011402 */
[----:B------:R1:W-:Y:S04]  /*0960*/  STL [R1+0x68], R3 ;  /* 0x0000680301007387 */ /* 0x0003e80000100800 */
[----:B------:R2:W-:Y:S01]  /*0970*/  STL [R1+0x64], R2 ;  /* 0x0000640201007387 */ /* 0x0005e20000100800 */
[----:B-1----:R-:W-:Y:S01]  /*0980*/  IMAD.IADD R3, R20, 0x1, R13 ;  /* 0x0000000114037824 */ /* 0x002fe200078e020d */
[----:B--2---:R-:W-:-:S04]  /*0990*/  SEL R2, R206, 0xffffffe0, !P0 ;  /* 0xffffffe0ce027807 */ /* 0x004fc80004000000 */
[----:B------:R-:W-:Y:S01]  /*09a0*/  STL [R1+0x50], R3 ;  /* 0x0000500301007387 */ /* 0x000fe20000100800 */
[----:B------:R-:W-:-:S03]  /*09b0*/  SEL R206, R206, 0xffffffe0, !P3 ;  /* 0xffffffe0cece7807 */ /* 0x000fc60005800000 */
[----:B------:R1:W-:Y:S02]  /*09c0*/  STL [R1+0x4c], R0 ;  /* 0x00004c0001007387 */ /* 0x0003e40000100800 */
[----:B------:R-:W-:Y:S02]  /*09d0*/  IMAD.IADD R208, R207, 0x1, R206 ;  /* 0x00000001cfd07824 */ /* 0x000fe400078e02ce */
[----:B------:R-:W-:Y:S02]  /*09e0*/  IMAD.IADD R206, R206, 0x1, R205 ;  /* 0x00000001cece7824 */ /* 0x000fe400078e02cd */
[----:B-1----:R-:W-:-:S05]  /*09f0*/  IMAD.IADD R0, R19, 0x1, R2 ;  /* 0x0000000113007824 */ /* 0x002fca00078e0202 */
[----:B------:R1:W-:Y:S02]  /*0a00*/  STL [R1+0x60], R0 ;  /* 0x0000600001007387 */ /* 0x0003e40000100800 */
[----:B-1----:R-:W-:-:S05]  /*0a10*/  IMAD.IADD R0, R2, 0x1, R18 ;  /* 0x0000000102007824 */ /* 0x002fca00078e0212 */
[----:B------:R1:W-:Y:S02]  /*0a20*/  STL [R1+0x5c], R0 ;  /* 0x00005c0001007387 */ /* 0x0003e40000100800 */
.L_x_587:
[----:B------:R-:W2:Y:S01]  /*0a30*/  LDL R4, [R1+0x6c] ;  /* 0x00006c0001047983 */ /* 0x000ea20000100800 */
[----:B-1----:R-:W-:Y:S01]  /*0a40*/  IMAD.MOV.U32 R0, RZ, RZ, c[0x0][0x560] ;  /* 0x00015800ff007624 */ /* 0x002fe200078e00ff */
[----:B------:R-:W-:Y:S01]  /*0a50*/  YIELD ;  /* 0x0000000000007946 */ /* 0x000fe20003800000 */
[----:B------:R-:W-:Y:S03]  /*0a60*/  BSSY B0, `(.L_x_534) ;  /* 0x0000016000007945 */ /* 0x000fe60003800000 */
[----:B------:R-:W-:-:S13]  /*0a70*/  ISETP.NE.AND P0, PT, R0, 0x1, PT ;  /* 0x000000010000780c */ /* 0x000fda0003f05270 */
[----:B--2---:R-:W-:Y:S01]  /*0a80*/  @P0 IMAD.HI.U32 R0, R4, c[0x0][0x564], RZ ;  /* 0x0001590004000a27 */ /* 0x004fe200078e00ff */
[----:B------:R-:W-:-:S04]  /*0a90*/  MOV R3, R4 ;  /* 0x0000000400037202 */ /* 0x000fc80000000f00 */
[----:B------:R-:W-:-:S04]  /*0aa0*/  @P0 SHF.R.U32.HI R3, RZ, c[0x0][0x568], R0 ;  /* 0x00015a00ff030a19 */ /* 0x000fc80000011600 */
[----:B------:R-:W-:Y:S01]  /*0ab0*/  ISETP.GE.AND P0, PT, R3, c[0x0][0x578], PT ;  /* 0x00015e0003007a0c */ /* 0x000fe20003f06270 */
[----:B------:R-:W-:-:S04]  /*0ac0*/  IMAD.MOV R2, RZ, RZ, -R3 ;  /* 0x000000ffff027224 */ /* 0x000fc800078e0a03 */
[----:B------:R-:W-:-:S08]  /*0ad0*/  IMAD R2, R2, c[0x0][0x560], R4 ;  /* 0x0001580002027a24 */ /* 0x000fd000078e0204 */
[----:B------:R-:W-:Y:S05]  /*0ae0*/  @!P0 BRA `(.L_x_535) ;  /* 0x0000007000008947 */ /* 0x000fea0003800000 */
[----:B------:R-:W-:-:S04]  /*0af0*/  MOV R0, c[0x0][0x56c] ;  /* 0x00015b0000007a02 */ /* 0x000fc80000000f00 */
[----:B------:R-:W-:Y:S02]  /*0b00*/  ISETP.NE.AND P0, PT, R0, 0x1, PT ;  /* 0x000000010000780c */ /* 0x000fe40003f05270 */
[----:B------:R-:W-:-:S11]  /*0b10*/  MOV R0, R2 ;  /* 0x0000000200007202 */ /* 0x000fd60000000f00 */
[----:B------:R-:W-:-:S05]  /*0b20*/  @P0 IMAD.HI.U32 R4, R2, c[0x0][0x570], RZ ;  /* 0x00015c0002040a27 */ /* 0x000fca00078e00ff */
[----:B------:R-:W-:-:S05]  /*0b30*/  @P0 SHF.R.U32.HI R0, RZ, c[0x0][0x574], R4 ;  /* 0x00015d00ff000a19 */ /* 0x000fca0000011604 */
[----:B------:R-:W-:Y:S01]  /*0b40*/  IMAD R4, R0, c[0x0][0x56c], RZ ;  /* 0x00015b0000047a24 */ /* 0x000fe200078e02ff */
[----:B------:R-:W-:Y:S05]  /*0b50*/  BRA `(.L_x_536) ;  /* 0x0000006000007947 */ /* 0x000fea0003800000 */
.L_x_535:
[----:B------:R-:W-:-:S04]  /*0b60*/  MOV R0, c[0x0][0x554] ;  /* 0x0001550000007a02 */ /* 0x000fc80000000f00 */
[----:B------:R-:W-:Y:S02]  /*0b70*/  ISETP.NE.AND P0, PT, R0, 0x1, PT ;  /* 0x000000010000780c */ /* 0x000fe40003f05270 */
[----:B------:R-:W-:-:S11]  /*0b80*/  MOV R0, R2 ;  /* 0x0000000200007202 */ /* 0x000fd60000000f00 */
[----:B------:R-:W-:-:S05]  /*0b90*/  @P0 IMAD.HI.U32 R4, R2, c[0x0][0x558], RZ ;  /* 0x0001560002040a27 */ /* 0x000fca00078e00ff */
[----:B------:R-:W-:-:S05]  /*0ba0*/  @P0 SHF.R.U32.HI R0, RZ, c[0x0][0x55c], R4 ;  /* 0x00015700ff000a19 */ /* 0x000fca0000011604 */
[----:B------:R-:W-:Y:S02]  /*0bb0*/  IMAD R4, R0, c[0x0][0x554], RZ ;  /* 0x0001550000047a24 */ /* 0x000fe400078e02ff */
.L_x_536:
[----:B------:R-:W-:Y:S05]  /*0bc0*/  BSYNC B0 ;  /* 0x0000000000007941 */ /* 0x000fea0003800000 */
.L_x_534:
[----:B------:R-:W-:Y:S01]  /*0bd0*/  IMAD.MOV.U32 R5, RZ, RZ, c[0x0][0x2c4] ;  /* 0x0000b100ff057624 */ /* 0x000fe200078e00ff */
[----:B------:R-:W-:Y:S01]  /*0be0*/  LOP3.LUT R0, RZ, R0, RZ, 0x33, !PT ;  /* 0x00000000ff007212 */ /* 0x000fe200078e33ff */
[----:B------:R-:W-:Y:S01]  /*0bf0*/  IMAD.MOV.U32 R6, RZ, RZ, c[0x0][0x548] ;  /* 0x00015200ff067624 */ /* 0x000fe200078e00ff */
[----:B------:R-:W-:Y:S01]  /*0c00*/  ULDC UR5, c[0x0][0x1d0] ;  /* 0x0000740000057ab9 */ /* 0x000fe20000000800 */
[----:B------:R-:W-:Y:S01]  /*0c10*/  IMAD.IADD R2, R2, 0x1, -R4 ;  /* 0x0000000102027824 */ /* 0x000fe200078e0a04 */
[----:B------:R-:W-:Y:S01]  /*0c20*/  ISETP.NE.AND P2, PT, R5, 0x1, PT ;  /* 0x000000010500780c */ /* 0x000fe20003f45270 */
[----:B------:R-:W-:Y:S01]  /*0c30*/  IMAD.MOV.U32 R5, RZ, RZ, 0x40 ;  /* 0x00000040ff057424 */ /* 0x000fe200078e00ff */
[----:B------:R-:W-:Y:S01]  /*0c40*/  IADD3 R0, R0, c[0x0][0x53c], RZ ;  /* 0x00014f0000007a10 */ /* 0x000fe20007ffe0ff */
[----:B------:R-:W-:Y:S01]  /*0c50*/  IMAD R2, R3, c[0x0][0x554], R2 ;  /* 0x0001550003027a24 */ /* 0x000fe200078e0202 */
[----:B------:R-:W-:Y:S01]  /*0c60*/  ISETP.NE.AND P0, PT, R6, 0x1, PT ;  /* 0x000000010600780c */ /* 0x000fe20003f05270 */
[----:B------:R-:W-:Y:S01]  /*0c70*/  UIADD3 UR5, UR5, 0x3f, URZ ;  /* 0x0000003f05057890 */ /* 0x000fe2000fffe03f */
[----:B------:R-:W-:Y:S01]  /*0c80*/  SHF.L.U32 R49, R0, 0x7, RZ ;  /* 0x0000000700317819 */ /* 0x000fe200000006ff */
[----:B------:R-:W-:Y:S01]  /*0c90*/  CS2R R94, SRZ ;  /* 0x00000000005e7805 */ /* 0x000fe2000001ff00 */
[----:B------:R-:W-:Y:S01]  /*0ca0*/  MOV R52, R2 ;  /* 0x0000000200347202 */ /* 0x000fe20000000f00 */
[----:B------:R-:W-:Y:S01]  /*0cb0*/  USHF.R.S32.HI UR4, URZ, 0x1f, UR5 ;  /* 0x0000001f3f047899 */ /* 0x000fe20008011405 */
[----:B------:R-:W-:Y:S01]  /*0cc0*/  IADD3 R0, R49, 0x7f, RZ ;  /* 0x0000007f31007810 */ /* 0x000fe20007ffe0ff */
[----:B------:R1:W-:Y:S01]  /*0cd0*/  STL [R1+0x40], R49 ;  /* 0x0000403101007387 */ /* 0x0003e20000100800 */
[----:B------:R-:W-:Y:S01]  /*0ce0*/  CS2R R92, SRZ ;  /* 0x00000000005c7805 */ /* 0x000fe2000001ff00 */
[----:B------:R-:W-:Y:S01]  /*0cf0*/  ULEA.HI UR4, UR4, UR5, URZ, 0x6 ;  /* 0x0000000504047291 */ /* 0x000fe2000f8f303f */
[----:B------:R-:W-:Y:S01]  /*0d00*/  CS2R R98, SRZ ;  /* 0x0000000000627805 */ /* 0x000fe2000001ff00 */
[----:B------:R-:W-:Y:S01]  /*0d10*/  @P2 IMAD.HI.U32 R3, R0, c[0x0][0x2c8], RZ ;  /* 0x0000b20000032a27 */ /* 0x000fe200078e00ff */
[----:B------:R-:W-:Y:S01]  /*0d20*/  CS2R R96, SRZ ;  /* 0x0000000000607805 */ /* 0x000fe2000001ff00 */
[----:B------:R-:W-:Y:S01]  /*0d30*/  USHF.R.S32.HI UR4, URZ, 0x6, UR4 ;  /* 0x000000063f047899 */ /* 0x000fe20008011404 */
[----:B------:R-:W-:Y:S01]  /*0d40*/  MOV R90, RZ ;  /* 0x000000ff005a7202 */ /* 0x000fe20000000f00 */
[----:B------:R-:W-:Y:S01]  /*0d50*/  @P0 IMAD.HI.U32 R4, R2, c[0x0][0x54c], RZ ;  /* 0x0001530002040a27 */ /* 0x000fe200078e00ff */
[----:B------:R-:W-:Y:S01]  /*0d60*/  @P2 SHF.R.U32.HI R0, RZ, c[0x0][0x2cc], R3 ;  /* 0x0000b300ff002a19 */ /* 0x000fe20000011603 */
[----:B------:R-:W-:Y:S01]  /*0d70*/  CS2R R88, SRZ ;  /* 0x0000000000587805 */ /* 0x000fe2000001ff00 */
[----:B------:R-:W-:Y:S01]  /*0d80*/  IADD3 R3, R5, -c[0x0][0x168], RZ ;  /* 0x80005a0005037a10 */ /* 0x000fe20007ffe0ff */
[----:B------:R-:W-:Y:S01]  /*0d90*/  IMAD.MOV.U32 R5, RZ, RZ, RZ ;  /* 0x000000ffff057224 */ /* 0x000fe200078e00ff */
[----:B------:R-:W-:Y:S01]  /*0da0*/  @P0 SHF.R.U32.HI R52, RZ, c[0x0][0x550], R4 ;  /* 0x00015400ff340a19 */ /* 0x000fe20000011604 */
[----:B------:R-:W-:Y:S01]  /*0db0*/  CS2R R86, SRZ ;  /* 0x0000000000567805 */ /* 0x000fe2000001ff00 */
[----:B------:R-:W-:Y:S01]  /*0dc0*/  IADD3 R0, R0, c[0x0][0x1d0], R3 ;  /* 0x0000740000007a10 */ /* 0x000fe20007ffe003 */
[----:B------:R-:W-:Y:S01]  /*0dd0*/  CS2R R84, SRZ ;  /* 0x0000000000547805 */ /* 0x000fe2000001ff00 */
[----:B------:R-:W-:Y:S01]  /*0de0*/  IMAD.MOV.U32 R9, RZ, RZ, RZ ;  /* 0x000000ffff097224 */ /* 0x000fe200078e00ff */
[----:B------:R1:W-:Y:S01]  /*0df0*/  STL [R1+0x48], R52 ;  /* 0x0000483401007387 */ /* 0x0003e20000100800 */
[----:B------:R-:W-:Y:S01]  /*0e00*/  IMAD.MOV R3, RZ, RZ, -R52 ;  /* 0x000000ffff037224 */ /* 0x000fe200078e0a34 */
[----:B------:R-:W-:Y:S01]  /*0e10*/  SHF.R.S32.HI R4, RZ, 0x1f, R0 ;  /* 0x0000001fff047819 */ /* 0x000fe20000011400 */
[----:B------:R-:W-:Y:S01]  /*0e20*/  IMAD.MOV.U32 R78, RZ, RZ, RZ ;  /* 0x000000ffff4e7224 */ /* 0x000fe200078e00ff */
[----:B------:R-:W-:Y:S01]  /*0e30*/  CS2R R10, SRZ ;  /* 0x00000000000a7805 */ /* 0x000fe2000001ff00 */
[----:B------:R-:W-:Y:S01]  /*0e40*/  IMAD R53, R3, c[0x0][0x548], R2 ;  /* 0x0001520003357a24 */ /* 0x000fe200078e0202 */
[----:B------:R-:W-:Y:S01]  /*0e50*/  LEA.HI R2, R4, R0, RZ, 0x6 ;  /* 0x0000000004027211 */ /* 0x000fe200078f30ff */
[----:B------:R-:W-:Y:S01]  /*0e60*/  IMAD.MOV.U32 R82, RZ, RZ, RZ ;  /* 0x000000ffff527224 */ /* 0x000fe200078e00ff */
[----:B------:R-:W-:Y:S01]  /*0e70*/  PRMT R0, RZ, 0x7610, R0 ;  /* 0x00007610ff007816 */ /* 0x000fe20000000000 */
[----:B------:R-:W-:Y:S01]  /*0e80*/  CS2R R12, SRZ ;  /* 0x00000000000c7805 */ /* 0x000fe2000001ff00 */
[----:B------:R-:W-:Y:S01]  /*0e90*/  SHF.R.S32.HI R2, RZ, 0x6, R2 ;  /* 0x00000006ff027819 */ /* 0x000fe20000011402 */
[----:B------:R1:W-:Y:S01]  /*0ea0*/  STL [R1+0x44], R53 ;  /* 0x0000443501007387 */ /* 0x0003e20000100800 */
[----:B------:R-:W-:Y:S01]  /*0eb0*/  MOV R76, RZ ;  /* 0x000000ff004c7202 */ /* 0x000fe20000000f00 */
[----:B------:R-:W-:Y:S01]  /*0ec0*/  IMAD.MOV.U32 R80, RZ, RZ, RZ ;  /* 0x000000ffff507224 */ /* 0x000fe200078e00ff */
[----:B------:R-:W-:Y:S01]  /*0ed0*/  IMNMX R252, R2, UR4, PT ;  /* 0x0000000402fc7c17 */ /* 0x000fe2000b800200 */
[----:B------:R-:W-:Y:S01]  /*0ee0*/  CS2R R14, SRZ ;  /* 0x00000000000e7805 */ /* 0x000fe2000001ff00 */
[----:B------:R-:W-:Y:S01]  /*0ef0*/  MOV R74, RZ ;  /* 0x000000ff004a7202 */ /* 0x000fe20000000f00 */
[----:B------:R-:W-:Y:S01]  /*0f00*/  IMAD.MOV.U32 R72, RZ, RZ, RZ ;  /* 0x000000ffff487224 */ /* 0x000fe200078e00ff */
[----:B------:R-:W-:Y:S01]  /*0f10*/  ISETP.GE.AND P0, PT, R252, 0x1, PT ;  /* 0x00000001fc00780c */ /* 0x000fe20003f06270 */
[----:B------:R-:W-:Y:S01]  /*0f20*/  IMAD.MOV.U32 R70, RZ, RZ, RZ ;  /* 0x000000ffff467224 */ /* 0x000fe200078e00ff */
[----:B------:R-:W-:Y:S01]  /*0f30*/  CS2R R16, SRZ ;  /* 0x0000000000107805 */ /* 0x000fe2000001ff00 */
[----:B------:R-:W-:Y:S01]  /*0f40*/  MOV R68, RZ ;  /* 0x000000ff00447202 */ /* 0x000fe20000000f00 */
[----:B------:R-:W-:Y:S01]  /*0f50*/  IMAD.MOV.U32 R174, RZ, RZ, RZ ;  /* 0x000000ffffae7224 */ /* 0x000fe200078e00ff */
[----:B------:R-:W-:Y:S01]  /*0f60*/  CS2R R18, SRZ ;  /* 0x0000000000127805 */ /* 0x000fe2000001ff00 */
[----:B------:R-:W-:Y:S01]  /*0f70*/  IMAD.MOV.U32 R172, RZ, RZ, RZ ;  /* 0x000000ffffac7224 */ /* 0x000fe200078e00ff */
[----:B------:R-:W-:Y:S01]  /*0f80*/  MOV R138, RZ ;  /* 0x000000ff008a7202 */ /* 0x000fe20000000f00 */
[----:B------:R-:W-:Y:S01]  /*0f90*/  CS2R R20, SRZ ;  /* 0x0000000000147805 */ /* 0x000fe2000001ff00 */
[----:B------:R-:W-:Y:S01]  /*0fa0*/  IMAD.MOV.U32 R136, RZ, RZ, RZ ;  /* 0x000000ffff887224 */ /* 0x000fe200078e00ff */
[----:B------:R-:W-:Y:S01]  /*0fb0*/  CS2R R22, SRZ ;  /* 0x0000000000167805 */ /* 0x000fe2000001ff00 */
[----:B------:R-:W-:Y:S01]  /*0fc0*/  IMAD.MOV.U32 R134, RZ, RZ, RZ ;  /* 0x000000ffff867224 */ /* 0x000fe200078e00ff */
[----:B------:R-:W-:Y:S01]  /*0fd0*/  MOV R132, RZ ;  /* 0x000000ff00847202 */ /* 0x000fe20000000f00 */
[----:B------:R-:W-:Y:S01]  /*0fe0*/  IMAD.MOV.U32 R170, RZ, RZ, RZ ;  /* 0x000000ffffaa7224 */ /* 0x000fe200078e00ff */
        /* <DEDUP_REMOVED lines=37> */
[----:B------:R-:W-:Y:S05]  /*1240*/  @!P0 BRA `(.L_x_537) ;  /* 0x0000bef000008947 */ /* 0x000fea0003800000 */
[----:B-1----:R-:W2:Y:S01]  /*1250*/  LDL R7, [R1+0x70] ;  /* 0x0000700001077983 */ /* 0x002ea20000100800 */
[----:B------:R-:W-:-:S03]  /*1260*/  ISETP.NE.U32.AND P1, PT, RZ, c[0x0][0x340], PT ;  /* 0x0000d000ff007a0c */ /* 0x000fc60003f25070 */
[----:B------:R-:W3:Y:S01]  /*1270*/  LDL.64 R50, [R1+0x30] ;  /* 0x0000300001327983 */ /* 0x000ee20000100a00 */
[----:B------:R-:W-:-:S03]  /*1280*/  ISETP.NE.AND.EX P1, PT, RZ, c[0x0][0x344], PT, P1 ;  /* 0x0000d100ff007a0c */ /* 0x000fc60003f25310 */
[----:B------:R-:W4:Y:S04]  /*1290*/  LDL R17, [R1+0x38] ;  /* 0x0000380001117983 */ /* 0x000f280000100800 */
[----:B------:R-:W5:Y:S06]  /*12a0*/  LDL R16, [R1+0x3c] ;  /* 0x00003c0001107983 */ /* 0x000f6c0000100800 */
[----:B------:R-:W-:-:S05]  /*12b0*/  @P1 MOV R2, 0x4 ;  /* 0x0000000400021802 */ /* 0x000fca0000000f00 */
[----:B------:R-:W-:-:S05]  /*12c0*/  @P1 IMAD.WIDE R2, R52, R2, c[0x0][0x340] ;  /* 0x0000d00034021625 */ /* 0x000fca00078e0202 */
[----:B------:R1:W3:Y:S01]  /*12d0*/  @P1 LDG.E R15, [R2.64] ;  /* 0x00000006020f1981 */ /* 0x0002e2000c1e1900 */
[----:B------:R-:W-:-:S05]  /*12e0*/  SHF.R.S32.HI R13, RZ, 0x1f, R53 ;  /* 0x0000001fff0d7819 */ /* 0x000fca0000011435 */
[----:B------:R-:W-:Y:S01]  /*12f0*/  IMAD R5, R13, c[0x0][0x1b8], RZ ;  /* 0x00006e000d057a24 */ /* 0x000fe200078e02ff */
[----:B------:R-:W-:-:S03]  /*1300*/  SHF.R.S32.HI R14, RZ, 0x1f, R52 ;  /* 0x0000001fff0e7819 */ /* 0x000fc60000011434 */
[C---:B------:R-:W-:Y:S02]  /*1310*/  IMAD R5, R53.reuse, c[0x0][0x1bc], R5 ;  /* 0x00006f0035057a24 */ /* 0x040fe400078e0205 */
[----:B-1----:R-:W-:-:S05]  /*1320*/  IMAD.WIDE.U32 R2, R53, c[0x0][0x1b8], RZ ;  /* 0x00006e0035027a25 */ /* 0x002fca00078e00ff */
[----:B------:R-:W-:Y:S01]  /*1330*/  IADD3 R3, R3, R5, RZ ;  /* 0x0000000503037210 */ /* 0x000fe20007ffe0ff */
[----:B------:R-:W-:-:S04]  /*1340*/  IMAD R5, R14, c[0x0][0x1c0], RZ ;  /* 0x000070000e057a24 */ /* 0x000fc800078e02ff */
[C---:B------:R-:W-:Y:S02]  /*1350*/  IMAD R5, R52.reuse, c[0x0][0x1c4], R5 ;  /* 0x0000710034057a24 */ /* 0x040fe400078e0205 */
[----:B------:R-:W-:-:S05]  /*1360*/  IMAD.WIDE.U32 R2, R52, c[0x0][0x1c0], R2 ;  /* 0x0000700034027a25 */ /* 0x000fca00078e0002 */
[----:B------:R-:W-:Y:S02]  /*1370*/  IADD3 R3, R3, R5, RZ ;  /* 0x0000000503037210 */ /* 0x000fe40007ffe0ff */
[----:B--2---:R-:W-:Y:S02]  /*1380*/  IADD3 R4, R7, R49, RZ ;  /* 0x0000003107047210 */ /* 0x004fe40007ffe0ff */
[----:B------:R-:W1:Y:S03]  /*1390*/  S2R R7, SR_TID.X ;  /* 0x0000000000077919 */ /* 0x000e660000002100 */
[----:B------:R-:W-:-:S04]  /*13a0*/  @P2 IMAD.HI.U32 R6, R4, c[0x0][0x2c8], RZ ;  /* 0x0000b20004062a27 */ /* 0x000fc800078e00ff */
[----:B------:R-:W-:Y:S01]  /*13b0*/  IMAD.MOV.U32 R0, RZ, RZ, R4 ;  /* 0x000000ffff007224 */ /* 0x000fe200078e0004 */
[----:B------:R-:W-:-:S05]  /*13c0*/  @P2 SHF.R.U32.HI R0, RZ, c[0x0][0x2cc], R6 ;  /* 0x0000b300ff002a19 */ /* 0x000fca0000011606 */
[----:B------:R-:W-:-:S04]  /*13d0*/  IMAD.MOV R8, RZ, RZ, -R0 ;  /* 0x000000ffff087224 */ /* 0x000fc800078e0a00 */
[----:B------:R-:W-:Y:S01]  /*13e0*/  IMAD R8, R8, c[0x0][0x2c4], R4 ;  /* 0x0000b10008087a24 */ /* 0x000fe200078e0204 */
[----:B------:R-:W-:Y:S02]  /*13f0*/  SHF.R.S32.HI R4, RZ, 0x1f, R0 ;  /* 0x0000001fff047819 */ /* 0x000fe40000011400 */
[----:B-1----:R-:W-:-:S04]  /*1400*/  SHF.R.S32.HI R48, RZ, 0x1f, R7 ;  /* 0x0000001fff307819 */ /* 0x002fc80000011407 */
[----:B------:R-:W-:Y:S01]  /*1410*/  LEA.HI R48, R48, R7, RZ, 0x2 ;  /* 0x0000000730307211 */ /* 0x000fe200078f10ff */
[----:B------:R-:W-:-:S03]  /*1420*/  IMAD R9, R4, c[0x0][0x1b0], RZ ;  /* 0x00006c0004097a24 */ /* 0x000fc600078e02ff */
[----:B------:R-:W-:Y:S01]  /*1430*/  SHF.R.S32.HI R48, RZ, 0x2, R48 ;  /* 0x00000002ff307819 */ /* 0x000fe20000011430 */
[----:B------:R-:W-:-:S03]  /*1440*/  IMAD R9, R0, c[0x0][0x1b4], R9 ;  /* 0x00006d0000097a24 */ /* 0x000fc600078e0209 */
[----:B------:R-:W-:Y:S01]  /*1450*/  SHF.R.S32.HI R10, RZ, 0x1f, R48 ;  /* 0x0000001fff0a7819 */ /* 0x000fe20000011430 */
[----:B------:R-:W-:Y:S01]  /*1460*/  IMAD.WIDE.U32 R2, R0, c[0x0][0x1b0], R2 ;  /* 0x00006c0000027a25 */ /* 0x000fe200078e0002 */
[----:B------:R-:W-:-:S03]  /*1470*/  SHF.R.S32.HI R0, RZ, 0x1f, R8 ;  /* 0x0000001fff007819 */ /* 0x000fc60000011408 */
[C---:B------:R-:W-:Y:S02]  /*1480*/  IMAD R11, R10.reuse, c[0x0][0x1e0], RZ ;  /* 0x000078000a0b7a24 */ /* 0x040fe400078e02ff */
[----:B------:R-:W-:Y:S01]  /*1490*/  IMAD R10, R10, c[0x0][0x208], RZ ;  /* 0x000082000a0a7a24 */ /* 0x000fe200078e02ff */
[----:B------:R-:W-:Y:S01]  /*14a0*/  IADD3 R3, R3, R9, RZ ;  /* 0x0000000903037210 */ /* 0x000fe20007ffe0ff */
[----:B---3--:R-:W-:-:S04]  /*14b0*/  IMAD.WIDE.U32 R6, R48, c[0x0][0x1e0], R50 ;  /* 0x0000780030067a25 */ /* 0x008fc800078e0032 */
[----:B------:R-:W-:Y:S02]  /*14c0*/  IMAD R11, R48, c[0x0][0x1e4], R11 ;  /* 0x00007900300b7a24 */ /* 0x000fe400078e020b */
[----:B------:R-:W-:Y:S02]  /*14d0*/  IMAD R0, R0, c[0x0][0x1a8], RZ ;  /* 0x00006a0000007a24 */ /* 0x000fe400078e02ff */
[----:B------:R-:W-:Y:S01]  /*14e0*/  IMAD.WIDE.U32 R4, R48, c[0x0][0x208], R50 ;  /* 0x0000820030047a25 */ /* 0x000fe200078e0032 */
[----:B------:R-:W-:-:S03]  /*14f0*/  IADD3 R7, R7, R11, RZ ;  /* 0x0000000b07077210 */ /* 0x000fc60007ffe0ff */
[----:B------:R-:W-:Y:S01]  /*1500*/  IMAD R10, R48, c[0x0][0x20c], R10 ;  /* 0x00008300300a7a24 */ /* 0x000fe200078e020a */
[----:B----4-:R-:W-:Y:S01]  /*1510*/  ISETP.GE.AND P4, PT, R17, c[0x0][0x1d4], PT ;  /* 0x0000750011007a0c */ /* 0x010fe20003f86270 */
[C---:B------:R-:W-:Y:S02]  /*1520*/  IMAD R12, R8.reuse, c[0x0][0x1ac], R0 ;  /* 0x00006b00080c7a24 */ /* 0x040fe400078e0200 */
[----:B------:R-:W-:Y:S01]  /*1530*/  IMAD.WIDE.U32 R8, R8, c[0x0][0x1a8], R2 ;  /* 0x00006a0008087a25 */ /* 0x000fe200078e0002 */
[----:B------:R-:W-:-:S03]  /*1540*/  ISETP.GE.AND P5, PT, R50, c[0x0][0x1d4], PT ;  /* 0x0000750032007a0c */ /* 0x000fc60003fa6270 */
[----:B------:R-:W-:Y:S02]  /*1550*/  IMAD.IADD R5, R5, 0x1, R10 ;  /* 0x0000000105057824 */ /* 0x000fe400078e020a */
[C---:B------:R-:W-:Y:S02]  /*1560*/  IMAD R2, R13.reuse, c[0x0][0x1e8], RZ ;  /* 0x00007a000d027a24 */ /* 0x040fe400078e02ff */
[----:B------:R-:W-:Y:S01]  /*1570*/  IMAD R3, R13, c[0x0][0x210], RZ ;  /* 0x000084000d037a24 */ /* 0x000fe200078e02ff */
[----:B------:R-:W-:Y:S01]  /*1580*/  SEL R0, RZ, 0xffffffff, P4 ;  /* 0xffffffffff007807 */ /* 0x000fe20002000000 */
[C---:B------:R-:W-:Y:S02]  /*1590*/  IMAD R2, R53.reuse, c[0x0][0x1ec], R2 ;  /* 0x00007b0035027a24 */ /* 0x040fe400078e0202 */
[C---:B------:R-:W-:Y:S02]  /*15a0*/  IMAD R10, R53.reuse, c[0x0][0x214], R3 ;  /* 0x00008500350a7a24 */ /* 0x040fe400078e0203 */
[----:B------:R-:W-:Y:S01]  /*15b0*/  IMAD.WIDE.U32 R6, R53, c[0x0][0x1e8], R6 ;  /* 0x00007a0035067a25 */ /* 0x000fe200078e0006 */
[----:B------:R-:W-:-:S03]  /*15c0*/  @P1 SHF.R.S32.HI R3, RZ, 0x1f, R15 ;  /* 0x0000001fff031819 */ /* 0x000fc6000001140f */
[----:B------:R-:W-:Y:S01]  /*15d0*/  IMAD.WIDE.U32 R4, R53, c[0x0][0x210], R4 ;  /* 0x0000840035047a25 */ /* 0x000fe200078e0004 */
[----:B------:R-:W-:Y:S02]  /*15e0*/  SEL R11, RZ, 0x1, P5 ;  /* 0x00000001ff0b7807 */ /* 0x000fe40002800000 */
[----:B------:R-:W-:Y:S01]  /*15f0*/  SHF.L.U32 R0, R0, 0x1, RZ ;  /* 0x0000000100007819 */ /* 0x000fe200000006ff */
[----:B------:R-:W-:Y:S01]  /*1600*/  IMAD.IADD R7, R7, 0x1, R2 ;  /* 0x0000000107077824 */ /* 0x000fe200078e0202 */
[----:B------:R-:W-:Y:S01]  /*1610*/  @!P1 MOV R3, R14 ;  /* 0x0000000e00039202 */ /* 0x000fe20000000f00 */
[----:B------:R-:W-:Y:S01]  /*1620*/  @P1 IMAD.MOV.U32 R2, RZ, RZ, R15 ;  /* 0x000000ffff021224 */ /* 0x000fe200078e000f */
[----:B------:R-:W-:Y:S02]  /*1630*/  IADD3 R5, R5, R10, RZ ;  /* 0x0000000a05057210 */ /* 0x000fe40007ffe0ff */
[----:B------:R-:W-:Y:S02]  /*1640*/  IADD3 R10, R9, R12, RZ ;  /* 0x0000000c090a7210 */ /* 0x000fe40007ffe0ff */
[----:B------:R-:W-:-:S02]  /*1650*/  @!P1 MOV R2, R52 ;  /* 0x0000003400029202 */ /* 0x000fc40000000f00 */
[----:B------:R-:W-:Y:S01]  /*1660*/  LOP3.LUT R9, R0, 0x2, R11, 0xe2, !PT ;  /* 0x0000000200097812 */ /* 0x000fe200078ee20b */
[C---:B------:R-:W-:Y:S02]  /*1670*/  IMAD R0, R3.reuse, c[0x0][0x1f0], RZ ;  /* 0x00007c0003007a24 */ /* 0x040fe400078e02ff */
[----:B------:R-:W-:Y:S02]  /*1680*/  IMAD R3, R3, c[0x0][0x218], RZ ;  /* 0x0000860003037a24 */ /* 0x000fe400078e02ff */
[----:B------:R-:W-:-:S04]  /*1690*/  IMAD.WIDE.U32 R6, R2, c[0x0][0x1f0], R6 ;  /* 0x00007c0002067a25 */ /* 0x000fc800078e0006 */
[----:B------:R-:W-:-:S04]  /*16a0*/  IMAD.WIDE.U32 R4, R2, c[0x0][0x218], R4 ;  /* 0x0000860002047a25 */ /* 0x000fc800078e0004 */
[C---:B------:R-:W-:Y:S02]  /*16b0*/  IMAD R0, R2.reuse, c[0x0][0x1f4], R0 ;  /* 0x00007d0002007a24 */ /* 0x040fe400078e0200 */
[----:B------:R-:W-:Y:S01]  /*16c0*/  IMAD R2, R2, c[0x0][0x21c], R3 ;  /* 0x0000870002027a24 */ /* 0x000fe200078e0203 */
[----:B------:R1:W-:Y:S04]  /*16d0*/  STL.64 [R1], R6 ;  /* 0x0000000601007387 */ /* 0x0003e80000100a00 */
[----:B------:R2:W-:Y:S01]  /*16e0*/  STL.64 [R1+0x8], R4 ;  /* 0x0000080401007387 */ /* 0x0005e20000100a00 */
[----:B------:R-:W-:Y:S02]  /*16f0*/  LEA R12, P0, R8, c[0x0][0x160], 0x1 ;  /* 0x00005800080c7a11 */ /* 0x000fe400078008ff */
[----:B-----5:R-:W-:-:S02]  /*1700*/  ISETP.GE.AND P3, PT, R16, c[0x0][0x1d4], PT ;  /* 0x0000750010007a0c */ /* 0x020fc40003f66270 */
[----:B-1----:R-:W-:Y:S02]  /*1710*/  IADD3 R6, R7, R0, RZ ;  /* 0x0000000007067210 */ /* 0x002fe40007ffe0ff */
[----:B------:R-:W-:-:S05]  /*1720*/  IADD3 R0, R5, R2, RZ ;  /* 0x0000000205007210 */ /* 0x000fca0007ffe0ff */
[----:B------:R2:W-:Y:S04]  /*1730*/  STL [R1+0x14], R0 ;  /* 0x0000140001007387 */ /* 0x0005e80000100800 */
[----:B------:R2:W-:Y:S01]  /*1740*/  STL [R1+0x10], R6 ;  /* 0x0000100601007387 */ /* 0x0005e20000100800 */
[----:B------:R-:W-:Y:S02]  /*1750*/  LEA.HI.X R10, R8, c[0x0][0x164], R10, 0x1, P0 ;  /* 0x00005900080a7a11 */ /* 0x000fe400000f0c0a */
[----:B------:R-:W-:Y:S02]  /*1760*/  ISETP.GE.AND P1, PT, R50, c[0x0][0x198], PT ;  /* 0x0000660032007a0c */ /* 0x000fe40003f26270 */
[----:B------:R-:W-:Y:S02]  /*1770*/  ISETP.GE.AND P0, PT, R17, c[0x0][0x198], PT ;  /* 0x0000660011007a0c */ /* 0x000fe40003f06270 */
[----:B------:R-:W-:Y:S01]  /*1780*/  SEL R8, RZ, 0x4, P3 ;  /* 0x00000004ff087807 */ /* 0x000fe20001800000 */
[----:B------:R-:W-:Y:S01]  /*1790*/  IMAD.IADD R3, R48, 0x1, R49 ;  /* 0x0000000130037824 */ /* 0x000fe200078e0231 */
[----:B------:R-:W-:-:S02]  /*17a0*/  ISETP.GE.AND P6, PT, R16, c[0x0][0x198], PT ;  /* 0x0000660010007a0c */ /* 0x000fc40003fc6270 */
[----:B------:R-:W-:Y:S02]  /*17b0*/  P2R R11, PR, RZ, 0x2 ;  /* 0x00000002ff0b7803 */ /* 0x000fe40000000000 */
[----:B------:R-:W-:Y:S02]  /*17c0*/  P2R R13, PR, RZ, 0x1 ;  /* 0x00000001ff0d7803 */ /* 0x000fe40000000000 */
[----:B------:R-:W-:Y:S01]  /*17d0*/  LOP3.LUT R22, R9, R8, RZ, 0xfc, !PT ;  /* 0x0000000809167212 */ /* 0x000fe200078efcff */
[----:B------:R-:W-:Y:S05]  /*17e0*/  BRA.DIV ~URZ, `(.L_x_538) ;  /* 0x0000d9f27f007947 */ /* 0x000fea000b800000 */
[----:B------:R1:W3:Y:S02]  /*17f0*/  SHFL.IDX PT, R2, R10, RZ, 0x1c1f ;  /* 0x001c1fff0a027589 */ /* 0x0002e400000e0000 */
.L_x_588:
[----:B------:R-:W-:Y:S05]  /*1800*/  BRA.DIV ~URZ, `(.L_x_539) ;  /* 0x0000da427f007947 */ /* 0x000fea000b800000 */
[----:B--2---:R2:W4:Y:S02]  /*1810*/  SHFL.IDX PT, R0, R12, RZ, 0x1c1f ;  /* 0x001c1fff0c007589 */ /* 0x00452400000e0000 */
.L_x_589:
[----:B------:R-:W-:Y:S01]  /*1820*/  MOV R14, c[0x0][0x2c4] ;  /* 0x0000b100000e7a02 */ /* 0x000fe20000000f00 */
[----:B------:R-:W-:Y:S04]  /*1830*/  BSSY B0, `(.L_x_540) ;  /* 0x0000019000007945 */ /* 0x000fe80003800000 */
[----:B------:R-:W-:-:S05]  /*1840*/  IMAD R14, R14, c[0x0][0x168], RZ ;  /* 0x00005a000e0e7a24 */ /* 0x000fca00078e02ff */
[----:B------:R-:W-:-:S13]  /*1850*/  ISETP.GE.AND P0, PT, R3, R14, PT ;  /* 0x0000000e0300720c */ /* 0x000fda0003f06270 */
[----:B------:R-:W-:Y:S05]  /*1860*/  @P0 BRA `(.L_x_541) ;  /* 0x0000015000000947 */ /* 0x000fea0003800000 */
[----:B------:R-:W5:Y:S04]  /*1870*/  LDL.64 R6, [R1+0x30] ;  /* 0x0000300001067983 */ /* 0x000f680000100a00 */
[----:B--2---:R-:W2:Y:S04]  /*1880*/  LDL R4, [R1+0x38] ;  /* 0x0000380001047983 */ /* 0x004ea80000100800 */
[----:B----4-:R-:W4:Y:S04]  /*1890*/  LDL R5, [R1+0x68] ;  /* 0x0000680001057983 */ /* 0x010f280000100800 */
[----:B---3--:R-:W3:Y:S04]  /*18a0*/  LDL R16, [R1+0x3c] ;  /* 0x00003c0001107983 */ /* 0x008ee80000100800 */
[----:B------:R-:W3:Y:S04]  /*18b0*/  LDL R17, [R1+0x64] ;  /* 0x0000640001117983 */ /* 0x000ee80000100800 */
[----:B------:R-:W3:Y:S01]  /*18c0*/  LDL R15, [R1+0x28] ;  /* 0x00002800010f7983 */ /* 0x000ee20000100800 */
[----:B------:R-:W-:-:S02]  /*18d0*/  ISETP.NE.AND P1, PT, R13, RZ, PT ;  /* 0x000000ff0d00720c */ /* 0x000fc40003f25270 */
[----:B-----5:R-:W-:-:S04]  /*18e0*/  LEA R8, P0, R6, R0, 0x1 ;  /* 0x0000000006087211 */ /* 0x020fc800078008ff */
[----:B------:R-:W-:Y:S02]  /*18f0*/  LEA.HI.X R9, R6, R2, R7, 0x1, P0 ;  /* 0x0000000206097211 */ /* 0x000fe400000f0c07 */
[----:B--2---:R-:W-:-:S04]  /*1900*/  LEA R6, P0, R4, R0, 0x1 ;  /* 0x0000000004067211 */ /* 0x004fc800078008ff */
[----:B----4-:R-:W-:Y:S02]  /*1910*/  LEA.HI.X R7, R4, R2, R5, 0x1, P0 ;  /* 0x0000000204077211 */ /* 0x010fe400000f0c05 */
[----:B---3--:R-:W-:-:S04]  /*1920*/  LEA R4, P0, R16, R0, 0x1 ;  /* 0x0000000010047211 */ /* 0x008fc800078008ff */
[----:B------:R-:W-:Y:S02]  /*1930*/  LEA.HI.X R5, R16, R2, R17, 0x1, P0 ;  /* 0x0000000210057211 */ /* 0x000fe400000f0c11 */
[----:B------:R-:W-:Y:S01]  /*1940*/  ISETP.NE.AND P0, PT, R11, RZ, PT ;  /* 0x000000ff0b00720c */ /* 0x000fe20003f05270 */
[----:B------:R-:W-:-:S12]  /*1950*/  IMAD.SHL.U32 R0, R15, 0x2, RZ ;  /* 0x000000020f007824 */ /* 0x000fd800078e00ff */
[----:B------:R-:W-:Y:S01]  /*1960*/  @!PT LDS RZ, [RZ] ;  /* 0x00000000fffff984 */ /* 0x000fe20000000800 */
[----:B------:R-:W-:Y:S01]  /*1970*/  @!PT LDS RZ, [RZ] ;  /* 0x00000000fffff984 */ /* 0x000fe20000000800 */
[----:B------:R-:W-:Y:S01]  /*1980*/  @!PT LDS RZ, [RZ] ;  /* 0x00000000fffff984 */ /* 0x000fe20000000800 */
[----:B------:R2:W-:Y:S04]  /*1990*/  LDGSTS.E.BYPASS.LTC128B.128 [R0+0x6100], [R8.64], !P0 ;  /* 0x0610000008007fae */ /* 0x0005e8000c101d46 */
[----:B------:R2:W-:Y:S04]  /*19a0*/  LDGSTS.E.BYPASS.LTC128B.128 [R0+0x8100], [R6.64], !P1 ;  /* 0x0810000006007fae */ /* 0x0005e8000c901d46 */
[----:B------:R2:W-:Y:S02]  /*19b0*/  LDGSTS.E.BYPASS.LTC128B.128 [R0+0xa100], [R4.64], !P6 ;  /* 0x0a10000004007fae */ /* 0x0005e4000f101d46 */
.L_x_541:
[----:B------:R-:W-:Y:S05]  /*19c0*/  BSYNC B0 ;  /* 0x0000000000007941 */ /* 0x000fea0003800000 */
.L_x_540:
[----:B------:R-:W-:Y:S05]  /*19d0*/  BRA.DIV ~URZ, `(.L_x_542) ;  /* 0x0000d8d27f007947 */ /* 0x000fea000b800000 */
[----:B---3--:R3:W1:Y:S04]  /*19e0*/  SHFL.IDX PT, R2, R10, 0x1, 0x1c1f ;  /* 0x003c1f000a027f89 */ /* 0x00866800000e0000 */
[----:B--2-4-:R3:W2:Y:S02]  /*19f0*/  SHFL.IDX PT, R0, R12, 0x1, 0x1c1f ;  /* 0x003c1f000c007f89 */ /* 0x0146a400000e0000 */
.L_x_590:
[----:B------:R-:W-:Y:S01]  /*1a00*/  IADD3 R4, R3, 0x20, RZ ;  /* 0x0000002003047810 */ /* 0x000fe20007ffe0ff */
[----:B------:R-:W-:Y:S03]  /*1a10*/  BSSY B0, `(.L_x_543) ;  /* 0x0000018000007945 */ /* 0x000fe60003800000 */
[----:B------:R-:W-:-:S13]  /*1a20*/  ISETP.GE.AND P0, PT, R4, R14, PT ;  /* 0x0000000e0400720c */ /* 0x000fda0003f06270 */
[----:B------:R-:W-:Y:S05]  /*1a30*/  @P0 BRA `(.L_x_544) ;  /* 0x0000015000000947 */ /* 0x000fea0003800000 */
[----:B------:R-:W4:Y:S04]  /*1a40*/  LDL.64 R6, [R1+0x30] ;  /* 0x0000300001067983 */ /* 0x000f280000100a00 */
[----:B------:R-:W5:Y:S04]  /*1a50*/  LDL R5, [R1+0x38] ;  /* 0x0000380001057983 */ /* 0x000f680000100800 */
[----:B---3--:R-:W3:Y:S04]  /*1a60*/  LDL R18, [R1+0x68] ;  /* 0x0000680001127983 */ /* 0x008ee80000100800 */
[----:B--2---:R-:W2:Y:S04]  /*1a70*/  LDL R16, [R1+0x3c] ;  /* 0x00003c0001107983 */ /* 0x004ea80000100800 */
[----:B------:R-:W2:Y:S04]  /*1a80*/  LDL R17, [R1+0x64] ;  /* 0x0000640001117983 */ /* 0x000ea80000100800 */
[----:B------:R-:W2:Y:S01]  /*1a90*/  LDL R15, [R1+0x28] ;  /* 0x00002800010f7983 */ /* 0x000ea20000100800 */
[----:B------:R-:W-:-:S02]  /*1aa0*/  ISETP.NE.AND P1, PT, R13, RZ, PT ;  /* 0x000000ff0d00720c */ /* 0x000fc40003f25270 */
[----:B----4-:R-:W-:-:S04]  /*1ab0*/  LEA R8, P0, R6, R0, 0x1 ;  /* 0x0000000006087211 */ /* 0x010fc800078008ff */
[----:B-1----:R-:W-:Y:S02]  /*1ac0*/  LEA.HI.X R9, R6, R2, R7, 0x1, P0 ;  /* 0x0000000206097211 */ /* 0x002fe400000f0c07 */
[----:B-----5:R-:W-:-:S04]  /*1ad0*/  LEA R6, P0, R5, R0, 0x1 ;  /* 0x0000000005067211 */ /* 0x020fc800078008ff */
[----:B---3--:R-:W-:Y:S02]  /*1ae0*/  LEA.HI.X R7, R5, R2, R18, 0x1, P0 ;  /* 0x0000000205077211 */ /* 0x008fe400000f0c12 */
[----:B--2---:R-:W-:-:S04]  /*1af0*/  LEA R4, P0, R16, R0, 0x1 ;  /* 0x0000000010047211 */ /* 0x004fc800078008ff */
        /* <DEDUP_REMOVED lines=9> */
.L_x_544:
[----:B------:R-:W-:Y:S05]  /*1b90*/  BSYNC B0 ;  /* 0x0000000000007941 */ /* 0x000fea0003800000 */
.L_x_543:
[----:B------:R-:W-:Y:S05]  /*1ba0*/  BRA.DIV ~URZ, `(.L_x_545) ;  /* 0x0000d7c27f007947 */ /* 0x000fea000b800000 */
[----:B-1----:R1:W4:Y:S02]  /*1bb0*/  SHFL.IDX PT, R2, R10, 0x2, 0x1c1f ;  /* 0x005c1f000a027f89 */ /* 0x00232400000e0000 */
.L_x_591:
[----:B------:R-:W-:Y:S05]  /*1bc0*/  BRA.DIV ~URZ, `(.L_x_546) ;  /* 0x0000d8127f007947 */ /* 0x000fea000b800000 */
[----:B--2---:R2:W1:Y:S02]  /*1bd0*/  SHFL.IDX PT, R0, R12, 0x2, 0x1c1f ;  /* 0x005c1f000c007f89 */ /* 0x00446400000e0000 */
.L_x_592:
[----:B------:R-:W-:Y:S01]  /*1be0*/  IADD3 R4, R3, 0x40, RZ ;  /* 0x0000004003047810 */ /* 0x000fe20007ffe0ff */
[----:B------:R-:W-:Y:S03]  /*1bf0*/  BSSY B0, `(.L_x_547) ;  /* 0x0000018000007945 */ /* 0x000fe60003800000 */
[----:B------:R-:W-:-:S13]  /*1c00*/  ISETP.GE.AND P0, PT, R4, R14, PT ;  /* 0x0000000e0400720c */ /* 0x000fda0003f06270 */
[----:B------:R-:W-:Y:S05]  /*1c10*/  @P0 BRA `(.L_x_548) ;  /* 0x0000015000000947 */ /* 0x000fea0003800000 */
[----:B------:R-:W5:Y:S04]  /*1c20*/  LDL.64 R6, [R1+0x30] ;  /* 0x0000300001067983 */ /* 0x000f680000100a00 */
[----:B--2---:R-:W2:Y:S04]  /*1c30*/  LDL R5, [R1+0x38] ;  /* 0x0000380001057983 */ /* 0x004ea80000100800 */
[----:B---3--:R-:W3:Y:S04]  /*1c40*/  LDL R18, [R1+0x68] ;  /* 0x0000680001127983 */ /* 0x008ee80000100800 */
[----:B----4-:R-:W4:Y:S04]  /*1c50*/  LDL R16, [R1+0x3c] ;  /* 0x00003c0001107983 */ /* 0x010f280000100800 */
[----:B------:R-:W4:Y:S04]  /*1c60*/  LDL R17, [R1+0x64] ;  /* 0x0000640001117983 */ /* 0x000f280000100800 */
[----:B------:R-:W4:Y:S01]  /*1c70*/  LDL R15, [R1+0x28] ;  /* 0x00002800010f7983 */ /* 0x000f220000100800 */
[----:B------:R-:W-:-:S02]  /*1c80*/  ISETP.NE.AND P1, PT, R13, RZ, PT ;  /* 0x000000ff0d00720c */ /* 0x000fc40003f25270 */
[----:B-1---5:R-:W-:-:S04]  /*1c90*/  LEA R8, P0, R6, R0, 0x1 ;  /* 0x0000000006087211 */ /* 0x022fc800078008ff */
[----:B------:R-:W-:Y:S02]  /*1ca0*/  LEA.HI.X R9, R6, R2, R7, 0x1, P0 ;  /* 0x0000000206097211 */ /* 0x000fe400000f0c07 */
[----:B--2---:R-:W-:-:S04]  /*1cb0*/  LEA R6, P0, R5, R0, 0x1 ;  /* 0x0000000005067211 */ /* 0x004fc800078008ff */
[----:B---3--:R-:W-:Y:S02]  /*1cc0*/  LEA.HI.X R7, R5, R2, R18, 0x1, P0 ;  /* 0x0000000205077211 */ /* 0x008fe400000f0c12 */
[----:B----4-:R-:W-:-:S04]  /*1cd0*/  LEA R4, P0, R16, R0, 0x1 ;  /* 0x0000000010047211 */ /* 0x010fc800078008ff */
        /* <DEDUP_REMOVED lines=9> */
.L_x_548:
[----:B------:R-:W-:Y:S05]  /*1d70*/  BSYNC B0 ;  /* 0x0000000000007941 */ /* 0x000fea0003800000 */
.L_x_547:
[----:B------:R-:W-:Y:S05]  /*1d80*/  BRA.DIV ~URZ, `(.L_x_549) ;  /* 0x0000d6b27f007947 */ /* 0x000fea000b800000 */
[----:B----4-:R4:W2:Y:S04]  /*1d90*/  SHFL.IDX PT, R2, R10, 0x3, 0x1c1f ;  /* 0x007c1f000a027f89 */ /* 0x0108a800000e0000 */
[----:B-1----:R4:W1:Y:S02]  /*1da0*/  SHFL.IDX PT, R0, R12, 0x3, 0x1c1f ;  /* 0x007c1f000c007f89 */ /* 0x00286400000e0000 */
.L_x_593:
[----:B------:R-:W5:Y:S04]  /*1db0*/  LDL.64 R6, [R1+0x30] ;  /* 0x0000300001067983 */ /* 0x000f680000100a00 */
[----:B---3--:R-:W3:Y:S04]  /*1dc0*/  LDL R4, [R1+0x38] ;  /* 0x0000380001047983 */ /* 0x008ee80000100800 */
[----:B----4-:R-:W4:Y:S04]  /*1dd0*/  LDL R5, [R1+0x68] ;  /* 0x0000680001057983 */ /* 0x010f280000100800 */
[----:B--2---:R-:W2:Y:S04]  /*1de0*/  LDL R12, [R1+0x3c] ;  /* 0x00003c00010c7983 */ /* 0x004ea80000100800 */
[----:B------:R-:W2:Y:S04]  /*1df0*/  LDL R15, [R1+0x64] ;  /* 0x00006400010f7983 */ /* 0x000ea80000100800 */
[----:B------:R-:W2:Y:S01]  /*1e00*/  LDL R16, [R1+0x28] ;  /* 0x0000280001107983 */ /* 0x000ea20000100800 */
[----:B------:R-:W-:-:S04]  /*1e10*/  IADD3 R3, R3, 0x60, RZ ;  /* 0x0000006003037810 */ /* 0x000fc80007ffe0ff */
[----:B------:R-:W-:Y:S02]  /*1e20*/  ISETP.GE.AND P1, PT, R3, R14, PT ;  /* 0x0000000e0300720c */ /* 0x000fe40003f26270 */
[----:B------:R-:W-:Y:S02]  /*1e30*/  P2R R10, PR, RZ, 0x4 ;  /* 0x00000004ff0a7803 */ /* 0x000fe40000000000 */
[----:B------:R-:W-:Y:S02]  /*1e40*/  ISETP.NE.AND P2, PT, R11, RZ, PT ;  /* 0x000000ff0b00720c */ /* 0x000fe40003f45270 */
[----:B------:R-:W-:-:S07]  /*1e50*/  IADD3 R24, R252, -0x1, RZ ;  /* 0xfffffffffc187810 */ /* 0x000fce0007ffe0ff */
[----:B-1---5:R-:W-:-:S04]  /*1e60*/  @!P1 LEA R8, P0, R6, R0, 0x1 ;  /* 0x0000000006089211 */ /* 0x022fc800078008ff */
[----:B------:R-:W-:Y:S02]  /*1e70*/  @!P1 LEA.HI.X R9, R6, R2, R7, 0x1, P0 ;  /* 0x0000000206099211 */ /* 0x000fe400000f0c07 */
[----:B---3--:R-:W-:-:S04]  /*1e80*/  @!P1 LEA R6, P0, R4, R0, 0x1 ;  /* 0x0000000004069211 */ /* 0x008fc800078008ff */
[----:B----4-:R-:W-:Y:S02]  /*1e90*/  @!P1 LEA.HI.X R7, R4, R2, R5, 0x1, P0 ;  /* 0x0000000204079211 */ /* 0x010fe400000f0c05 */
[----:B--2---:R-:W-:-:S04]  /*1ea0*/  @!P1 LEA R4, P0, R12, R0, 0x1 ;  /* 0x000000000c049211 */ /* 0x004fc800078008ff */
[----:B------:R-:W-:Y:S02]  /*1eb0*/  @!P1 LEA.HI.X R5, R12, R2, R15, 0x1, P0 ;  /* 0x000000020c059211 */ /* 0x000fe400000f0c0f */
[----:B------:R-:W-:Y:S01]  /*1ec0*/  ISETP.NE.AND P0, PT, R13, RZ, PT ;  /* 0x000000ff0d00720c */ /* 0x000fe20003f05270 */
[----:B------:R-:W-:-:S05]  /*1ed0*/  IMAD.SHL.U32 R26, R16, 0x2, RZ ;  /* 0x00000002101a7824 */ /* 0x000fca00078e00ff */
[----:B------:R-:W-:Y:S01]  /*1ee0*/  @!PT LDS RZ, [RZ] ;  /* 0x00000000fffff984 */ /* 0x000fe20000000800 */
[----:B------:R-:W-:Y:S01]  /*1ef0*/  @!PT LDS RZ, [RZ] ;  /* 0x00000000fffff984 */ /* 0x000fe20000000800 */
[----:B------:R-:W-:Y:S01]  /*1f00*/  @!PT LDS RZ, [RZ] ;  /* 0x00000000fffff984 */ /* 0x000fe20000000800 */
[----:B------:R1:W-:Y:S01]  /*1f10*/  @!P1 LDGSTS.E.BYPASS.LTC128B.128 [R26+0x7900], [R8.64], !P2 ;  /* 0x07900000081a9fae */ /* 0x0003e2000d101d46 */
[----:B------:R-:W-:-:S06]  /*1f20*/  ISETP.NE.AND P2, PT, R10, RZ, PT ;  /* 0x000000ff0a00720c */ /* 0x000fcc0003f45270 */
[----:B------:R1:W-:Y:S04]  /*1f30*/  @!P1 LDGSTS.E.BYPASS.LTC128B.128 [R26+0x9900], [R6.64], !P0 ;  /* 0x09900000061a9fae */ /* 0x0003e8000c101d46 */
[----:B------:R1:W-:Y:S04]  /*1f40*/  @!P1 LDGSTS.E.BYPASS.LTC128B.128 [R26+0xb900], [R4.64], !P6 ;  /* 0x0b900000041a9fae */ /* 0x0003e8000f101d46 */
[----:B------:R-:W0:Y:S01]  /*1f50*/  LDGDEPBAR ;  /* 0x00000000000079af */ /* 0x000e220000000000 */
[----:B------:R-:W-:Y:S02]  /*1f60*/  WARPSYNC 0xffffffff ;  /* 0xffffffff00007948 */ /* 0x000fe40003800000 */
[----:B------:R-:W2:Y:S04]  /*1f70*/  LDL.64 R146, [R1] ;  /* 0x0000000001927983 */ /* 0x000ea80000100a00 */
[----:B------:R-:W3:Y:S04]  /*1f80*/  LDL R144, [R1+0x10] ;  /* 0x0000100001907983 */ /* 0x000ee80000100800 */
[----:B------:R-:W4:Y:S04]  /*1f90*/  S2R R15, SR_TID.X ;  /* 0x00000000000f7919 */ /* 0x000f280000002100 */
[----:B------:R-:W5:Y:S01]  /*1fa0*/  LDL R10, [R1+0x14] ;  /* 0x00001400010a7983 */ /* 0x000f620000100800 */
[----:B----4-:R-:W-:-:S04]  /*1fb0*/  SHF.R.S32.HI R12, RZ, 0x1f, R15 ;  /* 0x0000001fff0c7819 */ /* 0x010fc8000001140f */
[----:B------:R-:W-:Y:S02]  /*1fc0*/  LEA.HI R12, R12, R15, RZ, 0x2 ;  /* 0x0000000f0c0c7211 */ /* 0x000fe400078f10ff */
[----:B------:R-:W4:Y:S02]  /*1fd0*/  LDL.64 R14, [R1+0x8] ;  /* 0x00000800010e7983 */ /* 0x000f240000100a00 */
[----:B------:R-:W-:-:S04]  /*1fe0*/  SHF.R.S32.HI R12, RZ, 0x2, R12 ;  /* 0x00000002ff0c7819 */ /* 0x000fc8000001140c */
[----:B------:R-:W-:Y:S02]  /*1ff0*/  IADD3 R0, -R12, c[0x0][0x1d0], RZ ;  /* 0x000074000c007a10 */ /* 0x000fe40007ffe1ff */
[----:B-1----:R-:W-:-:S03]  /*2000*/  SHF.R.S32.HI R7, RZ, 0x1f, R24 ;  /* 0x0000001fff077819 */ /* 0x002fc60000011418 */
[----:B------:R-:W-:Y:S02]  /*2010*/  IMAD R0, R24, -0x40, R0 ;  /* 0xffffffc018007824 */ /* 0x000fe400078e0200 */
[----:B------:R-:W-:-:S03]  /*2020*/  IMAD R4, R7, c[0x0][0x1e0], RZ ;  /* 0x0000780007047a24 */ /* 0x000fc600078e02ff */
[----:B------:R-:W-:Y:S01]  /*2030*/  ISETP.GE.AND P6, PT, R0, 0x1, PT ;  /* 0x000000010000780c */ /* 0x000fe20003fc6270 */
[----:B------:R-:W-:Y:S01]  /*2040*/  IMAD.WIDE.U32 R2, R24, c[0x0][0x1e0], RZ ;  /* 0x0000780018027a25 */ /* 0x000fe200078e00ff */
[----:B------:R-:W-:-:S03]  /*2050*/  ISETP.GE.AND P1, PT, R0, 0x21, PT ;  /* 0x000000210000780c */ /* 0x000fc60003f26270 */
[----:B------:R-:W-:Y:S02]  /*2060*/  IMAD R4, R24, c[0x0][0x1e4], R4 ;  /* 0x0000790018047a24 */ /* 0x000fe400078e0204 */
[----:B------:R-:W-:Y:S02]  /*2070*/  IMAD.MOV.U32 R5, RZ, RZ, 0x20 ;  /* 0x00000020ff057424 */ /* 0x000fe400078e00ff */
[----:B------:R-:W-:Y:S02]  /*2080*/  IMAD.IADD R4, R3, 0x1, R4 ;  /* 0x0000000103047824 */ /* 0x000fe400078e0204 */
[----:B------:R-:W-:-:S04]  /*2090*/  IMAD.WIDE.U32 R8, R5, c[0x0][0x1e0], RZ ;  /* 0x0000780005087a25 */ /* 0x000fc800078e00ff */
[----:B------:R-:W-:Y:S02]  /*20a0*/  IMAD R3, R5, c[0x0][0x1e4], RZ ;  /* 0x0000790005037a24 */ /* 0x000fe400078e02ff */
[----:B------:R-:W-:Y:S02]  /*20b0*/  @P6 IMAD.SHL.U32 R6, R16, 0x2, RZ ;  /* 0x0000000210066824 */ /* 0x000fe400078e00ff */
[----:B------:R-:W-:Y:S02]  /*20c0*/  IMAD R7, R7, c[0x0][0x208], RZ ;  /* 0x0000820007077a24 */ /* 0x000fe400078e02ff */
[----:B------:R-:W-:-:S04]  /*20d0*/  IMAD.MOV.U32 R27, RZ, RZ, -0x40 ;  /* 0xffffffc0ff1b7424 */ /* 0x000fc800078e00ff */
[----:B------:R-:W-:Y:S01]  /*20e0*/  IMAD R25, R24, R27, c[0x0][0x1d0] ;  /* 0x0000740018197624 */ /* 0x000fe200078e021b */
[----:B------:R-:W-:Y:S01]  /*20f0*/  P2R R23, PR, RZ, 0x4 ;  /* 0x00000004ff177803 */ /* 0x000fe20000000000 */
[----:B------:R-:W-:Y:S01]  /*2100*/  BAR.SYNC.DEFER_BLOCKING 0x0 ;  /* 0x0000000000007b1d */ /* 0x000fe20000010000 */
[----:B--2---:R-:W-:-:S04]  /*2110*/  LEA R0, P0, R2, R146, 0x6 ;  /* 0x0000009202007211 */ /* 0x004fc800078030ff */
[----:B---3--:R-:W-:Y:S02]  /*2120*/  LEA.HI.X R2, R2, R144, R4, 0x6, P0 ;  /* 0x0000009002027211 */ /* 0x008fe400000f3404 */
[----:B------:R-:W-:-:S04]  /*2130*/  @P6 LEA R4, P0, R0, c[0x0][0x1c8], 0x1 ;  /* 0x0000720000046a11 */ /* 0x000fc800078008ff */
[C---:B------:R-:W-:Y:S02]  /*2140*/  @P6 LEA.HI.X R5, R0.reuse, c[0x0][0x1cc], R2, 0x1, P0 ;  /* 0x0000730000056a11 */ /* 0x040fe400000f0c02 */
[----:B------:R-:W-:-:S03]  /*2150*/  @P1 IADD3 R0, P0, R0, R8, RZ ;  /* 0x0000000800001210 */ /* 0x000fc60007f1e0ff */
[----:B------:R-:W-:Y:S01]  /*2160*/  @!PT LDS RZ, [RZ] ;  /* 0x00000000fffff984 */ /* 0x000fe20000000800 */
[----:B------:R-:W-:Y:S01]  /*2170*/  @!PT LDS RZ, [RZ] ;  /* 0x00000000fffff984 */ /* 0x000fe20000000800 */
[----:B------:R-:W-:Y:S01]  /*2180*/  @!PT LDS RZ, [RZ] ;  /* 0x00000000fffff984 */ /* 0x000fe20000000800 */
[----:B------:R1:W-:Y:S01]  /*2190*/  @P6 LDGSTS.E.BYPASS.LTC128B.128 [R6+0x3100], [R4.64], !P5 ;  /* 0x0310000004066fae */ /* 0x0003e2000e901d46 */
[----:B------:R-:W-:Y:S02]  /*21a0*/  @P1 IADD3.X R3, R2, R9, R3, P0, !PT ;  /* 0x0000000902031210 */ /* 0x000fe400007fe403 */
[C---:B------:R-:W-:Y:S01]  /*21b0*/  @P1 LEA R2, P0, R0.reuse, c[0x0][0x1c8], 0x1 ;  /* 0x0000720000021a11 */ /* 0x040fe200078008ff */
[----:B------:R1:W-:Y:S03]  /*21c0*/  @P6 LDGSTS.E.BYPASS.LTC128B.128 [R6+0x4100], [R4.64+0x40], !P4 ;  /* 0x0410004004066fae */ /* 0x0003e6000e101d46 */
[----:B------:R-:W-:Y:S01]  /*21d0*/  @P1 LEA.HI.X R3, R0, c[0x0][0x1cc], R3, 0x1, P0 ;  /* 0x0000730000031a11 */ /* 0x000fe200000f0c03 */
[----:B------:R-:W-:Y:S01]  /*21e0*/  @P1 IMAD.SHL.U32 R0, R16, 0x2, RZ ;  /* 0x0000000210001824 */ /* 0x000fe200078e00ff */
[----:B------:R1:W-:Y:S04]  /*21f0*/  @P6 LDGSTS.E.BYPASS.LTC128B.128 [R6+0x5100], [R4.64+0x80], !P3 ;  /* 0x0510008004066fae */ /* 0x0003e8000d901d46 */
[----:B------:R4:W-:Y:S04]  /*2200*/  @P1 LDGSTS.E.BYPASS.LTC128B.128 [R0+0x3900], [R2.64], !P5 ;  /* 0x0390000002001fae */ /* 0x0009e8000e901d46 */
[----:B------:R4:W-:Y:S04]  /*2210*/  @P1 LDGSTS.E.BYPASS.LTC128B.128 [R0+0x4900], [R2.64+0x40], !P4 ;  /* 0x0490004002001fae */ /* 0x0009e8000e101d46 */
[----:B------:R4:W-:Y:S04]  /*2220*/  @P1 LDGSTS.E.BYPASS.LTC128B.128 [R0+0x5900], [R2.64+0x80], !P3 ;  /* 0x0590008002001fae */ /* 0x0009e8000d901d46 */
[----:B------:R-:W0:Y:S01]  /*2230*/  LDGDEPBAR ;  /* 0x00000000000079af */ /* 0x000e220000000000 */
[----:B-1----:R-:W-:-:S04]  /*2240*/  IMAD.WIDE.U32 R4, R24, c[0x0][0x208], RZ ;  /* 0x0000820018047a25 */ /* 0x002fc800078e00ff */
[----:B------:R-:W-:Y:S01]  /*2250*/  IMAD R6, R24, c[0x0][0x20c], R7 ;  /* 0x0000830018067a24 */ /* 0x000fe200078e0207 */
[----:B------:R-:W-:-:S04]  /*2260*/  DEPBAR.LE SB0, 0x1 ;  /* 0x000080400000791a */ /* 0x000fc80000000000 */
[----:B------:R-:W-:-:S04]  /*2270*/  DEPBAR.LE SB0, 0x0 ;  /* 0x000080000000791a */ /* 0x000fc80000000000 */
[----:B------:R-:W-:Y:S01]  /*2280*/  BAR.SYNC.DEFER_BLOCKING 0x0 ;  /* 0x0000000000007b1d */ /* 0x000fe20000010000 */
[----:B------:R-:W-:Y:S01]  /*2290*/  IMAD.IADD R6, R5, 0x1, R6 ;  /* 0x0000000105067824 */ /* 0x000fe200078e0206 */
[----:B----4-:R-:W-:-:S04]  /*22a0*/  LEA R0, P0, R4, R14, 0x6 ;  /* 0x0000000e04007211 */ /* 0x010fc800078030ff */
[----:B-----5:R-:W-:Y:S01]  /*22b0*/  LEA.HI.X R4, R4, R10, R6, 0x6, P0 ;  /* 0x0000000a04047211 */ /* 0x020fe200000f3406 */
[----:B------:R-:W-:Y:S01]  /*22c0*/  IMAD.MOV.U32 R6, RZ, RZ, c[0x0][0x208] ;  /* 0x00008200ff067624 */ /* 0x000fe200078e00ff */
[----:B------:R-:W-:Y:S02]  /*22d0*/  LEA R2, P0, R0, c[0x0][0x1f8], 0x1 ;  /* 0x00007e0000027a11 */ /* 0x000fe400078008ff */
[----:B------:R-:W-:Y:S02]  /*22e0*/  LOP3.LUT R5, R22, 0x1, RZ, 0xc0, !PT ;  /* 0x0000000116057812 */ /* 0x000fe400078ec0ff */
[----:B------:R-:W-:Y:S01]  /*22f0*/  LEA.HI.X R3, R0, c[0x0][0x1fc], R4, 0x1, P0 ;  /* 0x00007f0000037a11 */ /* 0x000fe200000f0c04 */
[----:B------:R-:W-:Y:S01]  /*2300*/  IMAD.MOV.U32 R4, RZ, RZ, c[0x0][0x20c] ;  /* 0x00008300ff047624 */ /* 0x000fe200078e00ff */
[----:B------:R-:W-:Y:S02]  /*2310*/  LEA R20, P0, R6, R2, 0x6 ;  /* 0x0000000206147211 */ /* 0x000fe400078030ff */
[----:B------:R-:W-:-:S02]  /*2320*/  ISETP.NE.U32.AND P6, PT, R5, 0x1, PT ;  /* 0x000000010500780c */ /* 0x000fc40003fc5070 */
[----:B------:R-:W-:Y:S02]  /*2330*/  LEA.HI.X R21, R6, R3, R4, 0x6, P0 ;  /* 0x0000000306157211 */ /* 0x000fe400000f3404 */
[----:B------:R-:W-:Y:S04]  /*2340*/  LDSM.16.M88.4 R4, [R207+0x1000] ;  /* 0x00100000cf04783b */ /* 0x000fe80000000200 */
[----:B------:R-:W1:Y:S01]  /*2350*/  LDSM.16.M88.4 R40, [R204] ;  /* 0x00000000cc28783b */ /* 0x000e620000000200 */
[----:B------:R-:W-:-:S03]  /*2360*/  IMAD.IADD R0, R25, 0x1, -R12 ;  /* 0x0000000119007824 */ /* 0x000fc600078e0a0c */
[----:B------:R-:W2:Y:S02]  /*2370*/  LDSM.16.M88.4 R8, [R207] ;  /* 0x00000000cf08783b */ /* 0x000ea40000000200 */
[----:B------:R-:W-:Y:S02]  /*2380*/  ISETP.LT.OR P0, PT, R0, 0x1, P6 ;  /* 0x000000010000780c */ /* 0x000fe40003701670 */
[----:B------:R-:W3:Y:S04]  /*2390*/  LDSM.16.M88.4 R36, [R204+0x400] ;  /* 0x00040000cc24783b */ /* 0x000ee80000000200 */
[----:B------:R-:W-:Y:S04]  /*23a0*/  LDSM.16.M88.4 R32, [R204+0x800] ;  /* 0x00080000cc20783b */ /* 0x000fe80000000200 */
[----:B------:R-:W4:Y:S01]  /*23b0*/  LDSM.16.M88.4 R28, [R204+0xc00] ;  /* 0x000c0000cc1c783b */ /* 0x000f220000000200 */
[----:B------:R-:W-:-:S03]  /*23c0*/  LOP3.LUT P1, RZ, R22, 0x2, RZ, 0xc0, !PT ;  /* 0x0000000216ff7812 */ /* 0x000fc6000782c0ff */
[----:B------:R-:W-:Y:S04]  /*23d0*/  LDSM.16.M88.4 R12, [R208+0x1000] ;  /* 0x00100000d00c783b */ /* 0x000fe80000000200 */
[----:B------:R-:W5:Y:S04]  /*23e0*/  LDSM.16.M88.4 R48, [R209] ;  /* 0x00000000d130783b */ /* 0x000f680000000200 */
[----:B------:R-:W-:Y:S04]  /*23f0*/  LDSM.16.M88.4 R16, [R208] ;  /* 0x00000000d010783b */ /* 0x000fe80000000200 */
[----:B------:R-:W-:Y:S04]  /*2400*/  LDSM.16.M88.4 R44, [R220] ;  /* 0x00000000dc2c783b */ /* 0x000fe80000000200 */
[----:B------:R-:W-:Y:S04]  /*2410*/  LDSM.16.M88.4 R52, [R219] ;  /* 0x00000000db34783b */ /* 0x000fe80000000200 */
[----:B------:R-:W3:Y:S04]  /*2420*/  LDSM.16.M88.4 R64, [R218] ;  /* 0x00000000da40783b */ /* 0x000ee80000000200 */
[----:B------:R-:W-:Y:S01]  /*2430*/  @!PT LDS RZ, [RZ] ;  /* 0x00000000fffff984 */ /* 0x000fe20000000800 */
[----:B------:R-:W-:Y:S01]  /*2440*/  @!PT LDS RZ, [RZ] ;  /* 0x00000000fffff984 */ /* 0x000fe20000000800 */
[----:B------:R-:W-:Y:S01]  /*2450*/  @!PT LDS RZ, [RZ] ;  /* 0x00000000fffff984 */ /* 0x000fe20000000800 */
[----:B------:R2:W-:Y:S01]  /*2460*/  LDGSTS.E.BYPASS.LTC128B.128 [R26+0x100], [R2.64], !P0 ;  /* 0x00100000021a7fae */ /* 0x0005e2000c101d46 */
[C---:B------:R-:W-:Y:S01]  /*2470*/  ISETP.LT.OR P0, PT, R0.reuse, 0x1, !P1 ;  /* 0x000000010000780c */ /* 0x040fe20004f01670 */
[----:B-1----:R-:W-:Y:S01]  /*2480*/  HMMA.16816.F32.BF16 R56, R4, R40, RZ ;  /* 0x000000280438723c */ /* 0x002fe200000418ff */
[----:B------:R-:W-:-:S02]  /*2490*/  ISETP.LT.OR P6, PT, R0, 0x21, P6 ;  /* 0x000000210000780c */ /* 0x000fc400037c1670 */
[----:B------:R-:W-:-:S09]  /*24a0*/  ISETP.LT.OR P1, PT, R0, 0x21, !P1 ;  /* 0x000000210000780c */ /* 0x000fd20004f21670 */
[----:B------:R1:W-:Y:S01]  /*24b0*/  LDGSTS.E.BYPASS.LTC128B.128 [R26+0x1100], [R2.64+0x40], !P0 ;  /* 0x01100040021a7fae */ /* 0x0003e2000c101d46 */
[----:B------:R-:W-:-:S04]  /*24c0*/  LOP3.LUT P0, RZ, R22, 0x4, RZ, 0xc0, !PT ;  /* 0x0000000416ff7812 */ /* 0x000fc8000780c0ff */
[C---:B------:R-:W-:Y:S02]  /*24d0*/  ISETP.LT.OR P2, PT, R0.reuse, 0x1, !P0 ;  /* 0x000000010000780c */ /* 0x040fe40004741670 */
[----:B------:R-:W-:Y:S01]  /*24e0*/  ISETP.LT.OR P0, PT, R0, 0x21, !P0 ;  /* 0x000000210000780c */ /* 0x000fe20004701670 */
[----:B------:R-:W-:Y:S08]  /*24f0*/  HMMA.16816.F32.BF16 R96, R4, R42, RZ ;  /* 0x0000002a0460723c */ /* 0x000ff000000418ff */
[C---:B--2---:R-:W-:Y:S02]  /*2500*/  HMMA.16816.F32.BF16 R88, R8.reuse, R40, RZ ;  /* 0x000000280858723c */ /* 0x044fe400000418ff */
[----:B------:R1:W-:Y:S04]  /*2510*/  LDGSTS.E.BYPASS.LTC128B.128 [R26+0x2100], [R2.64+0x80], !P2 ;  /* 0x02100080021a7fae */ /* 0x0003e8000d101d46 */
[----:B------:R2:W-:Y:S02]  /*2520*/  LDGSTS.E.BYPASS.LTC128B.128 [R26+0x900], [R20.64], !P6 ;  /* 0x00900000141a7fae */ /* 0x0005e4000f101d46 */
[----:B------:R-:W-:Y:S02]  /*2530*/  HMMA.16816.F32.BF16 R84, R8, R42, RZ ;  /* 0x0000002a0854723c */ /* 0x000fe400000418ff */
[----:B------:R2:W-:Y:S04]  /*2540*/  LDGSTS.E.BYPASS.LTC128B.128 [R26+0x1900], [R20.64+0x40], !P1 ;  /* 0x01900040141a7fae */ /* 0x0005e8000c901d46 */
[----:B------:R2:W-:Y:S02]  /*2550*/  LDGSTS.E.BYPASS.LTC128B.128 [R26+0x2900], [R20.64+0x80], !P0 ;  /* 0x02900080141a7fae */ /* 0x0005e4000c101d46 */
[C---:B---3--:R-:W-:Y:S08]  /*2560*/  HMMA.16816.F32.BF16 R76, R4.reuse, R36, RZ ;  /* 0x00000024044c723c */ /* 0x048ff000000418ff */
[----:B------:R-:W-:Y:S08]  /*2570*/  HMMA.16816.F32.BF16 R104, R4, R38, RZ ;  /* 0x000000260468723c */ /* 0x000ff000000418ff */
[----:B------:R-:W-:Y:S08]  /*2580*/  HMMA.16816.F32.BF16 R80, R8, R36, RZ ;  /* 0x000000240850723c */ /* 0x000ff000000418ff */
[C---:B----4-:R-:W-:Y:S08]  /*2590*/  HMMA.16816.F32.BF16 R60, R4.reuse, R28, RZ ;  /* 0x0000001c043c723c */ /* 0x050ff000000418ff */
[C---:B------:R-:W-:Y:S08]  /*25a0*/  HMMA.16816.F32.BF16 R72, R4.reuse, R32, RZ ;  /* 0x000000200448723c */ /* 0x040ff000000418ff */
[C---:B------:R-:W-:Y:S08]  /*25b0*/  HMMA.16816.F32.BF16 R100, R4.reuse, R34, RZ ;  /* 0x000000220464723c */ /* 0x040ff000000418ff */
[----:B------:R-:W-:Y:S08]  /*25c0*/  HMMA.16816.F32.BF16 R92, R4, R30, RZ ;  /* 0x0000001e045c723c */ /* 0x000ff000000418ff */
[C---:B------:R-:W-:Y:S01]  /*25d0*/  HMMA.16816.F32.BF16 R68, R8.reuse, R34, RZ ;  /* 0x000000220844723c */ /* 0x040fe200000418ff */
[----:B------:R-:W-:Y:S01]  /*25e0*/  ISETP.NE.AND P2, PT, R23, RZ, PT ;  /* 0x000000ff1700720c */ /* 0x000fe20003f45270 */
[----:B------:R-:W0:Y:S06]  /*25f0*/  LDGDEPBAR ;  /* 0x00000000000079af */ /* 0x000e2c0000000000 */
[C---:B------:R-:W-:Y:S08]  /*2600*/  HMMA.16816.F32.BF16 R40, R8.reuse, R38, RZ ;  /* 0x000000260828723c */ /* 0x040ff000000418ff */
[C---:B------:R-:W-:Y:S08]  /*2610*/  HMMA.16816.F32.BF16 R36, R8.reuse, R32, RZ ;  /* 0x000000200824723c */ /* 0x040ff000000418ff */
[C---:B------:R-:W-:Y:S08]  /*2620*/  HMMA.16816.F32.BF16 R4, R8.reuse, R28, RZ ;  /* 0x0000001c0804723c */ /* 0x040ff000000418ff */
[----:B------:R-:W-:Y:S01]  /*2630*/  HMMA.16816.F32.BF16 R28, R8, R30, RZ ;  /* 0x0000001e081c723c */ /* 0x000fe200000418ff */
[----:B------:R-:W-:Y:S07]  /*2640*/  LDSM.16.M88.4 R8, [R207+0x3000] ;  /* 0x00300000cf08783b */ /* 0x000fee0000000200 */
[C---:B-----5:R-:W-:Y:S01]  /*2650*/  HMMA.16816.F32.BF16 R32, R12.reuse, R48, R56 ;  /* 0x000000300c20723c */ /* 0x060fe20000041838 */
[----:B------:R-:W3:Y:S07]  /*2660*/  LDSM.16.M88.4 R56, [R204+0x1400] ;  /* 0x00140000cc38783b */ /* 0x000eee0000000200 */
[----:B------:R-:W-:Y:S01]  /*2670*/  HMMA.16816.F32.BF16 R136, R12, R64, R60 ;  /* 0x000000400c88723c */ /* 0x000fe2000004183c */
[----:B------:R-:W4:Y:S07]  /*2680*/  LDSM.16.M88.4 R60, [R204+0x1000] ;  /* 0x00100000cc3c783b */ /* 0x000f2e0000000200 */
[----:B------:R-:W-:Y:S01]  /*2690*/  HMMA.16816.F32.BF16 R124, R16, R52, R36 ;  /* 0x00000034107c723c */ /* 0x000fe20000041824 */
[----:B------:R-:W5:Y:S07]  /*26a0*/  LDSM.16.M88.4 R36, [R204+0x1c00] ;  /* 0x001c0000cc24783b */ /* 0x000f6e0000000200 */
[C---:B------:R-:W-:Y:S08]  /*26b0*/  HMMA.16816.F32.BF16 R76, R12.reuse, R44, R76 ;  /* 0x0000002c0c4c723c */ /* 0x040ff0000004184c */
[C---:B------:R-:W-:Y:S08]  /*26c0*/  HMMA.16816.F32.BF16 R140, R12.reuse, R52, R72 ;  /* 0x000000340c8c723c */ /* 0x040ff00000041848 */
[C---:B------:R-:W-:Y:S08]  /*26d0*/  HMMA.16816.F32.BF16 R96, R12.reuse, R50, R96 ;  /* 0x000000320c60723c */ /* 0x040ff00000041860 */
[C---:B--2---:R-:W-:Y:S08]  /*26e0*/  HMMA.16816.F32.BF16 R20, R12.reuse, R46, R104 ;  /* 0x0000002e0c14723c */ /* 0x044ff00000041868 */
[C---:B------:R-:W-:Y:S08]  /*26f0*/  HMMA.16816.F32.BF16 R132, R12.reuse, R54, R100 ;  /* 0x000000360c84723c */ /* 0x040ff00000041864 */
[----:B------:R-:W-:Y:S01]  /*2700*/  HMMA.16816.F32.BF16 R116, R12, R66, R92 ;  /* 0x000000420c74723c */ /* 0x000fe2000004185c */
[----:B------:R-:W2:Y:S07]  /*2710*/  LDSM.16.M88.4 R12, [R207+0x2000] ;  /* 0x00200000cf0c783b */ /* 0x000eae0000000200 */
[C---:B------:R-:W-:Y:S01]  /*2720*/  HMMA.16816.F32.BF16 R104, R16.reuse, R46, R40 ;  /* 0x0000002e1068723c */ /* 0x040fe20000041828 */
[----:B------:R-:W1:Y:S07]  /*2730*/  LDSM.16.M88.4 R40, [R204+0x1800] ;  /* 0x00180000cc28783b */ /* 0x000e6e0000000200 */
[C---:B------:R-:W-:Y:S08]  /*2740*/  HMMA.16816.F32.BF16 R120, R16.reuse, R44, R80 ;  /* 0x0000002c1078723c */ /* 0x040ff00000041850 */
[C---:B------:R-:W-:Y:S08]  /*2750*/  HMMA.16816.F32.BF16 R112, R16.reuse, R48, R88 ;  /* 0x000000301070723c */ /* 0x040ff00000041858 */
[C---:B------:R-:W-:Y:S01]  /*2760*/  HMMA.16816.F32.BF16 R128, R16.reuse, R64, R4 ;  /* 0x000000401080723c */ /* 0x040fe20000041804 */
[----:B------:R-:W-:Y:S07]  /*2770*/  LDSM.16.M88.4 R4, [R208+0x3000] ;  /* 0x00300000d004783b */ /* 0x000fee0000000200 */
[C---:B------:R-:W-:Y:S01]  /*2780*/  HMMA.16816.F32.BF16 R100, R16.reuse, R50, R84 ;  /* 0x000000321064723c */ /* 0x040fe20000041854 */
[----:B------:R-:W-:Y:S07]  /*2790*/  LDSM.16.M88.4 R48, [R215] ;  /* 0x00000000d730783b */ /* 0x000fee0000000200 */
[C---:B------:R-:W-:Y:S08]  /*27a0*/  HMMA.16816.F32.BF16 R108, R16.reuse, R54, R68 ;  /* 0x00000036106c723c */ /* 0x040ff00000041844 */
[----:B------:R-:W-:Y:S01]  /*27b0*/  HMMA.16816.F32.BF16 R88, R16, R66, R28 ;  /* 0x000000421058723c */ /* 0x000fe2000004181c */
[----:B------:R-:W1:Y:S04]  /*27c0*/  LDSM.16.M88.4 R28, [R216] ;  /* 0x00000000d81c783b */ /* 0x000e680000000200 */
[----:B------:R-:W1:Y:S03]  /*27d0*/  LDSM.16.M88.4 R64, [R214] ;  /* 0x00000000d640783b */ /* 0x000e660000000200 */
[C---:B---3--:R-:W-:Y:S01]  /*27e0*/  HMMA.16816.F32.BF16 R16, R8.reuse, R58, R20 ;  /* 0x0000003a0810723c */ /* 0x048fe20000041814 */
[----:B------:R-:W3:Y:S07]  /*27f0*/  LDSM.16.M88.4 R20, [R208+0x2000] ;  /* 0x00200000d014783b */ /* 0x000eee0000000200 */
[C---:B----4-:R-:W-:Y:S01]  /*2800*/  HMMA.16816.F32.BF16 R72, R8.reuse, R60, R32 ;  /* 0x0000003c0848723c */ /* 0x050fe20000041820 */
[----:B------:R-:W4:Y:S07]  /*2810*/  LDSM.16.M88.4 R32, [R217] ;  /* 0x00000000d920783b */ /* 0x000f2e0000000200 */
[C---:B------:R-:W-:Y:S08]  /*2820*/  HMMA.16816.F32.BF16 R52, R8.reuse, R56, R76 ;  /* 0x000000380834723c */ /* 0x040ff0000004184c */
[----:B-----5:R-:W-:Y:S08]  /*2830*/  HMMA.16816.F32.BF16 R80, R8, R38, R116 ;  /* 0x000000260850723c */ /* 0x020ff00000041874 */
[----:B--2---:R-:W-:Y:S08]  /*2840*/  HMMA.16816.F32.BF16 R44, R12, R56, R120 ;  /* 0x000000380c2c723c */ /* 0x004ff00000041878 */
[C---:B------:R-:W-:Y:S08]  /*2850*/  HMMA.16816.F32.BF16 R68, R8.reuse, R62, R96 ;  /* 0x0000003e0844723c */ /* 0x040ff00000041860 */
[----:B-1----:R-:W-:Y:S08]  /*2860*/  HMMA.16816.F32.BF16 R96, R8, R42, R132 ;  /* 0x0000002a0860723c */ /* 0x002ff00000041884 */
[C---:B------:R-:W-:Y:S08]  /*2870*/  HMMA.16816.F32.BF16 R76, R12.reuse, R60, R112 ;  /* 0x0000003c0c4c723c */ /* 0x040ff00000041870 */
[----:B------:R-:W-:Y:S08]  /*2880*/  HMMA.16816.F32.BF16 R60, R12, R62, R100 ;  /* 0x0000003e0c3c723c */ /* 0x000ff00000041864 */
[C---:B------:R-:W-:Y:S08]  /*2890*/  HMMA.16816.F32.BF16 R84, R8.reuse, R40, R140 ;  /* 0x000000280854723c */ /* 0x040ff0000004188c */
[----:B------:R-:W-:Y:S08]  /*28a0*/  HMMA.16816.F32.BF16 R92, R8, R36, R136 ;  /* 0x00000024085c723c */ /* 0x000ff00000041888 */
[C---:B------:R-:W-:Y:S08]  /*28b0*/  HMMA.16816.F32.BF16 R56, R12.reuse, R58, R104 ;  /* 0x0000003a0c38723c */ /* 0x040ff00000041868 */
[C---:B------:R-:W-:Y:S08]  /*28c0*/  HMMA.16816.F32.BF16 R8, R12.reuse, R40, R124 ;  /* 0x000000280c08723c */ /* 0x040ff0000004187c */
[C---:B------:R-:W-:Y:S01]  /*28d0*/  HMMA.16816.F32.BF16 R108, R12.reuse, R42, R108 ;  /* 0x0000002a0c6c723c */ /* 0x040fe2000004186c */
[----:B------:R-:W-:Y:S07]  /*28e0*/  LDSM.16.M88.4 R40, [R204+0x2800] ;  /* 0x00280000cc28783b */ /* 0x000fee0000000200 */
[C---:B------:R-:W-:Y:S08]  /*28f0*/  HMMA.16816.F32.BF16 R100, R12.reuse, R36, R128 ;  /* 0x000000240c64723c */ /* 0x040ff00000041880 */
[----:B------:R-:W-:Y:S01]  /*2900*/  HMMA.16816.F32.BF16 R104, R12, R38, R88 ;  /* 0x000000260c68723c */ /* 0x000fe20000041858 */
[----:B------:R-:W-:Y:S04]  /*2910*/  LDSM.16.M88.4 R12, [R207+0x4000] ;  /* 0x00400000cf0c783b */ /* 0x000fe80000000200 */
[----:B------:R-:W-:Y:S03]  /*2920*/  LDSM.16.M88.4 R36, [R204+0x2c00] ;  /* 0x002c0000cc24783b */ /* 0x000fe60000000200 */
[C---:B------:R-:W-:Y:S01]  /*2930*/  HMMA.16816.F32.BF16 R136, R4.reuse, R28, R52 ;  /* 0x0000001c0488723c */ /* 0x040fe20000041834 */
[----:B------:R-:W-:Y:S07]  /*2940*/  LDSM.16.M88.4 R52, [R204+0x2000] ;  /* 0x00200000cc34783b */ /* 0x000fee0000000200 */
[C---:B------:R-:W-:Y:S01]  /*2950*/  HMMA.16816.F32.BF16 R132, R4.reuse, R30, R16 ;  /* 0x0000001e0484723c */ /* 0x040fe20000041810 */
[----:B------:R-:W1:Y:S07]  /*2960*/  LDSM.16.M88.4 R16, [R207+0x5000] ;  /* 0x00500000cf10783b */ /* 0x000e6e0000000200 */
[----:B------:R-:W-:Y:S08]  /*2970*/  HMMA.16816.F32.BF16 R116, R4, R66, R80 ;  /* 0x000000420474723c */ /* 0x000ff00000041850 */
[----:B---3--:R-:W-:Y:S01]  /*2980*/  HMMA.16816.F32.BF16 R80, R20, R28, R44 ;  /* 0x0000001c1450723c */ /* 0x008fe2000004182c */
[----:B------:R-:W2:Y:S07]  /*2990*/  LDSM.16.M88.4 R44, [R204+0x2400] ;  /* 0x00240000cc2c783b */ /* 0x000eae0000000200 */
[C---:B------:R-:W-:Y:S08]  /*29a0*/  HMMA.16816.F32.BF16 R124, R4.reuse, R50, R96 ;  /* 0x00000032047c723c */ /* 0x040ff00000041860 */
[C---:B----4-:R-:W-:Y:S08]  /*29b0*/  HMMA.16816.F32.BF16 R112, R4.reuse, R32, R72 ;  /* 0x000000200470723c */ /* 0x050ff00000041848 */
[----:B------:R-:W-:Y:S08]  /*29c0*/  HMMA.16816.F32.BF16 R140, R4, R34, R68 ;  /* 0x00000022048c723c */ /* 0x000ff00000041844 */
[C---:B------:R-:W-:Y:S08]  /*29d0*/  HMMA.16816.F32.BF16 R96, R20.reuse, R32, R76 ;  /* 0x000000201460723c */ /* 0x040ff0000004184c */
[C---:B------:R-:W-:Y:S01]  /*29e0*/  HMMA.16816.F32.BF16 R88, R20.reuse, R34, R60 ;  /* 0x000000221458723c */ /* 0x040fe2000004183c */
[----:B------:R-:W-:Y:S07]  /*29f0*/  LDSM.16.M88.4 R32, [R212] ;  /* 0x00000000d420783b */ /* 0x000fee0000000200 */
[----:B------:R-:W-:Y:S01]  /*2a00*/  HMMA.16816.F32.BF16 R72, R20, R30, R56 ;  /* 0x0000001e1448723c */ /* 0x000fe20000041838 */
[----:B------:R-:W-:Y:S07]  /*2a10*/  LDSM.16.M88.4 R28, [R211] ;  /* 0x00000000d31c783b */ /* 0x000fee0000000200 */
[C---:B------:R-:W-:Y:S08]  /*2a20*/  HMMA.16816.F32.BF16 R128, R4.reuse, R48, R84 ;  /* 0x000000300480723c */ /* 0x040ff00000041854 */
[----:B------:R-:W-:Y:S01]  /*2a30*/  HMMA.16816.F32.BF16 R120, R4, R64, R92 ;  /* 0x000000400478723c */ /* 0x000fe2000004185c */
[----:B------:R-:W-:Y:S07]  /*2a40*/  LDSM.16.M88.4 R4, [R208+0x5000] ;  /* 0x00500000d004783b */ /* 0x000fee0000000200 */
[C---:B------:R-:W-:Y:S01]  /*2a50*/  HMMA.16816.F32.BF16 R60, R20.reuse, R48, R8 ;  /* 0x00000030143c723c */ /* 0x040fe20000041808 */
[----:B------:R-:W-:Y:S07]  /*2a60*/  LDSM.16.M88.4 R8, [R208+0x4000] ;  /* 0x00400000d008783b */ /* 0x000fee0000000200 */
[C---:B------:R-:W-:Y:S01]  /*2a70*/  HMMA.16816.F32.BF16 R68, R20.reuse, R50, R108 ;  /* 0x000000321444723c */ /* 0x040fe2000004186c */
[----:B------:R-:W3:Y:S07]  /*2a80*/  LDSM.16.M88.4 R48, [R213] ;  /* 0x00000000d530783b */ /* 0x000eee0000000200 */
[C---:B------:R-:W-:Y:S08]  /*2a90*/  HMMA.16816.F32.BF16 R76, R20.reuse, R64, R100 ;  /* 0x00000040144c723c */ /* 0x040ff00000041864 */
[----:B------:R-:W-:Y:S01]  /*2aa0*/  HMMA.16816.F32.BF16 R64, R20, R66, R104 ;  /* 0x000000421440723c */ /* 0x000fe20000041868 */
[----:B------:R-:W4:Y:S01]  /*2ab0*/  LDSM.16.M88.4 R20, [R210] ;  /* 0x00000000d214783b */ /* 0x000f220000000200 */
[----:B------:R-:W-:Y:S01]  /*2ac0*/  ISETP.GE.AND P0, PT, R252, 0x2, PT ;  /* 0x00000002fc00780c */ /* 0x000fe20003f06270 */
[----:B------:R-:W-:-:S05]  /*2ad0*/  DEPBAR.LE SB0, 0x0 ;  /* 0x000080000000791a */ /* 0x000fca0000000000 */
[C---:B-1----:R-:W-:Y:S08]  /*2ae0*/  HMMA.16816.F32.BF16 R84, R16.reuse, R52, R112 ;  /* 0x000000341054723c */ /* 0x042ff00000041870 */
[----:B------:R-:W-:Y:S08]  /*2af0*/  HMMA.16816.F32.BF16 R92, R16, R54, R140 ;  /* 0x00000036105c723c */ /* 0x000ff0000004188c */
[C---:B------:R-:W-:Y:S08]  /*2b00*/  HMMA.16816.F32.BF16 R96, R12.reuse, R52, R96 ;  /* 0x000000340c60723c */ /* 0x040ff00000041860 */
[----:B------:R-:W-:Y:S08]  /*2b10*/  HMMA.16816.F32.BF16 R88, R12, R54, R88 ;  /* 0x000000360c58723c */ /* 0x000ff00000041858 */
[C---:B--2---:R-:W-:Y:S08]  /*2b20*/  HMMA.16816.F32.BF16 R100, R16.reuse, R44, R136 ;  /* 0x0000002c1064723c */ /* 0x044ff00000041888 */
[----:B------:R-:W-:Y:S08]  /*2b30*/  HMMA.16816.F32.BF16 R104, R16, R46, R132 ;  /* 0x0000002e1068723c */ /* 0x000ff00000041884 */
[C---:B------:R-:W-:Y:S08]  /*2b40*/  HMMA.16816.F32.BF16 R56, R12.reuse, R44, R80 ;  /* 0x0000002c0c38723c */ /* 0x040ff00000041850 */
[----:B------:R-:W-:Y:S08]  /*2b50*/  HMMA.16816.F32.BF16 R52, R12, R46, R72 ;  /* 0x0000002e0c34723c */ /* 0x000ff00000041848 */
[C---:B------:R-:W-:Y:S08]  /*2b60*/  HMMA.16816.F32.BF16 R108, R16.reuse, R40, R128 ;  /* 0x00000028106c723c */ /* 0x040ff00000041880 */
[C---:B------:R-:W-:Y:S08]  /*2b70*/  HMMA.16816.F32.BF16 R112, R16.reuse, R42, R124 ;  /* 0x0000002a1070723c */ /* 0x040ff0000004187c */
[C---:B------:R-:W-:Y:S08]  /*2b80*/  HMMA.16816.F32.BF16 R120, R16.reuse, R36, R120 ;  /* 0x000000241078723c */ /* 0x040ff00000041878 */
[----:B------:R-:W-:Y:S08]  /*2b90*/  HMMA.16816.F32.BF16 R116, R16, R38, R116 ;  /* 0x000000261074723c */ /* 0x000ff00000041874 */
[C---:B------:R-:W-:Y:S08]  /*2ba0*/  HMMA.16816.F32.BF16 R44, R12.reuse, R40, R60 ;  /* 0x000000280c2c723c */ /* 0x040ff0000004183c */
[C---:B------:R-:W-:Y:S08]  /*2bb0*/  HMMA.16816.F32.BF16 R40, R12.reuse, R42, R68 ;  /* 0x0000002a0c28723c */ /* 0x040ff00000041844 */
[C---:B------:R-:W-:Y:S08]  /*2bc0*/  HMMA.16816.F32.BF16 R16, R12.reuse, R36, R76 ;  /* 0x000000240c10723c */ /* 0x040ff0000004184c */
[----:B------:R-:W-:Y:S01]  /*2bd0*/  HMMA.16816.F32.BF16 R12, R12, R38, R64 ;  /* 0x000000260c0c723c */ /* 0x000fe20000041840 */
[----:B------:R-:W-:Y:S07]  /*2be0*/  BSSY B0, `(.L_x_550) ;  /* 0x000002b000007945 */ /* 0x000fee0003800000 */
[C---:B---3--:R-:W-:Y:S08]  /*2bf0*/  HMMA.16816.F32.BF16 R36, R4.reuse, R48, R84 ;  /* 0x000000300424723c */ /* 0x048ff00000041854 */
[C---:B------:R-:W-:Y:S08]  /*2c00*/  HMMA.16816.F32.BF16 R60, R4.reuse, R50, R92 ;  /* 0x00000032043c723c */ /* 0x040ff0000004185c */
        /* <DEDUP_REMOVED lines=8> */
[----:B------:R-:W-:Y:S08]  /*2c90*/  HMMA.16816.F32.BF16 R44, R8, R28, R44 ;  /* 0x0000001c082c723c */ /* 0x000ff0000004182c */
[C---:B----4-:R-:W-:Y:S08]  /*2ca0*/  HMMA.16816.F32.BF16 R80, R4.reuse, R20, R120 ;  /* 0x000000140450723c */ /* 0x050ff00000041878 */
[----:B------:R-:W-:Y:S08]  /*2cb0*/  HMMA.16816.F32.BF16 R84, R4, R22, R116 ;  /* 0x000000160454723c */ /* 0x000ff00000041874 */
[C---:B------:R-:W-:Y:S08]  /*2cc0*/  HMMA.16816.F32.BF16 R28, R8.reuse, R30, R40 ;  /* 0x0000001e081c723c */ /* 0x040ff00000041828 */
[C---:B------:R-:W-:Y:S08]  /*2cd0*/  HMMA.16816.F32.BF16 R32, R8.reuse, R20, R16 ;  /* 0x000000140820723c */ /* 0x040ff00000041810 */
[----:B------:R-:W-:Y:S01]  /*2ce0*/  HMMA.16816.F32.BF16 R48, R8, R22, R12 ;  /* 0x000000160830723c */ /* 0x000fe2000004180c */
[----:B------:R-:W-:Y:S06]  /*2cf0*/  BAR.SYNC.DEFER_BLOCKING 0x0 ;  /* 0x0000000000007b1d */ /* 0x000fec0000010000 */
[----:B------:R-:W-:Y:S01]  /*2d00*/  @!UPT UIADD3 URZ, URZ, URZ, URZ ;  /* 0x0000003f3f3ff290 */ /* 0x000fe2000fffe03f */
[----:B------:R-:W-:Y:S11]  /*2d10*/  @!P0 BRA `(.L_x_551) ;  /* 0x0000017000008947 */ /* 0x000ff60003800000 */
[----:B------:R-:W-:Y:S01]  /*2d20*/  IADD3 R0, R252, -0x2, RZ ;  /* 0xfffffffefc007810 */ /* 0x000fe20007ffe0ff */
[----:B------:R-:W-:-:S03]  /*2d30*/  IMAD.MOV.U32 R6, RZ, RZ, c[0x0][0x1e4] ;  /* 0x00007900ff067624 */ /* 0x000fc600078e00ff */
[----:B------:R-:W-:Y:S01]  /*2d40*/  SHF.R.S32.HI R2, RZ, 0x1f, R0 ;  /* 0x0000001fff027819 */ /* 0x000fe20000011400 */
[----:B------:R-:W-:-:S04]  /*2d50*/  IMAD.WIDE.U32 R4, R0, c[0x0][0x1e0], RZ ;  /* 0x0000780000047a25 */ /* 0x000fc800078e00ff */
[----:B------:R-:W-:-:S04]  /*2d60*/  IMAD R2, R2, c[0x0][0x1e0], RZ ;  /* 0x0000780002027a24 */ /* 0x000fc800078e02ff */
[----:B------:R-:W-:Y:S01]  /*2d70*/  IMAD R2, R0, c[0x0][0x1e4], R2 ;  /* 0x0000790000027a24 */ /* 0x000fe200078e0202 */
[----:B------:R-:W-:-:S03]  /*2d80*/  LEA R0, P0, R4, R146, 0x6 ;  /* 0x0000009204007211 */ /* 0x000fc600078030ff */
[----:B------:R-:W-:Y:S01]  /*2d90*/  IMAD.IADD R3, R5, 0x1, R2 ;  /* 0x0000000105037824 */ /* 0x000fe200078e0202 */
[----:B------:R-:W-:Y:S01]  /*2da0*/  LEA R2, P1, R0, c[0x0][0x1c8], 0x1 ;  /* 0x0000720000027a11 */ /* 0x000fe200078208ff */
[----:B------:R-:W-:-:S03]  /*2db0*/  IMAD.MOV.U32 R5, RZ, RZ, c[0x0][0x1e0] ;  /* 0x00007800ff057624 */ /* 0x000fc600078e00ff */
[----:B------:R-:W-:Y:S02]  /*2dc0*/  LEA.HI.X R3, R4, R144, R3, 0x6, P0 ;  /* 0x0000009004037211 */ /* 0x000fe400000f3403 */
[----:B------:R-:W-:Y:S02]  /*2dd0*/  LEA R4, P0, R5, R2, 0x6 ;  /* 0x0000000205047211 */ /* 0x000fe400078030ff */
[----:B------:R-:W-:-:S04]  /*2de0*/  LEA.HI.X R3, R0, c[0x0][0x1cc], R3, 0x1, P1 ;  /* 0x0000730000037a11 */ /* 0x000fc800008f0c03 */
[----:B------:R-:W-:Y:S01]  /*2df0*/  LEA.HI.X R5, R5, R3, R6, 0x6, P0 ;  /* 0x0000000305057211 */ /* 0x000fe200000f3406 */
[----:B------:R-:W-:Y:S01]  /*2e00*/  @!PT LDS RZ, [RZ] ;  /* 0x00000000fffff984 */ /* 0x000fe20000000800 */
[----:B------:R-:W-:Y:S01]  /*2e10*/  @!PT LDS RZ, [RZ] ;  /* 0x00000000fffff984 */ /* 0x000fe20000000800 */
[----:B------:R-:W-:Y:S01]  /*2e20*/  @!PT LDS RZ, [RZ] ;  /* 0x00000000fffff984 */ /* 0x000fe20000000800 */
[----:B------:R1:W-:Y:S04]  /*2e30*/  LDGSTS.E.BYPASS.LTC128B.128 [R26+0x3100], [R2.64], !P5 ;  /* 0x03100000021a7fae */ /* 0x0003e8000e901d46 */
[----:B------:R1:W-:Y:S04]  /*2e40*/  LDGSTS.E.BYPASS.LTC128B.128 [R26+0x4100], [R2.64+0x40], !P4 ;  /* 0x04100040021a7fae */ /* 0x0003e8000e101d46 */
[----:B------:R1:W-:Y:S04]  /*2e50*/  LDGSTS.E.BYPASS.LTC128B.128 [R26+0x5100], [R2.64+0x80], !P3 ;  /* 0x05100080021a7fae */ /* 0x0003e8000d901d46 */
[----:B------:R1:W-:Y:S04]  /*2e60*/  LDGSTS.E.BYPASS.LTC128B.128 [R26+0x3900], [R4.64], !P5 ;  /* 0x03900000041a7fae */ /* 0x0003e8000e901d46 */
[----:B------:R1:W-:Y:S04]  /*2e70*/  LDGSTS.E.BYPASS.LTC128B.128 [R26+0x4900], [R4.64+0x40], !P4 ;  /* 0x04900040041a7fae */ /* 0x0003e8000e101d46 */
[----:B------:R1:W-:Y:S02]  /*2e80*/  LDGSTS.E.BYPASS.LTC128B.128 [R26+0x5900], [R4.64+0x80], !P3 ;  /* 0x05900080041a7fae */ /* 0x0003e4000d901d46 */
.L_x_551:
[----:B------:R-:W-:Y:S05]  /*2e90*/  BSYNC B0 ;  /* 0x0000000000007941 */ /* 0x000fea0003800000 */
.L_x_550:
[----:B------:R-:W2:Y:S04]  /*2ea0*/  LDL R0, [R1+0x50] ;  /* 0x0000500001007983 */ /* 0x000ea80000100800 */
[----:B------:R-:W2:Y:S04]  /*2eb0*/  LDL R149, [R1+0x40] ;  /* 0x0000400001957983 */ /* 0x000ea80000100800 */
[----:B-1----:R-:W3:Y:S04]  /*2ec0*/  LDL R5, [R1+0x4c] ;  /* 0x00004c0001057983 */ /* 0x002ee80000100800 */
[----:B------:R-:W-:Y:S04]  /*2ed0*/  LDSM.16.MT88.4 R92, [R206+0x2000] ;  /* 0x00200000ce5c783b */ /* 0x000fe80000004200 */
[----:B------:R-:W0:Y:S01]  /*2ee0*/  LDGDEPBAR ;  /* 0x00000000000079af */ /* 0x000e220000000000 */
[----:B--2---:R-:W-:-:S04]  /*2ef0*/  IMAD.IADD R3, R0, 0x1, R149 ;  /* 0x0000000100037824 */ /* 0x004fc800078e0295 */
[----:B------:R-:W-:-:S05]  /*2f00*/  @P2 IMAD.HI.U32 R0, R3, c[0x0][0x2c8], RZ ;  /* 0x0000b20003002a27 */ /* 0x000fca00078e00ff */
[----:B------:R-:W-:-:S05]  /*2f10*/  @P2 SHF.R.U32.HI R3, RZ, c[0x0][0x2cc], R0 ;  /* 0x0000b300ff032a19 */ /* 0x000fca0000011600 */
[----:B------:R-:W1:Y:S04]  /*2f20*/  SHFL.IDX PT, R2, R3, 0x2, 0x1c1f ;  /* 0x005c1f0003027f89 */ /* 0x000e6800000e0000 */
[----:B------:R-:W2:Y:S01]  /*2f30*/  SHFL.IDX PT, R6, R3, 0x3, 0x1c1f ;  /* 0x007c1f0003067f89 */ /* 0x000ea200000e0000 */
[----:B------:R-:W-:-:S05]  /*2f40*/  IMAD R0, R24, R27, 0x1 ;  /* 0x0000000118007424 */ /* 0x000fca00078e021b */
[----:B---3--:R-:W-:-:S04]  /*2f50*/  IADD3 R0, -R5, c[0x0][0x1d0], R0 ;  /* 0x0000740005007a10 */ /* 0x008fc80007ffe100 */
[----:B------:R-:W-:Y:S01]  /*2f60*/  IADD3 R4, R0, -c[0x0][0x168], RZ ;  /* 0x80005a0000047a10 */ /* 0x000fe20007ffe0ff */
[----:B------:R-:W-:-:S04]  /*2f70*/  IMAD.IADD R5, R25, 0x1, -R5 ;  /* 0x0000000119057824 */ /* 0x000fc800078e0a05 */
[C---:B-1----:R-:W-:Y:S02]  /*2f80*/  IMAD.IADD R2, R4.reuse, 0x1, R2 ;  /* 0x0000000104027824 */ /* 0x042fe400078e0202 */
[----:B--2---:R-:W-:-:S03]  /*2f90*/  IMAD.IADD R0, R4, 0x1, R6 ;  /* 0x0000000104007824 */ /* 0x004fc600078e0206 */
[----:B------:R-:W-:-:S04]  /*2fa0*/  IMNMX R2, R5, R2, PT ;  /* 0x0000000205027217 */ /* 0x000fc80003800200 */
[C---:B------:R-:W-:Y:S02]  /*2fb0*/  ISETP.GT.AND P0, PT, R2.reuse, RZ, PT ;  /* 0x000000ff0200720c */ /* 0x040fe40003f04270 */
[----:B------:R-:W-:Y:S02]  /*2fc0*/  IMNMX R0, R5, R0, PT ;  /* 0x0000000005007217 */ /* 0x000fe40003800200 */
[----:B------:R-:W-:Y:S02]  /*2fd0*/  ISETP.GT.AND P6, PT, R2, 0x1, PT ;  /* 0x000000010200780c */ /* 0x000fe40003fc4270 */
[----:B------:R-:W-:Y:S02]  /*2fe0*/  FSEL R10, R36, -INF , P0 ;  /* 0xff800000240a7808 */ /* 0x000fe40000000000 */
[C---:B------:R-:W-:Y:S02]  /*2ff0*/  ISETP.GT.AND P0, PT, R0.reuse, 0x1, PT ;  /* 0x000000010000780c */ /* 0x040fe40003f04270 */
[----:B------:R-:W-:-:S02]  /*3000*/  ISETP.GT.AND P1, PT, R0, RZ, PT ;  /* 0x000000ff0000720c */ /* 0x000fc40003f24270 */
[----:B------:R-:W-:Y:S02]  /*3010*/  FSEL R11, R37, -INF , P6 ;  /* 0xff800000250b7808 */ /* 0x000fe40003000000 */
[----:B------:R-:W-:Y:S02]  /*3020*/  ISETP.GT.AND P6, PT, R2, 0x8, PT ;  /* 0x000000080200780c */ /* 0x000fe40003fc4270 */
[----:B------:R-:W-:Y:S02]  /*3030*/  FSEL R16, R39, -INF , P0 ;  /* 0xff80000027107808 */ /* 0x000fe40000000000 */
[----:B------:R-:W-:Y:S02]  /*3040*/  FSEL R15, R38, -INF , P1 ;  /* 0xff800000260f7808 */ /* 0x000fe40000800000 */
[----:B------:R-:W-:Y:S01]  /*3050*/  ISETP.GT.AND P0, PT, R0, 0x8, PT ;  /* 0x000000080000780c */ /* 0x000fe20003f04270 */
[----:B------:R-:W-:Y:S01]  /*3060*/  SHFL.IDX PT, R8, R3, 0x1, 0x1c1f ;  /* 0x003c1f0003087f89 */ /* 0x000fe200000e0000 */
[----:B------:R-:W-:-:S02]  /*3070*/  ISETP.GT.AND P1, PT, R2, 0x9, PT ;  /* 0x000000090200780c */ /* 0x000fc40003f24270 */
[----:B------:R-:W-:Y:S01]  /*3080*/  FSEL R13, R60, -INF , P6 ;  /* 0xff8000003c0d7808 */ /* 0x000fe20003000000 */
[----:B------:R-:W-:Y:S01]  /*3090*/  LDSM.16.MT88.4 R36, [R206+0x400] ;  /* 0x00040000ce24783b */ /* 0x000fe20000004200 */
[----:B------:R-:W-:Y:S02]  /*30a0*/  FMNMX.FTZ R6, R10, R11, !PT ;  /* 0x0000000b0a067209 */ /* 0x000fe40007810000 */
[----:B------:R-:W-:Y:S02]  /*30b0*/  FSEL R17, R62, -INF , P0 ;  /* 0xff8000003e117808 */ /* 0x000fe40000000000 */
[----:B------:R-:W-:Y:S02]  /*30c0*/  FSEL R14, R61, -INF , P1 ;  /* 0xff8000003d0e7808 */ /* 0x000fe40000800000 */
[C---:B------:R-:W-:Y:S02]  /*30d0*/  ISETP.GT.AND P6, PT, R2.reuse, 0x10, PT ;  /* 0x000000100200780c */ /* 0x040fe40003fc4270 */
[----:B------:R-:W-:-:S02]  /*30e0*/  ISETP.GT.AND P0, PT, R2, 0x11, PT ;  /* 0x000000110200780c */ /* 0x000fc40003f04270 */
[----:B------:R-:W-:Y:S02]  /*30f0*/  FMNMX.FTZ R6, R13, R6, !PT ;  /* 0x000000060d067209 */ /* 0x000fe40007810000 */
[----:B------:R-:W-:Y:S02]  /*3100*/  FSEL R19, R64, -INF , P6 ;  /* 0xff80000040137808 */ /* 0x000fe40003000000 */
[----:B------:R-:W-:Y:S02]  /*3110*/  FSEL R20, R65, -INF , P0 ;  /* 0xff80000041147808 */ /* 0x000fe40000000000 */
[----:B------:R-:W-:Y:S02]  /*3120*/  FMNMX.FTZ R6, R14, R6, !PT ;  /* 0x000000060e067209 */ /* 0x000fe40007810000 */
[----:B------:R-:W-:Y:S02]  /*3130*/  ISETP.GT.AND P0, PT, R0, 0x11, PT ;  /* 0x000000110000780c */ /* 0x000fe40003f04270 */
[----:B------:R-:W-:-:S02]  /*3140*/  ISETP.GT.AND P6, PT, R2, 0x18, PT ;  /* 0x000000180200780c */ /* 0x000fc40003fc4270 */
[----:B------:R-:W-:Y:S02]  /*3150*/  FMNMX.FTZ R6, R19, R6, !PT ;  /* 0x0000000613067209 */ /* 0x000fe40007810000 */
[----:B------:R-:W-:Y:S02]  /*3160*/  ISETP.GT.AND P1, PT, R0, 0x9, PT ;  /* 0x000000090000780c */ /* 0x000fe40003f24270 */
[----:B------:R-:W-:Y:S02]  /*3170*/  FSEL R23, R67, -INF , P0 ;  /* 0xff80000043177808 */ /* 0x000fe40000000000 */
[----:B------:R-:W-:Y:S02]  /*3180*/  ISETP.GT.AND P0, PT, R2, 0x19, PT ;  /* 0x000000190200780c */ /* 0x000fe40003f04270 */
[----:B------:R-:W-:Y:S02]  /*3190*/  FSEL R22, R68, -INF , P6 ;  /* 0xff80000044167808 */ /* 0x000fe40003000000 */
[----:B------:R-:W-:-:S02]  /*31a0*/  FMNMX.FTZ R6, R20, R6, !PT ;  /* 0x0000000614067209 */ /* 0x000fc40007810000 */
[----:B------:R-:W-:Y:S02]  /*31b0*/  FSEL R18, R63, -INF , P1 ;  /* 0xff8000003f127808 */ /* 0x000fe40000800000 */
[C---:B------:R-:W-:Y:S01]  /*31c0*/  ISETP.GT.AND P1, PT, R0.reuse, 0x10, PT ;  /* 0x000000100000780c */ /* 0x040fe20003f24270 */
[----:B------:R-:W-:Y:S01]  /*31d0*/  LDSM.16.MT88.4 R60, [R206] ;  /* 0x00000000ce3c783b */ /* 0x000fe20000004200 */
[----:B------:R-:W-:Y:S02]  /*31e0*/  FSEL R21, R69, -INF , P0 ;  /* 0xff80000045157808 */ /* 0x000fe40000000000 */
[----:B------:R-:W-:Y:S02]  /*31f0*/  ISETP.GT.AND P0, PT, R0, 0x19, PT ;  /* 0x000000190000780c */ /* 0x000fe40003f04270 */
[----:B------:R-:W-:Y:S02]  /*3200*/  ISETP.GT.AND P6, PT, R2, 0x20, PT ;  /* 0x000000200200780c */ /* 0x000fe40003fc4270 */
[----:B------:R-:W-:-:S02]  /*3210*/  FMNMX.FTZ R6, R22, R6, !PT ;  /* 0x0000000616067209 */ /* 0x000fc40007810000 */
[----:B------:R-:W-:Y:S02]  /*3220*/  FSEL R24, R66, -INF , P1 ;  /* 0xff80000042187808 */ /* 0x000fe40000800000 */
[----:B------:R-:W-:Y:S01]  /*3230*/  ISETP.GT.AND P1, PT, R0, 0x18, PT ;  /* 0x000000180000780c */ /* 0x000fe20003f24270 */
[----:B------:R-:W-:Y:S01]  /*3240*/  LDSM.16.MT88.4 R64, [R206+0x1000] ;  /* 0x00100000ce40783b */ /* 0x000fe20000004200 */
[----:B------:R-:W-:Y:S02]  /*3250*/  FSEL R26, R71, -INF , P0 ;  /* 0xff800000471a7808 */ /* 0x000fe40000000000 */
[----:B------:R-:W-:Y:S02]  /*3260*/  ISETP.GT.AND P0, PT, R2, 0x21, PT ;  /* 0x000000210200780c */ /* 0x000fe40003f04270 */
[----:B------:R-:W-:Y:S02]  /*3270*/  FSEL R132, R72, -INF , P6 ;  /* 0xff80000048847808 */ /* 0x000fe40003000000 */
[----:B------:R-:W-:-:S02]  /*3280*/  FMNMX.FTZ R6, R21, R6, !PT ;  /* 0x0000000615067209 */ /* 0x000fc40007810000 */
[----:B------:R-:W-:Y:S02]  /*3290*/  FSEL R25, R70, -INF , P1 ;  /* 0xff80000046197808 */ /* 0x000fe40000800000 */
[----:B------:R-:W-:Y:S02]  /*32a0*/  FMNMX.FTZ R7, R15, R16, !PT ;  /* 0x000000100f077209 */ /* 0x000fe40007810000 */
[----:B------:R-:W-:Y:S02]  /*32b0*/  ISETP.GT.AND P1, PT, R2, 0x28, PT ;  /* 0x000000280200780c */ /* 0x000fe40003f24270 */
[----:B------:R-:W-:Y:S02]  /*32c0*/  FSEL R131, R73, -INF , P0 ;  /* 0xff80000049837808 */ /* 0x000fe40000000000 */
[----:B------:R-:W-:Y:S02]  /*32d0*/  FMNMX.FTZ R6, R132, R6, !PT ;  /* 0x0000000684067209 */ /* 0x000fe40007810000 */
[----:B------:R-:W-:-:S02]  /*32e0*/  FMNMX.FTZ R7, R17, R7, !PT ;  /* 0x0000000711077209 */ /* 0x000fc40007810000 */
[----:B------:R-:W-:Y:S02]  /*32f0*/  ISETP.GT.AND P0, PT, R2, 0x29, PT ;  /* 0x000000290200780c */ /* 0x000fe40003f04270 */
[----:B------:R-:W-:Y:S02]  /*3300*/  FSEL R135, R76, -INF , P1 ;  /* 0xff8000004c877808 */ /* 0x000fe40000800000 */
[----:B------:R-:W-:Y:S02]  /*3310*/  FMNMX.FTZ R6, R131, R6, !PT ;  /* 0x0000000683067209 */ /* 0x000fe40007810000 */
[----:B------:R-:W-:Y:S02]  /*3320*/  ISETP.GT.AND P1, PT, R2, 0x30, PT ;  /* 0x000000300200780c */ /* 0x000fe40003f24270 */
[----:B------:R-:W-:Y:S02]  /*3330*/  FMNMX.FTZ R7, R18, R7, !PT ;  /* 0x0000000712077209 */ /* 0x000fe40007810000 */
[----:B------:R-:W-:-:S02]  /*3340*/  FSEL R136, R77, -INF , P0 ;  /* 0xff8000004d887808 */ /* 0x000fc40000000000 */
[----:B------:R-:W-:Y:S02]  /*3350*/  FMNMX.FTZ R6, R135, R6, !PT ;  /* 0x0000000687067209 */ /* 0x000fe40007810000 */
[----:B------:R-:W-:Y:S02]  /*3360*/  FSEL R230, R80, -INF , P1 ;  /* 0xff80000050e67808 */ /* 0x000fe40000800000 */
[----:B------:R-:W-:Y:S02]  /*3370*/  ISETP.GT.AND P1, PT, R0, 0x20, PT ;  /* 0x000000200000780c */ /* 0x000fe40003f24270 */
[----:B------:R-:W-:Y:S02]  /*3380*/  FMNMX.FTZ R7, R24, R7, !PT ;  /* 0x0000000718077209 */ /* 0x000fe40007810000 */
[----:B------:R-:W-:Y:S02]  /*3390*/  ISETP.GT.AND P0, PT, R2, 0x31, PT ;  /* 0x000000310200780c */ /* 0x000fe40003f04270 */
[----:B------:R-:W-:-:S02]  /*33a0*/  FMNMX.FTZ R6, R136, R6, !PT ;  /* 0x0000000688067209 */ /* 0x000fc40007810000 */
[----:B------:R-:W-:Y:S02]  /*33b0*/  FSEL R133, R74, -INF , P1 ;  /* 0xff8000004a857808 */ /* 0x000fe40000800000 */
[C---:B------:R-:W-:Y:S02]  /*33c0*/  ISETP.GT.AND P6, PT, R2.reuse, 0x38, PT ;  /* 0x000000380200780c */ /* 0x040fe40003fc4270 */
[----:B------:R-:W-:Y:S02]  /*33d0*/  ISETP.GT.AND P1, PT, R2, 0x39, PT ;  /* 0x000000390200780c */ /* 0x000fe40003f24270 */
[----:B------:R-:W-:Y:S02]  /*33e0*/  FMNMX.FTZ R7, R23, R7, !PT ;  /* 0x0000000717077209 */ /* 0x000fe40007810000 */
[----:B------:R-:W-:Y:S02]  /*33f0*/  FSEL R228, R81, -INF , P0 ;  /* 0xff80000051e47808 */ /* 0x000fe40000000000 */
[----:B------:R-:W-:-:S02]  /*3400*/  FMNMX.FTZ R2, R230, R6, !PT ;  /* 0x00000006e6027209 */ /* 0x000fc40007810000 */
[----:B------:R-:W-:Y:S02]  /*3410*/  FMNMX.FTZ R6, R25, R7, !PT ;  /* 0x0000000719067209 */ /* 0x000fe40007810000 */
[----:B------:R-:W-:Y:S02]  /*3420*/  FSEL R221, R84, -INF , P6 ;  /* 0xff80000054dd7808 */ /* 0x000fe40003000000 */
[----:B------:R-:W-:Y:S02]  /*3430*/  FMNMX.FTZ R2, R228, R2, !PT ;  /* 0x00000002e4027209 */ /* 0x000fe40007810000 */
[----:B------:R-:W-:Y:S02]  /*3440*/  ISETP.GT.AND P0, PT, R0, 0x21, PT ;  /* 0x000000210000780c */ /* 0x000fe40003f04270 */
[----:B------:R-:W-:Y:S02]  /*3450*/  FMNMX.FTZ R6, R26, R6, !PT ;  /* 0x000000061a067209 */ /* 0x000fe40007810000 */
[----:B------:R-:W-:-:S02]  /*3460*/  FSEL R222, R85, -INF , P1 ;  /* 0xff80000055de7808 */ /* 0x000fc40000800000 */
[----:B------:R-:W-:Y:S01]  /*3470*/  FMNMX.FTZ R2, R221, R2, !PT ;  /* 0x00000002dd027209 */ /* 0x000fe20007810000 */
[----:B------:R1:W2:Y:S01]  /*3480*/  SHFL.IDX PT, R7, R3, RZ, 0x1c1f ;  /* 0x001c1fff03077589 */ /* 0x0002a200000e0000 */
[----:B------:R-:W-:Y:S02]  /*3490*/  FSEL R134, R75, -INF , P0 ;  /* 0xff8000004b867808 */ /* 0x000fe40000000000 */
[C---:B------:R-:W-:Y:S02]  /*34a0*/  ISETP.GT.AND P1, PT, R0.reuse, 0x28, PT ;  /* 0x000000280000780c */ /* 0x040fe40003f24270 */
[----:B------:R-:W-:Y:S02]  /*34b0*/  FMNMX.FTZ R6, R133, R6, !PT ;  /* 0x0000000685067209 */ /* 0x000fe40007810000 */
[----:B------:R-:W-:Y:S02]  /*34c0*/  ISETP.GT.AND P0, PT, R0, 0x29, PT ;  /* 0x000000290000780c */ /* 0x000fe40003f04270 */
[----:B------:R-:W-:-:S02]  /*34d0*/  FSEL R130, R78, -INF , P1 ;  /* 0xff8000004e827808 */ /* 0x000fc40000800000 */
[----:B------:R-:W-:Y:S02]  /*34e0*/  FSEL R138, R79, -INF , P0 ;  /* 0xff8000004f8a7808 */ /* 0x000fe40000000000 */
[----:B------:R-:W-:Y:S01]  /*34f0*/  ISETP.GT.AND P1, PT, R0, 0x30, PT ;  /* 0x000000300000780c */ /* 0x000fe20003f24270 */
[----:B------:R-:W-:Y:S01]  /*3500*/  LDSM.16.MT88.4 R76, [R205+0x1000] ;  /* 0x00100000cd4c783b */ /* 0x000fe20000004200 */
[----:B-1----:R-:W-:Y:S02]  /*3510*/  FMNMX.FTZ R3, R222, R2, !PT ;  /* 0x00000002de037209 */ /* 0x002fe40007810000 */
[----:B------:R-:W-:-:S03]  /*3520*/  FMNMX.FTZ R2, R134, R6, !PT ;  /* 0x0000000686027209 */ /* 0x000fc60007810000 */
[----:B------:R-:W1:Y:S01]  /*3530*/  SHFL.BFLY PT, R9, R3, 0x2, 0x1f ;  /* 0x0c401f0003097f89 */ /* 0x000e6200000e0000 */
[----:B------:R-:W-:Y:S02]  /*3540*/  FMNMX.FTZ R2, R130, R2, !PT ;  /* 0x0000000282027209 */ /* 0x000fe40007810000 */
[----:B------:R-:W-:Y:S02]  /*3550*/  ISETP.GT.AND P0, PT, R0, 0x31, PT ;  /* 0x000000310000780c */ /* 0x000fe40003f04270 */
[----:B------:R-:W-:Y:S02]  /*3560*/  FSEL R203, R82, -INF , P1 ;  /* 0xff80000052cb7808 */ /* 0x000fe40000800000 */
[----:B------:R-:W-:Y:S02]  /*3570*/  FMNMX.FTZ R2, R138, R2, !PT ;  /* 0x000000028a027209 */ /* 0x000fe40007810000 */
[----:B------:R-:W-:Y:S02]  /*3580*/  FSEL R226, R83, -INF , P0 ;  /* 0xff80000053e27808 */ /* 0x000fe40000000000 */
[----:B------:R-:W-:-:S02]  /*3590*/  ISETP.GT.AND P1, PT, R0, 0x38, PT ;  /* 0x000000380000780c */ /* 0x000fc40003f24270 */
[----:B------:R-:W-:Y:S02]  /*35a0*/  FMNMX.FTZ R2, R203, R2, !PT ;  /* 0x00000002cb027209 */ /* 0x000fe40007810000 */
[----:B------:R-:W-:Y:S02]  /*35b0*/  ISETP.GT.AND P0, PT, R0, 0x39, PT ;  /* 0x000000390000780c */ /* 0x000fe40003f04270 */
[----:B------:R-:W-:Y:S02]  /*35c0*/  FSEL R229, R86, -INF , P1 ;  /* 0xff80000056e57808 */ /* 0x000fe40000800000 */
[----:B------:R-:W-:Y:S01]  /*35d0*/  FMNMX.FTZ R0, R226, R2, !PT ;  /* 0x00000002e2007209 */ /* 0x000fe20007810000 */
[C---:B--2---:R-:W-:Y:S01]  /*35e0*/  IMAD.IADD R7, R4.reuse, 0x1, R7 ;  /* 0x0000000104077824 */ /* 0x044fe200078e0207 */
[----:B------:R-:W-:Y:S01]  /*35f0*/  FSEL R225, R87, -INF , P0 ;  /* 0xff80000057e17808 */ /* 0x000fe20000000000 */
[----:B------:R-:W-:Y:S01]  /*3600*/  IMAD.IADD R6, R4, 0x1, R8 ;  /* 0x0000000104067824 */ /* 0x000fe200078e0208 */
[----:B------:R-:W-:Y:S01]  /*3610*/  FMNMX.FTZ R4, R229, R0, !PT ;  /* 0x00000000e5047209 */ /* 0x000fe20007810000 */
[----:B------:R-:W-:Y:S01]  /*3620*/  LDSM.16.MT88.4 R84, [R205+0x2000] ;  /* 0x00200000cd54783b */ /* 0x000fe20000004200 */
[----:B-1----:R-:W-:-:S02]  /*3630*/  FMNMX.FTZ R3, R3, R9, !PT ;  /* 0x0000000903037209 */ /* 0x002fc40007810000 */
[----:B------:R-:W-:Y:S02]  /*3640*/  FMNMX.FTZ R4, R225, R4, !PT ;  /* 0x00000004e1047209 */ /* 0x000fe40007810000 */
[C---:B------:R-:W-:Y:S02]  /*3650*/  IMNMX R2, R5.reuse, R7, PT ;  /* 0x0000000705027217 */ /* 0x040fe40003800200 */
[----:B------:R-:W-:Y:S02]  /*3660*/  IMNMX R0, R5, R6, PT ;  /* 0x0000000605007217 */ /* 0x000fe40003800200 */
[----:B------:R-:W1:Y:S01]  /*3670*/  SHFL.BFLY PT, R5, R4, 0x2, 0x1f ;  /* 0x0c401f0004057f89 */ /* 0x000e6200000e0000 */
[----:B------:R-:W-:-:S03]  /*3680*/  ISETP.GT.AND P0, PT, R2, 0x8, PT ;  /* 0x000000080200780c */ /* 0x000fc60003f04270 */
[----:B------:R-:W2:Y:S01]  /*3690*/  SHFL.BFLY PT, R6, R3, 0x1, 0x1f ;  /* 0x0c201f0003067f89 */ /* 0x000ea200000e0000 */
[----:B------:R-:W-:Y:S02]  /*36a0*/  FSEL R72, R88, -INF , P0 ;  /* 0xff80000058487808 */ /* 0x000fe40000000000 */
[----:B------:R-:W-:-:S04]  /*36b0*/  ISETP.GT.AND P0, PT, R0, 0x1, PT ;  /* 0x000000010000780c */ /* 0x000fc80003f04270 */
[----:B------:R-:W-:Y:S02]  /*36c0*/  FSEL R75, R99, -INF , P0 ;  /* 0xff800000634b7808 */ /* 0x000fe40000000000 */
[----:B------:R-:W-:-:S04]  /*36d0*/  ISETP.GT.AND P0, PT, R0, 0x8, PT ;  /* 0x000000080000780c */ /* 0x000fc80003f04270 */
[----:B------:R-:W-:Y:S02]  /*36e0*/  FSEL R80, R90, -INF , P0 ;  /* 0xff8000005a507808 */ /* 0x000fe40000000000 */
[----:B------:R-:W-:Y:S02]  /*36f0*/  ISETP.GT.AND P0, PT, R0, 0x11, PT ;  /* 0x000000110000780c */ /* 0x000fe40003f04270 */
[C---:B------:R-:W-:Y:S02]  /*3700*/  ISETP.GT.AND P1, PT, R2.reuse, 0x1, PT ;  /* 0x000000010200780c */ /* 0x040fe40003f24270 */
[----:B------:R-:W-:Y:S02]  /*3710*/  FSEL R103, R59, -INF , P0 ;  /* 0xff8000003b677808 */ /* 0x000fe40000000000 */
[----:B------:R-:W-:Y:S02]  /*3720*/  ISETP.GT.AND P0, PT, R2, 0x19, PT ;  /* 0x000000190200780c */ /* 0x000fe40003f04270 */
[----:B------:R-:W-:-:S02]  /*3730*/  FSEL R40, R97, -INF , P1 ;  /* 0xff80000061287808 */ /* 0x000fc40000800000 */
[----:B-1----:R-:W-:Y:S02]  /*3740*/  FMNMX.FTZ R4, R4, R5, !PT ;  /* 0x0000000504047209 */ /* 0x002fe40007810000 */
[C---:B------:R-:W-:Y:S02]  /*3750*/  ISETP.GT.AND P1, PT, R0.reuse, RZ, PT ;  /* 0x000000ff0000720c */ /* 0x040fe40003f24270 */
[----:B------:R-:W-:Y:S02]  /*3760*/  FSEL R101, R53, -INF , P0 ;  /* 0xff80000035657808 */ /* 0x000fe40000000000 */
[----:B--2---:R-:W-:Y:S02]  /*3770*/  FMNMX.FTZ R143, R3, R6, !PT ;  /* 0x00000006038f7209 */ /* 0x004fe40007810000 */
[----:B------:R-:W-:Y:S01]  /*3780*/  ISETP.GT.AND P0, PT, R0, 0x19, PT ;  /* 0x000000190000780c */ /* 0x000fe20003f04270 */
[----:B------:R-:W1:Y:S01]  /*3790*/  SHFL.BFLY PT, R6, R4, 0x1, 0x1f ;  /* 0x0c201f0004067f89 */ /* 0x000e6200000e0000 */
[----:B------:R-:W-:Y:S01]  /*37a0*/  FSEL R74, R98, -INF , P1 ;  /* 0xff800000624a7808 */ /* 0x000fe20000800000 */
[----:B------:R-:W-:Y:S01]  /*37b0*/  FMUL.FTZ R3, R143, c[0x0][0x2d0] ;  /* 0x0000b4008f037a20 */ /* 0x000fe20000410000 */
[----:B------:R-:W-:-:S02]  /*37c0*/  ISETP.GT.AND P1, PT, R2, 0x11, PT ;  /* 0x000000110200780c */ /* 0x000fc40003f24270 */
[----:B------:R-:W-:Y:S02]  /*37d0*/  FSEL R125, R55, -INF , P0 ;  /* 0xff800000377d7808 */ /* 0x000fe40000000000 */
[----:B------:R-:W-:Y:S02]  /*37e0*/  FSETP.NEU.FTZ.AND P0, PT, R143, -INF , PT ;  /* 0xff8000008f00780b */ /* 0x000fe40003f1d000 */
[----:B------:R-:W-:Y:S02]  /*37f0*/  FSEL R83, R57, -INF , P1 ;  /* 0xff80000039537808 */ /* 0x000fe40000800000 */
[----:B------:R-:W-:Y:S02]  /*3800*/  ISETP.GT.AND P1, PT, R0, 0x10, PT ;  /* 0x000000100000780c */ /* 0x000fe40003f24270 */
[----:B------:R-:W-:Y:S02]  /*3810*/  FSEL R12, R3, RZ, P0 ;  /* 0x000000ff030c7208 */ /* 0x000fe40000000000 */
[----:B------:R-:W-:-:S02]  /*3820*/  ISETP.GT.AND P6, PT, R2, RZ, PT ;  /* 0x000000ff0200720c */ /* 0x000fc40003fc4270 */
[----:B------:R-:W-:Y:S01]  /*3830*/  FSEL R102, R58, -INF , P1 ;  /* 0xff8000003a667808 */ /* 0x000fe20000800000 */
[----:B------:R-:W-:Y:S01]  /*3840*/  FFMA.FTZ R3, R10, c[0x0][0x2d0], -R12 ;  /* 0x0000b4000a037a23 */ /* 0x000fe2000001080c */
[----:B------:R-:W-:Y:S02]  /*3850*/  ISETP.GT.AND P1, PT, R0, 0x18, PT ;  /* 0x000000180000780c */ /* 0x000fe40003f24270 */
[----:B------:R-:W-:Y:S01]  /*3860*/  FSEL R7, R96, -INF , P6 ;  /* 0xff80000060077808 */ /* 0x000fe20003000000 */
[----:B------:R2:W-:Y:S01]  /*3870*/  MUFU.EX2 R251, R3 ;  /* 0x0000000300fb7308 */ /* 0x0005e20000000800 */
[----:B------:R-:W-:Y:S02]  /*3880*/  ISETP.GT.AND P6, PT, R2, 0x9, PT ;  /* 0x000000090200780c */ /* 0x000fe40003fc4270 */
[----:B------:R-:W-:Y:S02]  /*3890*/  FSEL R124, R54, -INF , P1 ;  /* 0xff800000367c7808 */ /* 0x000fe40000800000 */
[----:B------:R-:W-:-:S02]  /*38a0*/  ISETP.GT.AND P1, PT, R2, 0x21, PT ;  /* 0x000000210200780c */ /* 0x000fc40003f24270 */
[----:B------:R-:W-:Y:S02]  /*38b0*/  FMNMX.FTZ R5, R7, R40, !PT ;  /* 0x0000002807057209 */ /* 0x000fe40007810000 */
[----:B------:R-:W-:Y:S02]  /*38c0*/  FSEL R73, R89, -INF , P6 ;  /* 0xff80000059497808 */ /* 0x000fe40003000000 */
[----:B------:R-:W-:Y:S02]  /*38d0*/  ISETP.GT.AND P6, PT, R2, 0x10, PT ;  /* 0x000000100200780c */ /* 0x000fe40003fc4270 */
[----:B------:R-:W-:Y:S01]  /*38e0*/  FSEL R127, R45, -INF , P1 ;  /* 0xff8000002d7f7808 */ /* 0x000fe20000800000 */
[----:B--2---:R-:W-:Y:S01]  /*38f0*/  FFMA.FTZ R3, R11, c[0x0][0x2d0], -R12 ;  /* 0x0000b4000b037a23 */ /* 0x004fe2000001080c */
[----:B------:R-:W-:Y:S02]  /*3900*/  ISETP.GT.AND P1, PT, R0, 0x21, PT ;  /* 0x000000210000780c */ /* 0x000fe40003f24270 */
[----:B------:R-:W-:Y:S01]  /*3910*/  ISETP.GT.AND P0, PT, R2, 0x28, PT ;  /* 0x000000280200780c */ /* 0x000fe20003f04270 */
[----:B------:R2:W3:Y:S01]  /*3920*/  MUFU.EX2 R249, R3 ;  /* 0x0000000300f97308 */ /* 0x0004e20000000800 */
[----:B------:R-:W-:-:S02]  /*3930*/  FSEL R82, R56, -INF , P6 ;  /* 0xff80000038527808 */ /* 0x000fc40003000000 */
[----:B-1----:R-:W-:Y:S01]  /*3940*/  FMNMX.FTZ R142, R4, R6, !PT ;  /* 0x00000006048e7209 */ /* 0x002fe20007810000 */
[----:B------:R-:W-:Y:S01]  /*3950*/  FFMA.FTZ R4, R13, c[0x0][0x2d0], -R12 ;  /* 0x0000b4000d047a23 */ /* 0x000fe2000001080c */
[----:B------:R-:W-:Y:S01]  /*3960*/  ISETP.GT.AND P6, PT, R0, 0x9, PT ;  /* 0x000000090000780c */ /* 0x000fe20003fc4270 */
[----:B------:R-:W-:Y:S01]  /*3970*/  LDSM.16.MT88.4 R56, [R205] ;  /* 0x00000000cd38783b */ /* 0x000fe20000004200 */
[----:B------:R-:W-:Y:S02]  /*3980*/  FSEL R139, R47, -INF , P1 ;  /* 0xff8000002f8b7808 */ /* 0x000fe40000800000 */
[----:B------:R-:W-:Y:S02]  /*3990*/  FSEL R128, R28, -INF , P0 ;  /* 0xff8000001c807808 */ /* 0x000fe40000000000 */
[----:B------:R-:W-:Y:S02]  /*39a0*/  ISETP.GT.AND P1, PT, R2, 0x29, PT ;  /* 0x000000290200780c */ /* 0x000fe40003f24270 */
[----:B--2---:R-:W-:-:S02]  /*39b0*/  FMNMX.FTZ R3, R72, R5, !PT ;  /* 0x0000000548037209 */ /* 0x004fc40007810000 */
[----:B------:R-:W-:Y:S02]  /*39c0*/  ISETP.GT.AND P0, PT, R0, 0x28, PT ;  /* 0x000000280000780c */ /* 0x000fe40003f04270 */
[----:B------:R-:W-:Y:S01]  /*39d0*/  FMNMX.FTZ R3, R73, R3, !PT ;  /* 0x0000000349037209 */ /* 0x000fe20007810000 */
[----:B------:R1:W-:Y:S01]  /*39e0*/  MUFU.EX2 R248, R4 ;  /* 0x0000000400f87308 */ /* 0x0003e20000000800 */
[----:B------:R-:W-:Y:S02]  /*39f0*/  FSEL R81, R91, -INF , P6 ;  /* 0xff8000005b517808 */ /* 0x000fe40003000000 */
[----:B------:R-:W-:Y:S02]  /*3a00*/  ISETP.GT.AND P6, PT, R2, 0x18, PT ;  /* 0x000000180200780c */ /* 0x000fe40003fc4270 */
[----:B------:R-:W-:Y:S01]  /*3a10*/  FSEL R129, R29, -INF , P1 ;  /* 0xff8000001d817808 */ /* 0x000fe20000800000 */
[----:B------:R-:W-:Y:S01]  /*3a20*/  FFMA.FTZ R5, R14, c[0x0][0x2d0], -R12 ;  /* 0x0000b4000e057a23 */ /* 0x000fe2000001080c */
[----:B------:R-:W-:Y:S01]  /*3a30*/  FSEL R147, R30, -INF , P0 ;  /* 0xff8000001e937808 */ /* 0x000fe20000000000 */
[----:B------:R-:W-:Y:S01]  /*3a40*/  LDSM.16.MT88.4 R88, [R206+0x2400] ;  /* 0x00240000ce58783b */ /* 0x000fe20000004200 */
[----:B------:R-:W-:-:S02]  /*3a50*/  ISETP.GT.AND P1, PT, R0, 0x29, PT ;  /* 0x000000290000780c */ /* 0x000fc40003f24270 */
[----:B------:R-:W-:Y:S02]  /*3a60*/  ISETP.GT.AND P0, PT, R2, 0x31, PT ;  /* 0x000000310200780c */ /* 0x000fe40003f04270 */
[----:B-1----:R-:W-:Y:S01]  /*3a70*/  FMNMX.FTZ R4, R82, R3, !PT ;  /* 0x0000000352047209 */ /* 0x002fe20007810000 */
[----:B------:R-:W-:Y:S01]  /*3a80*/  FMUL.FTZ R3, R142, c[0x0][0x2d0] ;  /* 0x0000b4008e037a20 */ /* 0x000fe20000410000 */
[----:B------:R-:W-:Y:S02]  /*3a90*/  FSEL R100, R52, -INF , P6 ;  /* 0xff80000034647808 */ /* 0x000fe40003000000 */
[----:B------:R-:W-:Y:S02]  /*3aa0*/  FMNMX.FTZ R4, R83, R4, !PT ;  /* 0x0000000453047209 */ /* 0x000fe40007810000 */
[----:B------:R-:W-:Y:S02]  /*3ab0*/  FSEL R148, R31, -INF , P1 ;  /* 0xff8000001f947808 */ /* 0x000fe40000800000 */
[----:B------:R-:W-:Y:S01]  /*3ac0*/  FSEL R194, R33, -INF , P0 ;  /* 0xff80000021c27808 */ /* 0x000fe20000000000 */
[----:B------:R1:W2:Y:S01]  /*3ad0*/  MUFU.EX2 R250, R5 ;  /* 0x0000000500fa7308 */ /* 0x0002a20000000800 */
[----:B------:R-:W-:Y:S01]  /*3ae0*/  ISETP.GT.AND P1, PT, R2, 0x30, PT ;  /* 0x000000300200780c */ /* 0x000fe20003f24270 */
[----:B------:R-:W-:Y:S01]  /*3af0*/  LDSM.16.MT88.4 R28, [R205+0x1400] ;  /* 0x00140000cd1c783b */ /* 0x000fe20000004200 */
[----:B------:R-:W-:-:S02]  /*3b00*/  FSETP.NEU.FTZ.AND P0, PT, R142, -INF , PT ;  /* 0xff8000008e00780b */ /* 0x000fc40003f1d000 */
[----:B------:R-:W-:Y:S02]  /*3b10*/  ISETP.GT.AND P6, PT, R2, 0x20, PT ;  /* 0x000000200200780c */ /* 0x000fe40003fc4270 */
[----:B------:R-:W-:Y:S02]  /*3b20*/  FMNMX.FTZ R4, R100, R4, !PT ;  /* 0x0000000464047209 */ /* 0x000fe40007810000 */
[----:B------:R-:W-:Y:S02]  /*3b30*/  FSEL R186, R32, -INF , P1 ;  /* 0xff80000020ba7808 */ /* 0x000fe40000800000 */
[----:B------:R-:W-:Y:S02]  /*3b40*/  FSEL R3, R3, RZ, P0 ;  /* 0x000000ff03037208 */ /* 0x000fe40000000000 */
[C---:B------:R-:W-:Y:S02]  /*3b50*/  ISETP.GT.AND P1, PT, R2.reuse, 0x38, PT ;  /* 0x000000380200780c */ /* 0x040fe40003f24270 */
[----:B------:R-:W-:-:S02]  /*3b60*/  ISETP.GT.AND P0, PT, R2, 0x39, PT ;  /* 0x000000390200780c */ /* 0x000fc40003f04270 */
[----:B------:R-:W-:Y:S02]  /*3b70*/  FSEL R126, R44, -INF , P6 ;  /* 0xff8000002c7e7808 */ /* 0x000fe40003000000 */
[----:B------:R-:W-:Y:S02]  /*3b80*/  FMNMX.FTZ R2, R101, R4, !PT ;  /* 0x0000000465027209 */ /* 0x000fe40007810000 */
[----:B-1----:R-:W-:Y:S02]  /*3b90*/  FMNMX.FTZ R5, R74, R75, !PT ;  /* 0x0000004b4a057209 */ /* 0x002fe40007810000 */
[----:B------:R-:W-:Y:S02]  /*3ba0*/  FMNMX.FTZ R2, R126, R2, !PT ;  /* 0x000000027e027209 */ /* 0x000fe40007810000 */
[----:B------:R-:W-:Y:S02]  /*3bb0*/  FMNMX.FTZ R5, R80, R5, !PT ;  /* 0x0000000550057209 */ /* 0x000fe40007810000 */
[----:B------:R-:W-:-:S02]  /*3bc0*/  FMNMX.FTZ R2, R127, R2, !PT ;  /* 0x000000027f027209 */ /* 0x000fc40007810000 */
[----:B------:R-:W-:Y:S02]  /*3bd0*/  FMNMX.FTZ R5, R81, R5, !PT ;  /* 0x0000000551057209 */ /* 0x000fe40007810000 */
[----:B------:R-:W-:Y:S02]  /*3be0*/  FMNMX.FTZ R2, R128, R2, !PT ;  /* 0x0000000280027209 */ /* 0x000fe40007810000 */
[----:B------:R-:W-:Y:S01]  /*3bf0*/  FMNMX.FTZ R5, R102, R5, !PT ;  /* 0x0000000566057209 */ /* 0x000fe20007810000 */
[----:B------:R-:W-:Y:S01]  /*3c00*/  FFMA.FTZ R4, R16, c[0x0][0x2d0], -R3 ;  /* 0x0000b40010047a23 */ /* 0x000fe20000010803 */
[----:B------:R-:W-:Y:S02]  /*3c10*/  FMNMX.FTZ R2, R129, R2, !PT ;  /* 0x0000000281027209 */ /* 0x000fe40007810000 */
[----:B------:R-:W-:Y:S01]  /*3c20*/  FMNMX.FTZ R5, R103, R5, !PT ;  /* 0x0000000567057209 */ /* 0x000fe20007810000 */
[----:B------:R1:W-:Y:S01]  /*3c30*/  MUFU.EX2 R246, R4 ;  /* 0x0000000400f67308 */ /* 0x0003e20000000800 */
[----:B------:R-:W-:-:S02]  /*3c40*/  FMNMX.FTZ R2, R186, R2, !PT ;  /* 0x00000002ba027209 */ /* 0x000fc40007810000 */
[----:B------:R-:W-:Y:S02]  /*3c50*/  ISETP.GT.AND P6, PT, R0, 0x20, PT ;  /* 0x000000200000780c */ /* 0x000fe40003fc4270 */
[----:B------:R-:W-:Y:S01]  /*3c60*/  FMNMX.FTZ R5, R124, R5, !PT ;  /* 0x000000057c057209 */ /* 0x000fe20007810000 */
[--C-:B------:R-:W-:Y:S01]  /*3c70*/  FFMA.FTZ R6, R15, c[0x0][0x2d0], -R3.reuse ;  /* 0x0000b4000f067a23 */ /* 0x100fe20000010803 */
[----:B------:R-:W-:Y:S02]  /*3c80*/  FSEL R15, R48, -INF , P1 ;  /* 0xff800000300f7808 */ /* 0x000fe40000800000 */
[----:B------:R-:W-:Y:S02]  /*3c90*/  FMNMX.FTZ R2, R194, R2, !PT ;  /* 0x00000002c2027209 */ /* 0x000fe40007810000 */
[----:B------:R-:W-:Y:S02]  /*3ca0*/  FSEL R137, R46, -INF , P6 ;  /* 0xff8000002e897808 */ /* 0x000fe40003000000 */
[----:B------:R-:W-:Y:S01]  /*3cb0*/  FMNMX.FTZ R5, R125, R5, !PT ;  /* 0x000000057d057209 */ /* 0x000fe20007810000 */
[----:B-1----:R-:W-:Y:S01]  /*3cc0*/  FFMA.FTZ R4, R17, c[0x0][0x2d0], -R3 ;  /* 0x0000b40011047a23 */ /* 0x002fe20000010803 */
[----:B------:R-:W-:-:S03]  /*3cd0*/  FSEL R14, R49, -INF , P0 ;  /* 0xff800000310e7808 */ /* 0x000fc60000000000 */
[----:B------:R1:W-:Y:S01]  /*3ce0*/  MUFU.EX2 R244, R4 ;  /* 0x0000000400f47308 */ /* 0x0003e20000000800 */
[----:B------:R-:W-:Y:S02]  /*3cf0*/  FMNMX.FTZ R2, R15, R2, !PT ;  /* 0x000000020f027209 */ /* 0x000fe40007810000 */
[----:B------:R-:W-:-:S04]  /*3d00*/  FMNMX.FTZ R5, R137, R5, !PT ;  /* 0x0000000589057209 */ /* 0x000fc80007810000 */
[----:B------:R-:W-:Y:S01]  /*3d10*/  FMNMX.FTZ R5, R139, R5, !PT ;  /* 0x000000058b057209 */ /* 0x000fe20007810000 */
[----:B-1----:R-:W-:-:S04]  /*3d20*/  FFMA.FTZ R4, R18, c[0x0][0x2d0], -R3 ;  /* 0x0000b40012047a23 */ /* 0x002fc80000010803 */
[----:B------:R1:W-:Y:S01]  /*3d30*/  MUFU.EX2 R245, R4 ;  /* 0x0000000400f57308 */ /* 0x0003e20000000800 */
[C---:B------:R-:W-:Y:S02]  /*3d40*/  ISETP.GT.AND P1, PT, R0.reuse, 0x30, PT ;  /* 0x000000300000780c */ /* 0x040fe40003f24270 */
[----:B------:R-:W-:-:S05]  /*3d50*/  ISETP.GT.AND P0, PT, R0, 0x31, PT ;  /* 0x000000310000780c */ /* 0x000fca0003f04270 */
[----:B------:R4:W5:Y:S01]  /*3d60*/  MUFU.EX2 R247, R6 ;  /* 0x0000000600f77308 */ /* 0x0009620000000800 */
[----:B-1----:R-:W-:Y:S02]  /*3d70*/  FMNMX.FTZ R4, R14, R2, !PT ;  /* 0x000000020e047209 */ /* 0x002fe40007810000 */
[----:B------:R-:W-:Y:S02]  /*3d80*/  FMNMX.FTZ R2, R147, R5, !PT ;  /* 0x0000000593027209 */ /* 0x000fe40007810000 */
[----:B------:R-:W-:Y:S01]  /*3d90*/  FSEL R196, R34, -INF , P1 ;  /* 0xff80000022c47808 */ /* 0x000fe20000800000 */
[----:B----4-:R-:W1:Y:S01]  /*3da0*/  SHFL.BFLY PT, R6, R4, 0x2, 0x1f ;  /* 0x0c401f0004067f89 */ /* 0x010e6200000e0000 */
[----:B------:R-:W-:Y:S02]  /*3db0*/  FMNMX.FTZ R2, R148, R2, !PT ;  /* 0x0000000294027209 */ /* 0x000fe40007810000 */
[----:B------:R-:W-:Y:S02]  /*3dc0*/  FSEL R201, R35, -INF , P0 ;  /* 0xff80000023c97808 */ /* 0x000fe40000000000 */
[----:B------:R-:W-:Y:S01]  /*3dd0*/  ISETP.GT.AND P1, PT, R0, 0x38, PT ;  /* 0x000000380000780c */ /* 0x000fe20003f24270 */
[----:B------:R-:W-:Y:S01]  /*3de0*/  FFMA.FTZ R5, R19, c[0x0][0x2d0], -R12 ;  /* 0x0000b40013057a23 */ /* 0x000fe2000001080c */
[----:B------:R-:W-:Y:S01]  /*3df0*/  FMNMX.FTZ R2, R196, R2, !PT ;  /* 0x00000002c4027209 */ /* 0x000fe20007810000 */
[----:B------:R-:W-:Y:S01]  /*3e00*/  LDSM.16.MT88.4 R32, [R205+0x400] ;  /* 0x00040000cd20783b */ /* 0x000fe20000004200 */
[----:B------:R-:W-:-:S02]  /*3e10*/  ISETP.GT.AND P0, PT, R0, 0x39, PT ;  /* 0x000000390000780c */ /* 0x000fc40003f04270 */
[----:B------:R-:W-:Y:S02]  /*3e20*/  FSEL R200, R50, -INF , P1 ;  /* 0xff80000032c87808 */ /* 0x000fe40000800000 */
[----:B------:R-:W-:Y:S02]  /*3e30*/  FMNMX.FTZ R2, R201, R2, !PT ;  /* 0x00000002c9027209 */ /* 0x000fe40007810000 */
[----:B------:R-:W-:Y:S02]  /*3e40*/  FSEL R202, R51, -INF , P0 ;  /* 0xff80000033ca7808 */ /* 0x000fe40000000000 */
[----:B------:R-:W-:-:S04]  /*3e50*/  FMNMX.FTZ R2, R200, R2, !PT ;  /* 0x00000002c8027209 */ /* 0x000fc80007810000 */
[----:B------:R-:W-:Y:S01]  /*3e60*/  FMNMX.FTZ R2, R202, R2, !PT ;  /* 0x00000002ca027209 */ /* 0x000fe20007810000 */
[----:B------:R4:W-:Y:S01]  /*3e70*/  MUFU.EX2 R240, R5 ;  /* 0x0000000500f07308 */ /* 0x0009e20000000800 */
[----:B-1----:R-:W-:-:S05]  /*3e80*/  FMNMX.FTZ R0, R4, R6, !PT ;  /* 0x0000000604007209 */ /* 0x002fca0007810000 */
[----:B------:R-:W1:Y:S04]  /*3e90*/  SHFL.BFLY PT, R6, R0, 0x1, 0x1f ;  /* 0x0c201f0000067f89 */ /* 0x000e6800000e0000 */
[----:B----4-:R-:W4:Y:S01]  /*3ea0*/  SHFL.BFLY PT, R5, R2, 0x2, 0x1f ;  /* 0x0c401f0002057f89 */ /* 0x010f2200000e0000 */
[----:B------:R-:W-:-:S04]  /*3eb0*/  FFMA.FTZ R4, R20, c[0x0][0x2d0], -R12 ;  /* 0x0000b40014047a23 */ /* 0x000fc8000001080c */
[----:B------:R2:W-:Y:S01]  /*3ec0*/  MUFU.EX2 R241, R4 ;  /* 0x0000000400f17308 */ /* 0x0005e20000000800 */
[----:B-1----:R-:W-:Y:S01]  /*3ed0*/  FMNMX.FTZ R145, R0, R6, !PT ;  /* 0x0000000600917209 */ /* 0x002fe20007810000 */
[----:B--2---:R-:W-:Y:S01]  /*3ee0*/  FFMA.FTZ R4, R22, c[0x0][0x2d0], -R12 ;  /* 0x0000b40016047a23 */ /* 0x004fe2000001080c */
[----:B----4-:R-:W-:-:S05]  /*3ef0*/  FMNMX.FTZ R2, R2, R5, !PT ;  /* 0x0000000502027209 */ /* 0x010fca0007810000 */
[----:B------:R1:W-:Y:S01]  /*3f00*/  MUFU.EX2 R242, R4 ;  /* 0x0000000400f27308 */ /* 0x0003e20000000800 */
[----:B------:R-:W2:Y:S01]  /*3f10*/  SHFL.BFLY PT, R6, R2, 0x1, 0x1f ;  /* 0x0c201f0002067f89 */ /* 0x000ea200000e0000 */
[----:B------:R-:W-:Y:S02]  /*3f20*/  FFMA.FTZ R0, R25, c[0x0][0x2d0], -R3 ;  /* 0x0000b40019007a23 */ /* 0x000fe40000010803 */
[----:B-1----:R-:W-:-:S04]  /*3f30*/  FFMA.FTZ R4, R21, c[0x0][0x2d0], -R12 ;  /* 0x0000b40015047a23 */ /* 0x002fc8000001080c */
[----:B------:R1:W-:Y:S01]  /*3f40*/  MUFU.EX2 R243, R4 ;  /* 0x0000000400f37308 */ /* 0x0003e20000000800 */
[C---:B------:R-:W-:Y:S01]  /*3f50*/  FMUL.FTZ R5, R145.reuse, c[0x0][0x2d0] ;  /* 0x0000b40091057a20 */ /* 0x040fe20000410000 */
[----:B------:R-:W-:Y:S01]  /*3f60*/  FSETP.NEU.FTZ.AND P0, PT, R145, -INF , PT ;  /* 0xff8000009100780b */ /* 0x000fe20003f1d000 */
[----:B-1----:R-:W-:-:S05]  /*3f70*/  FFMA.FTZ R4, R24, c[0x0][0x2d0], -R3 ;  /* 0x0000b40018047a23 */ /* 0x002fca0000010803 */
[----:B------:R1:W-:Y:S01]  /*3f80*/  MUFU.EX2 R236, R4 ;  /* 0x0000000400ec7308 */ /* 0x0003e20000000800 */
[----:B---3--:R-:W-:Y:S02]  /*3f90*/  F2FP.BF16.PACK_AB R8, R249, R251 ;  /* 0x000000fbf908723e */ /* 0x008fe400000010ff */
[----:B------:R-:W-:-:S05]  /*3fa0*/  F2FP.BF16.PACK_AB R10, R250, R248 ;  /* 0x000000f8fa0a723e */ /* 0x000fca00000010ff */
[----:B------:R3:W-:Y:S01]  /*3fb0*/  MUFU.EX2 R237, R0 ;  /* 0x0000000000ed7308 */ /* 0x0007e20000000800 */
[----:B-1----:R-:W-:Y:S01]  /*3fc0*/  FFMA.FTZ R4, R23, c[0x0][0x2d0], -R3 ;  /* 0x0000b40017047a23 */ /* 0x002fe20000010803 */
[----:B-----5:R-:W-:Y:S01]  /*3fd0*/  F2FP.BF16.PACK_AB R9, R246, R247 ;  /* 0x000000f7f609723e */ /* 0x020fe200000010ff */
[----:B------:R-:W1:Y:S05]  /*3fe0*/  LDSM.16.MT88.4 R20, [R206+0x1400] ;  /* 0x00140000ce14783b */ /* 0x000e6a0000004200 */
[----:B------:R4:W5:Y:S01]  /*3ff0*/  MUFU.EX2 R238, R4 ;  /* 0x0000000400ee7308 */ /* 0x0009620000000800 */
[----:B---3--:R-:W-:Y:S02]  /*4000*/  FSEL R0, R5, RZ, P0 ;  /* 0x000000ff05007208 */ /* 0x008fe40000000000 */
[----:B------:R-:W-:-:S02]  /*4010*/  F2FP.BF16.PACK_AB R11, R245, R244 ;  /* 0x000000f4f50b723e */ /* 0x000fc400000010ff */
[----:B--2---:R-:W-:Y:S01]  /*4020*/  FMNMX.FTZ R144, R2, R6, !PT ;  /* 0x0000000602907209 */ /* 0x004fe20007810000 */
[----:B----4-:R-:W-:-:S04]  /*4030*/  FFMA.FTZ R4, R26, c[0x0][0x2d0], -R3 ;  /* 0x0000b4001a047a23 */ /* 0x010fc80000010803 */
[C---:B------:R-:W-:Y:S01]  /*4040*/  HMMA.16816.F32.BF16 R120, R8.reuse, R56, RZ ;  /* 0x000000380878723c */ /* 0x040fe200000418ff */
[C---:B------:R-:W-:Y:S01]  /*4050*/  FMUL.FTZ R2, R144.reuse, c[0x0][0x2d0] ;  /* 0x0000b40090027a20 */ /* 0x040fe20000410000 */
[----:B------:R-:W-:Y:S01]  /*4060*/  FSETP.NEU.FTZ.AND P0, PT, R144, -INF , PT ;  /* 0xff8000009000780b */ /* 0x000fe20003f1d000 */
[----:B------:R2:W3:Y:S01]  /*4070*/  MUFU.EX2 R239, R4 ;  /* 0x0000000400ef7308 */ /* 0x0004e20000000800 */
[----:B------:R-:W4:Y:S04]  /*4080*/  LDSM.16.MT88.4 R24, [R205+0x2400] ;  /* 0x00240000cd18783b */ /* 0x000f280000004200 */
[----:B------:R-:W-:Y:S01]  /*4090*/  HMMA.16816.F32.BF16 R116, R8, R60, RZ ;  /* 0x0000003c0874723c */ /* 0x000fe200000418ff */
[----:B--2---:R-:W-:-:S07]  /*40a0*/  FFMA.FTZ R4, R7, c[0x0][0x2d0], -R0 ;  /* 0x0000b40007047a23 */ /* 0x004fce0000010800 */
[C---:B------:R-:W-:Y:S01]  /*40b0*/  HMMA.16816.F32.BF16 R112, R8.reuse, R76, RZ ;  /* 0x0000004c0870723c */ /* 0x040fe200000418ff */
[----:B------:R2:W-:Y:S07]  /*40c0*/  MUFU.EX2 R235, R4 ;  /* 0x0000000400eb7308 */ /* 0x0005ee0000000800 */
[----:B------:R-:W-:Y:S01]  /*40d0*/  HMMA.16816.F32.BF16 R108, R8, R64, RZ ;  /* 0x00000040086c723c */ /* 0x000fe200000418ff */
[----:B------:R-:W-:-:S07]  /*40e0*/  FSEL R2, R2, RZ, P0 ;  /* 0x000000ff02027208 */ /* 0x000fce0000000000 */
[----:B------:R-:W-:Y:S01]  /*40f0*/  HMMA.16816.F32.BF16 R104, R8, R84, RZ ;  /* 0x000000540868723c */ /* 0x000fe200000418ff */
[----:B--2---:R-:W-:-:S07]  /*4100*/  FFMA.FTZ R4, R40, c[0x0][0x2d0], -R0 ;  /* 0x0000b40028047a23 */ /* 0x004fce0000010800 */
[C---:B------:R-:W-:Y:S08]  /*4110*/  HMMA.16816.F32.BF16 R96, R8.reuse, R92, RZ ;  /* 0x0000005c0860723c */ /* 0x040ff000000418ff */
[C---:B------:R-:W-:Y:S08]  /*4120*/  HMMA.16816.F32.BF16 R68, R8.reuse, R58, RZ ;  /* 0x0000003a0844723c */ /* 0x040ff000000418ff */
[C---:B------:R-:W-:Y:S08]  /*4130*/  HMMA.16816.F32.BF16 R52, R8.reuse, R62, RZ ;  /* 0x0000003e0834723c */ /* 0x040ff000000418ff */
[C---:B------:R-:W-:Y:S08]  /*4140*/  HMMA.16816.F32.BF16 R48, R8.reuse, R78, RZ ;  /* 0x0000004e0830723c */ /* 0x040ff000000418ff */
[C---:B------:R-:W-:Y:S08]  /*4150*/  HMMA.16816.F32.BF16 R44, R8.reuse, R66, RZ ;  /* 0x00000042082c723c */ /* 0x040ff000000418ff */
[C---:B------:R-:W-:Y:S08]  /*4160*/  HMMA.16816.F32.BF16 R40, R8.reuse, R86, RZ ;  /* 0x000000560828723c */ /* 0x040ff000000418ff */
[----:B------:R-:W-:Y:S07]  /*4170*/  HMMA.16816.F32.BF16 R16, R8, R94, RZ ;  /* 0x0000005e0810723c */ /* 0x000fee00000418ff */
[----:B------:R-:W-:-:S04]  /*4180*/  FFMA.FTZ R8, R72, c[0x0][0x2d0], -R0 ;  /* 0x0000b40048087a23 */ /* 0x000fc80000010800 */
[----:B------:R2:W-:Y:S02]  /*4190*/  MUFU.EX2 R233, R8 ;  /* 0x0000000800e97308 */ /* 0x0005e40000000800 */
[----:B--2---:R-:W-:-:S06]  /*41a0*/  FFMA.FTZ R8, R73, c[0x0][0x2d0], -R0 ;  /* 0x0000b40049087a23 */ /* 0x004fcc0000010800 */
        /* <DEDUP_REMOVED lines=12> */
[----:B------:R2:W-:Y:S01]  /*4270*/  MUFU.EX2 R199, R8 ;  /* 0x0000000800c77308 */ /* 0x0005e20000000800 */
[----:B-----5:R-:W-:-:S07]  /*4280*/  F2FP.BF16.PACK_AB R5, R238, R236 ;  /* 0x000000ecee05723e */ /* 0x020fce00000010ff */
[----:B------:R5:W1:Y:S01]  /*4290*/  MUFU.EX2 R234, R4 ;  /* 0x0000000400ea7308 */ /* 0x000a620000000800 */
[----:B--2---:R-:W-:-:S07]  /*42a0*/  FFMA.FTZ R8, R100, c[0x0][0x2d0], -R0 ;  /* 0x0000b40064087a23 */ /* 0x004fce0000010800 */
[----:B------:R2:W-:Y:S01]  /*42b0*/  MUFU.EX2 R198, R8 ;  /* 0x0000000800c67308 */ /* 0x0005e20000000800 */
[----:B------:R-:W-:Y:S02]  /*42c0*/  F2FP.BF16.PACK_AB R6, R243, R242 ;  /* 0x000000f2f306723e */ /* 0x000fe400000010ff */
[----:B---3--:R-:W-:Y:S02]  /*42d0*/  F2FP.BF16.PACK_AB R7, R239, R237 ;  /* 0x000000edef07723e */ /* 0x008fe400000010ff */
[----:B-----5:R-:W-:Y:S01]  /*42e0*/  F2FP.BF16.PACK_AB R4, R241, R240 ;  /* 0x000000f0f104723e */ /* 0x020fe200000010ff */
[----:B--2---:R-:W-:-:S04]  /*42f0*/  FFMA.FTZ R8, R101, c[0x0][0x2d0], -R0 ;  /* 0x0000b40065087a23 */ /* 0x004fc80000010800 */
[----:B------:R2:W-:Y:S02]  /*4300*/  MUFU.EX2 R197, R8 ;  /* 0x0000000800c57308 */ /* 0x0005e40000000800 */
[----:B------:R-:W-:Y:S01]  /*4310*/  HMMA.16816.F32.BF16 R156, R4, R32, R120 ;  /* 0x00000020049c723c */ /* 0x000fe20000041878 */
[----:B--2---:R-:W-:-:S05]  /*4320*/  FFMA.FTZ R8, R102, c[0x0][0x2d0], -R2 ;  /* 0x0000b40066087a23 */ /* 0x004fca0000010802 */
[----:B------:R2:W-:Y:S02]  /*4330*/  MUFU.EX2 R185, R8 ;  /* 0x0000000800b97308 */ /* 0x0005e40000000800 */
[C---:B------:R-:W-:Y:S08]  /*4340*/  HMMA.16816.F32.BF16 R160, R4.reuse, R36, R116 ;  /* 0x0000002404a0723c */ /* 0x040ff00000041874 */
[----:B------:R-:W-:Y:S01]  /*4350*/  HMMA.16816.F32.BF16 R120, R4, R28, R112 ;  /* 0x0000001c0478723c */ /* 0x000fe20000041870 */
[----:B--2---:R-:W-:-:S07]  /*4360*/  FFMA.FTZ R8, R103, c[0x0][0x2d0], -R2 ;  /* 0x0000b40067087a23 */ /* 0x004fce0000010802 */
[C---:B-1----:R-:W-:Y:S01]  /*4370*/  HMMA.16816.F32.BF16 R152, R4.reuse, R20, R108 ;  /* 0x000000140498723c */ /* 0x042fe2000004186c */
[----:B------:R1:W2:Y:S07]  /*4380*/  MUFU.EX2 R193, R8 ;  /* 0x0000000800c17308 */ /* 0x0002ae0000000800 */
[C---:B----4-:R-:W-:Y:S08]  /*4390*/  HMMA.16816.F32.BF16 R108, R4.reuse, R24, R104 ;  /* 0x00000018046c723c */ /* 0x050ff00000041868 */
[----:B------:R-:W-:Y:S01]  /*43a0*/  HMMA.16816.F32.BF16 R180, R4, R88, R96 ;  /* 0x0000005804b4723c */ /* 0x000fe20000041860 */
[----:B-1----:R-:W-:-:S07]  /*43b0*/  FFMA.FTZ R8, R124, c[0x0][0x2d0], -R2 ;  /* 0x0000b4007c087a23 */ /* 0x002fce0000010802 */
[C---:B------:R-:W-:Y:S01]  /*43c0*/  HMMA.16816.F32.BF16 R188, R4.reuse, R34, R68 ;  /* 0x0000002204bc723c */ /* 0x040fe20000041844 */
[----:B------:R1:W-:Y:S07]  /*43d0*/  MUFU.EX2 R192, R8 ;  /* 0x0000000800c07308 */ /* 0x0003ee0000000800 */
[C---:B------:R-:W-:Y:S08]  /*43e0*/  HMMA.16816.F32.BF16 R168, R4.reuse, R38, R52 ;  /* 0x0000002604a8723c */ /* 0x040ff00000041834 */
[----:B------:R-:W-:Y:S01]  /*43f0*/  HMMA.16816.F32.BF16 R164, R4, R30, R48 ;  /* 0x0000001e04a4723c */ /* 0x000fe20000041830 */
[----:B-1----:R-:W-:-:S07]  /*4400*/  FFMA.FTZ R8, R125, c[0x0][0x2d0], -R2 ;  /* 0x0000b4007d087a23 */ /* 0x002fce0000010802 */
[C---:B------:R-:W-:Y:S01]  /*4410*/  HMMA.16816.F32.BF16 R172, R4.reuse, R22, R44 ;  /* 0x0000001604ac723c */ /* 0x040fe2000004182c */
[----:B------:R1:W3:Y:S07]  /*4420*/  MUFU.EX2 R187, R8 ;  /* 0x0000000800bb7308 */ /* 0x0002ee0000000800 */
[C---:B------:R-:W-:Y:S08]  /*4430*/  HMMA.16816.F32.BF16 R116, R4.reuse, R26, R40 ;  /* 0x0000001a0474723c */ /* 0x040ff00000041828 */
[----:B------:R-:W-:Y:S07]  /*4440*/  HMMA.16816.F32.BF16 R112, R4, R90, R16 ;  /* 0x0000005a0470723c */ /* 0x000fee0000041810 */
[----:B------:R-:W-:-:S02]  /*4450*/  F2FP.BF16.PACK_AB R4, R234, R235 ;  /* 0x000000ebea04723e */ /* 0x000fc400000010ff */
[----:B------:R-:W-:Y:S02]  /*4460*/  F2FP.BF16.PACK_AB R6, R232, R233 ;  /* 0x000000e9e806723e */ /* 0x000fe400000010ff */
[----:B------:R-:W-:Y:S02]  /*4470*/  F2FP.BF16.PACK_AB R5, R223, R231 ;  /* 0x000000e7df05723e */ /* 0x000fe400000010ff */
[----:B------:R-:W-:-:S07]  /*4480*/  F2FP.BF16.PACK_AB R7, R227, R224 ;  /* 0x000000e0e307723e */ /* 0x000fce00000010ff */
[C---:B-1----:R-:W-:Y:S08]  /*4490*/  HMMA.16816.F32.BF16 R8, R4.reuse, R84, RZ ;  /* 0x000000540408723c */ /* 0x042ff000000418ff */
        /* <DEDUP_REMOVED lines=12> */
[----:B--2---:R-:W-:Y:S02]  /*4560*/  F2FP.BF16.PACK_AB R5, R193, R185 ;  /* 0x000000b9c105723e */ /* 0x004fe400000010ff */
[----:B------:R-:W-:Y:S02]  /*4570*/  F2FP.BF16.PACK_AB R6, R197, R198 ;  /* 0x000000c6c506723e */ /* 0x000fe400000010ff */
[----:B---3--:R-:W-:-:S07]  /*4580*/  F2FP.BF16.PACK_AB R7, R187, R192 ;  /* 0x000000c0bb07723e */ /* 0x008fce00000010ff */
[----:B------:R-:W-:Y:S07]  /*4590*/  HMMA.16816.F32.BF16 R76, R4, R24, R8 ;  /* 0x00000018044c723c */ /* 0x000fee0000041808 */
[----:B------:R-:W-:-:S04]  /*45a0*/  FFMA.FTZ R8, R126, c[0x0][0x2d0], -R0 ;  /* 0x0000b4007e087a23 */ /* 0x000fc80000010800 */
[----:B------:R1:W-:Y:S02]  /*45b0*/  MUFU.EX2 R184, R8 ;  /* 0x0000000800b87308 */ /* 0x0003e40000000800 */
[----:B-1----:R-:W-:-:S06]  /*45c0*/  FFMA.FTZ R8, R132, c[0x0][0x2d0], -R12 ;  /* 0x0000b40084087a23 */ /* 0x002fcc000001080c */
        /* <DEDUP_REMOVED lines=8> */
[----:B------:R1:W-:Y:S01]  /*4650*/  MUFU.EX2 R146, R8 ;  /* 0x0000000800927308 */ /* 0x0003e20000000800 */
[----:B------:R-:W-:Y:S01]  /*4660*/  HMMA.16816.F32.BF16 R84, R4, R36, R48 ;  /* 0x000000240454723c */ /* 0x000fe20000041830 */
[----:B------:R-:W-:Y:S02]  /*4670*/  FFMA.FTZ R13, R128, c[0x0][0x2d0], -R0 ;  /* 0x0000b400800d7a23 */ /* 0x000fe40000010800 */
[----:B-1----:R-:W-:-:S04]  /*4680*/  FFMA.FTZ R8, R134, c[0x0][0x2d0], -R3 ;  /* 0x0000b40086087a23 */ /* 0x002fc80000010803 */
[----:B------:R1:W2:Y:S01]  /*4690*/  MUFU.EX2 R141, R8 ;  /* 0x00000008008d7308 */ /* 0x0002a20000000800 */
[----:B------:R-:W-:Y:S01]  /*46a0*/  HMMA.16816.F32.BF16 R48, R4, R88, R40 ;  /* 0x000000580430723c */ /* 0x000fe20000041828 */
[----:B-1----:R-:W-:-:S06]  /*46b0*/  FFMA.FTZ R8, R130, c[0x0][0x2d0], -R3 ;  /* 0x0000b40082087a23 */ /* 0x002fcc0000010803 */
[----:B------:R1:W-:Y:S01]  /*46c0*/  MUFU.EX2 R140, R8 ;  /* 0x00000008008c7308 */ /* 0x0003e20000000800 */
[C---:B------:R-:W-:Y:S01]  /*46d0*/  HMMA.16816.F32.BF16 R40, R4.reuse, R26, R64 ;  /* 0x0000001a0428723c */ /* 0x040fe20000041840 */
[----:B------:R-:W3:Y:S07]  /*46e0*/  LDSM.16.MT88.4 R24, [R206+0x800] ;  /* 0x00080000ce18783b */ /* 0x000eee0000004200 */
[----:B------:R-:W-:Y:S01]  /*46f0*/  HMMA.16816.F32.BF16 R96, R4, R32, R68 ;  /* 0x000000200460723c */ /* 0x000fe20000041844 */
[----:B-1----:R-:W-:-:S07]  /*4700*/  FFMA.FTZ R8, R138, c[0x0][0x2d0], -R3 ;  /* 0x0000b4008a087a23 */ /* 0x002fce0000010803 */
[C---:B------:R-:W-:Y:S01]  /*4710*/  HMMA.16816.F32.BF16 R60, R4.reuse, R38, R60 ;  /* 0x00000026043c723c */ /* 0x040fe2000004183c */
[----:B------:R1:W-:Y:S07]  /*4720*/  MUFU.EX2 R65, R13 ;  /* 0x0000000d00417308 */ /* 0x0003ee0000000800 */
[C---:B------:R-:W-:Y:S01]  /*4730*/  HMMA.16816.F32.BF16 R80, R4.reuse, R28, R44 ;  /* 0x0000001c0450723c */ /* 0x040fe2000004182c */
[----:B------:R4:W5:Y:S07]  /*4740*/  MUFU.EX2 R67, R8 ;  /* 0x0000000800437308 */ /* 0x00096e0000000800 */
[----:B------:R-:W-:Y:S01]  /*4750*/  HMMA.16816.F32.BF16 R68, R4, R20, R16 ;  /* 0x000000140444723c */ /* 0x000fe20000041810 */
[----:B------:R-:W-:Y:S01]  /*4760*/  LDSM.16.MT88.4 R16, [R206+0x1800] ;  /* 0x00180000ce10783b */ /* 0x000fe20000004200 */
[----:B-1----:R-:W-:-:S03]  /*4770*/  FFMA.FTZ R13, R129, c[0x0][0x2d0], -R0 ;  /* 0x0000b400810d7a23 */ /* 0x002fc60000010800 */
[----:B------:R-:W-:Y:S03]  /*4780*/  LDSM.16.MT88.4 R128, [R205+0x1c00] ;  /* 0x001c0000cd80783b */ /* 0x000fe60000004200 */
[C---:B------:R-:W-:Y:S01]  /*4790*/  HMMA.16816.F32.BF16 R72, R4.reuse, R34, R72 ;  /* 0x000000220448723c */ /* 0x040fe20000041848 */
[----:B----4-:R-:W1:Y:S04]  /*47a0*/  LDSM.16.MT88.4 R8, [R205+0x2800] ;  /* 0x00280000cd08783b */ /* 0x010e680000004200 */
[----:B------:R-:W-:Y:S03]  /*47b0*/  LDSM.16.MT88.4 R32, [R206+0x2800] ;  /* 0x00280000ce20783b */ /* 0x000fe60000004200 */
[C---:B------:R-:W-:Y:S01]  /*47c0*/  HMMA.16816.F32.BF16 R56, R4.reuse, R30, R56 ;  /* 0x0000001e0438723c */ /* 0x040fe20000041838 */
[----:B------:R-:W4:Y:S01]  /*47d0*/  LDSM.16.MT88.4 R28, [R205+0x800] ;  /* 0x00080000cd1c783b */ /* 0x000f220000004200 */
[----:B------:R2:W-:Y:S06]  /*47e0*/  MUFU.EX2 R66, R13 ;  /* 0x0000000d00427308 */ /* 0x0005ec0000000800 */
[----:B------:R-:W-:Y:S01]  /*47f0*/  HMMA.16816.F32.BF16 R36, R4, R22, R52 ;  /* 0x000000160424723c */ /* 0x000fe20000041834 */
[----:B------:R-:W1:Y:S01]  /*4800*/  LDSM.16.MT88.4 R20, [R205+0x1800] ;  /* 0x00180000cd14783b */ /* 0x000e620000004200 */
[----:B--2---:R-:W-:-:S04]  /*4810*/  FFMA.FTZ R13, R137, c[0x0][0x2d0], -R2 ;  /* 0x0000b400890d7a23 */ /* 0x004fc80000010802 */
[----:B------:R2:W-:Y:S02]  /*4820*/  MUFU.EX2 R52, R13 ;  /* 0x0000000d00347308 */ /* 0x0005e40000000800 */
[----:B------:R-:W-:Y:S01]  /*4830*/  HMMA.16816.F32.BF16 R44, R4, R90, R92 ;  /* 0x0000005a042c723c */ /* 0x000fe2000004185c */
[----:B--2---:R-:W-:-:S06]  /*4840*/  FFMA.FTZ R13, R139, c[0x0][0x2d0], -R2 ;  /* 0x0000b4008b0d7a23 */ /* 0x004fcc0000010802 */
[----:B------:R-:W-:Y:S01]  /*4850*/  FFMA.FTZ R4, R127, c[0x0][0x2d0], -R0 ;  /* 0x0000b4007f047a23 */ /* 0x000fe20000010800 */
[----:B------:R-:W-:Y:S01]  /*4860*/  F2FP.BF16.PACK_AB R5, R141, R146 ;  /* 0x000000928d05723e */ /* 0x000fe200000010ff */
[----:B------:R2:W-:Y:S01]  /*4870*/  MUFU.EX2 R53, R13 ;  /* 0x0000000d00357308 */ /* 0x0005e20000000800 */
[----:B------:R-:W-:Y:S01]  /*4880*/  F2FP.BF16.PACK_AB R6, R176, R178 ;  /* 0x000000b2b006723e */ /* 0x000fe200000010ff */
[----:B------:R-:W-:Y:S01]  /*4890*/  LDSM.16.MT88.4 R136, [R206+0x1c00] ;  /* 0x001c0000ce88783b */ /* 0x000fe20000004200 */
[----:B--2---:R-:W-:-:S05]  /*48a0*/  FFMA.FTZ R13, R147, c[0x0][0x2d0], -R2 ;  /* 0x0000b400930d7a23 */ /* 0x004fca0000010802 */
[----:B------:R2:W-:Y:S01]  /*48b0*/  MUFU.EX2 R54, R13 ;  /* 0x0000000d00367308 */ /* 0x0005e20000000800 */
[----:B-----5:R-:W-:-:S07]  /*48c0*/  F2FP.BF16.PACK_AB R7, R67, R140 ;  /* 0x0000008c4307723e */ /* 0x020fce00000010ff */
[----:B------:R5:W1:Y:S01]  /*48d0*/  MUFU.EX2 R55, R4 ;  /* 0x0000000400377308 */ /* 0x000a620000000800 */
[----:B--2---:R-:W-:-:S07]  /*48e0*/  FFMA.FTZ R13, R148, c[0x0][0x2d0], -R2 ;  /* 0x0000b400940d7a23 */ /* 0x004fce0000010802 */
[----:B------:R2:W1:Y:S01]  /*48f0*/  MUFU.EX2 R64, R13 ;  /* 0x0000000d00407308 */ /* 0x0004620000000800 */
[----:B-----5:R-:W-:Y:S01]  /*4900*/  F2FP.BF16.PACK_AB R4, R177, R179 ;  /* 0x000000b3b104723e */ /* 0x020fe200000010ff */
[----:B------:R-:W-:-:S06]  /*4910*/  IMAD.MOV.U32 R147, RZ, RZ, R149 ;  /* 0x000000ffff937224 */ /* 0x000fcc00078e0095 */
[C---:B---3--:R-:W-:Y:S08]  /*4920*/  HMMA.16816.F32.BF16 R104, R4.reuse, R24, R160 ;  /* 0x000000180468723c */ /* 0x048ff000000418a0 */
[----:B-1----:R-:W-:Y:S01]  /*4930*/  HMMA.16816.F32.BF16 R88, R4, R8, R108 ;  /* 0x000000080458723c */ /* 0x002fe2000004186c */
[----:B--2---:R-:W-:-:S07]  /*4940*/  FFMA.FTZ R13, R230, c[0x0][0x2d0], -R12 ;  /* 0x0000b400e60d7a23 */ /* 0x004fce000001080c */
[C---:B----4-:R-:W-:Y:S08]  /*4950*/  HMMA.16816.F32.BF16 R156, R4.reuse, R28, R156 ;  /* 0x0000001c049c723c */ /* 0x050ff0000004189c */
[C---:B------:R-:W-:Y:S08]  /*4960*/  HMMA.16816.F32.BF16 R120, R4.reuse, R20, R120 ;  /* 0x000000140478723c */ /* 0x040ff00000041878 */
[C---:B------:R-:W-:Y:S08]  /*4970*/  HMMA.16816.F32.BF16 R132, R4.reuse, R16, R152 ;  /* 0x000000100484723c */ /* 0x040ff00000041898 */
[C---:B------:R-:W-:Y:S08]  /*4980*/  HMMA.16816.F32.BF16 R180, R4.reuse, R32, R180 ;  /* 0x0000002004b4723c */ /* 0x040ff000000418b4 */
[C---:B------:R-:W-:Y:S08]  /*4990*/  HMMA.16816.F32.BF16 R160, R4.reuse, R30, R188 ;  /* 0x0000001e04a0723c */ /* 0x040ff000000418bc */
[C---:B------:R-:W-:Y:S08]  /*49a0*/  HMMA.16816.F32.BF16 R108, R4.reuse, R26, R168 ;  /* 0x0000001a046c723c */ /* 0x040ff000000418a8 */
[C---:B------:R-:W-:Y:S01]  /*49b0*/  HMMA.16816.F32.BF16 R124, R4.reuse, R22, R164 ;  /* 0x00000016047c723c */ /* 0x040fe200000418a4 */
[----:B------:R-:W1:Y:S07]  /*49c0*/  LDSM.16.MT88.4 R164, [R205+0xc00] ;  /* 0x000c0000cda4783b */ /* 0x000e6e0000004200 */
[C---:B------:R-:W-:Y:S08]  /*49d0*/  HMMA.16816.F32.BF16 R172, R4.reuse, R18, R172 ;  /* 0x0000001204ac723c */ /* 0x040ff000000418ac */
[C---:B------:R-:W-:Y:S08]  /*49e0*/  HMMA.16816.F32.BF16 R100, R4.reuse, R10, R116 ;  /* 0x0000000a0464723c */ /* 0x040ff00000041874 */
[----:B------:R-:W-:Y:S01]  /*49f0*/  HMMA.16816.F32.BF16 R148, R4, R34, R112 ;  /* 0x000000220494723c */ /* 0x000fe20000041870 */
[----:B------:R-:W-:Y:S06]  /*4a00*/  LDSM.16.MT88.4 R112, [R206+0xc00] ;  /* 0x000c0000ce70783b */ /* 0x000fec0000004200 */
[----:B------:R-:W-:-:S02]  /*4a10*/  F2FP.BF16.PACK_AB R4, R55, R184 ;  /* 0x000000b83704723e */ /* 0x000fc400000010ff */
[----:B------:R-:W-:Y:S02]  /*4a20*/  F2FP.BF16.PACK_AB R5, R53, R52 ;  /* 0x000000343505723e */ /* 0x000fe400000010ff */
[----:B------:R-:W-:Y:S02]  /*4a30*/  F2FP.BF16.PACK_AB R6, R66, R65 ;  /* 0x000000414206723e */ /* 0x000fe400000010ff */
[----:B------:R-:W-:-:S07]  /*4a40*/  F2FP.BF16.PACK_AB R7, R64, R54 ;  /* 0x000000364007723e */ /* 0x000fce00000010ff */
[C---:B------:R-:W-:Y:S01]  /*4a50*/  HMMA.16816.F32.BF16 R84, R4.reuse, R24, R84 ;  /* 0x000000180454723c */ /* 0x040fe20000041854 */
[----:B------:R2:W-:Y:S07]  /*4a60*/  MUFU.EX2 R24, R13 ;  /* 0x0000000d00187308 */ /* 0x0005ee0000000800 */
[----:B------:R-:W-:Y:S01]  /*4a70*/  HMMA.16816.F32.BF16 R60, R4, R26, R60 ;  /* 0x0000001a043c723c */ /* 0x000fe2000004183c */
[----:B--2---:R-:W-:-:S04]  /*4a80*/  FFMA.FTZ R13, R228, c[0x0][0x2d0], -R12 ;  /* 0x0000b400e40d7a23 */ /* 0x004fc8000001080c */
[----:B------:R2:W3:Y:S03]  /*4a90*/  MUFU.EX2 R26, R13 ;  /* 0x0000000d001a7308 */ /* 0x0004e60000000800 */
[----:B------:R-:W-:Y:S01]  /*4aa0*/  HMMA.16816.F32.BF16 R56, R4, R22, R56 ;  /* 0x000000160438723c */ /* 0x000fe20000041838 */
[--C-:B--2---:R-:W-:Y:S02]  /*4ab0*/  FFMA.FTZ R13, R221, c[0x0][0x2d0], -R12.reuse ;  /* 0x0000b400dd0d7a23 */ /* 0x104fe4000001080c */
[----:B------:R-:W-:-:S04]  /*4ac0*/  FFMA.FTZ R12, R222, c[0x0][0x2d0], -R12 ;  /* 0x0000b400de0c7a23 */ /* 0x000fc8000001080c */
[----:B------:R2:W-:Y:S01]  /*4ad0*/  MUFU.EX2 R27, R12 ;  /* 0x0000000c001b7308 */ /* 0x0005e20000000800 */
[C---:B------:R-:W-:Y:S08]  /*4ae0*/  HMMA.16816.F32.BF16 R168, R4.reuse, R16, R68 ;  /* 0x0000001004a8723c */ /* 0x040ff00000041844 */
[----:B------:R-:W-:Y:S01]  /*4af0*/  HMMA.16816.F32.BF16 R68, R4, R8, R76 ;  /* 0x000000080444723c */ /* 0x000fe2000004184c */
[----:B--2---:R-:W-:-:S06]  /*4b00*/  FFMA.FTZ R12, R203, c[0x0][0x2d0], -R3 ;  /* 0x0000b400cb0c7a23 */ /* 0x004fcc0000010803 */
[--C-:B------:R-:W-:Y:S01]  /*4b10*/  FFMA.FTZ R8, R229, c[0x0][0x2d0], -R3.reuse ;  /* 0x0000b400e5087a23 */ /* 0x100fe20000010803 */
[----:B------:R2:W-:Y:S01]  /*4b20*/  MUFU.EX2 R23, R12 ;  /* 0x0000000c00177308 */ /* 0x0005e20000000800 */
[----:B------:R-:W-:Y:S01]  /*4b30*/  HMMA.16816.F32.BF16 R116, R4, R20, R80 ;  /* 0x000000140474723c */ /* 0x000fe20000041850 */
[----:B------:R-:W4:Y:S01]  /*4b40*/  LDSM.16.MT88.4 R80, [R205+0x2c00] ;  /* 0x002c0000cd50783b */ /* 0x000f220000004200 */
[--C-:B--2---:R-:W-:Y:S02]  /*4b50*/  FFMA.FTZ R12, R226, c[0x0][0x2d0], -R3.reuse ;  /* 0x0000b400e20c7a23 */ /* 0x104fe40000010803 */
[----:B------:R-:W-:-:S04]  /*4b60*/  FFMA.FTZ R3, R225, c[0x0][0x2d0], -R3 ;  /* 0x0000b400e1037a23 */ /* 0x000fc80000010803 */
[----:B------:R2:W-:Y:S01]  /*4b70*/  MUFU.EX2 R20, R3 ;  /* 0x0000000300147308 */ /* 0x0005e20000000800 */
[----:B------:R-:W-:Y:S01]  /*4b80*/  HMMA.16816.F32.BF16 R36, R4, R18, R36 ;  /* 0x000000120424723c */ /* 0x000fe20000041824 */
[----:B--2---:R-:W-:-:S06]  /*4b90*/  FFMA.FTZ R3, R186, c[0x0][0x2d0], -R0 ;  /* 0x0000b400ba037a23 */ /* 0x004fcc0000010800 */
[----:B------:R2:W-:Y:S02]  /*4ba0*/  MUFU.EX2 R19, R3 ;  /* 0x0000000300137308 */ /* 0x0005e40000000800 */
[----:B--2---:R-:W-:-:S06]  /*4bb0*/  FFMA.FTZ R3, R194, c[0x0][0x2d0], -R0 ;  /* 0x0000b400c2037a23 */ /* 0x004fcc0000010800 */
[----:B------:R2:W-:Y:S02]  /*4bc0*/  MUFU.EX2 R16, R3 ;  /* 0x0000000300107308 */ /* 0x0005e40000000800 */
[--C-:B--2---:R-:W-:Y:S02]  /*4bd0*/  FFMA.FTZ R3, R15, c[0x0][0x2d0], -R0.reuse ;  /* 0x0000b4000f037a23 */ /* 0x104fe40000010800 */
[----:B------:R-:W-:-:S04]  /*4be0*/  FFMA.FTZ R0, R14, c[0x0][0x2d0], -R0 ;  /* 0x0000b4000e007a23 */ /* 0x000fc80000010800 */
[----:B------:R2:W-:Y:S01]  /*4bf0*/  MUFU.EX2 R17, R0 ;  /* 0x0000000000117308 */ /* 0x0005e20000000800 */
[----:B------:R-:W-:Y:S07]  /*4c00*/  HMMA.16816.F32.BF16 R152, R4, R28, R96 ;  /* 0x0000001c0498723c */ /* 0x000fee0000041860 */
[----:B------:R-:W5:Y:S01]  /*4c10*/  MUFU.EX2 R21, R12 ;  /* 0x0000000c00157308 */ /* 0x000f620000000800 */
[----:B--2---:R-:W-:-:S07]  /*4c20*/  FFMA.FTZ R0, R196, c[0x0][0x2d0], -R2 ;  /* 0x0000b400c4007a23 */ /* 0x004fce0000010802 */
[----:B------:R2:W-:Y:S01]  /*4c30*/  MUFU.EX2 R12, R0 ;  /* 0x00000000000c7308 */ /* 0x0005e20000000800 */
[C---:B------:R-:W-:Y:S07]  /*4c40*/  HMMA.16816.F32.BF16 R28, R4.reuse, R30, R72 ;  /* 0x0000001e041c723c */ /* 0x040fee0000041848 */
[----:B------:R-:W1:Y:S01]  /*4c50*/  MUFU.EX2 R25, R13 ;  /* 0x0000000d00197308 */ /* 0x000e620000000800 */
[----:B------:R-:W-:Y:S01]  /*4c60*/  HMMA.16816.F32.BF16 R40, R4, R10, R40 ;  /* 0x0000000a0428723c */ /* 0x000fe20000041828 */
[----:B--2---:R-:W-:-:S07]  /*4c70*/  FFMA.FTZ R0, R201, c[0x0][0x2d0], -R2 ;  /* 0x0000b400c9007a23 */ /* 0x004fce0000010802 */
[C---:B------:R-:W-:Y:S01]  /*4c80*/  HMMA.16816.F32.BF16 R48, R4.reuse, R32, R48 ;  /* 0x000000200430723c */ /* 0x040fe20000041830 */
[----:B------:R2:W-:Y:S07]  /*4c90*/  MUFU.EX2 R13, R0 ;  /* 0x00000000000d7308 */ /* 0x0005ee0000000800 */
[----:B------:R-:W-:Y:S01]  /*4ca0*/  HMMA.16816.F32.BF16 R44, R4, R34, R44 ;  /* 0x00000022042c723c */ /* 0x000fe2000004182c */
[----:B------:R-:W1:Y:S01]  /*4cb0*/  LDSM.16.MT88.4 R4, [R206+0x2c00] ;  /* 0x002c0000ce04783b */ /* 0x000e620000004200 */
[----:B------:R-:W1:Y:S01]  /*4cc0*/  MUFU.EX2 R22, R8 ;  /* 0x0000000800167308 */ /* 0x000e620000000800 */
[----:B--2---:R-:W-:-:S02]  /*4cd0*/  FFMA.FTZ R0, R200, c[0x0][0x2d0], -R2 ;  /* 0x0000b400c8007a23 */ /* 0x004fc40000010802 */
[----:B------:R-:W-:-:S05]  /*4ce0*/  FFMA.FTZ R2, R202, c[0x0][0x2d0], -R2 ;  /* 0x0000b400ca027a23 */ /* 0x000fca0000010802 */
[----:B------:R-:W2:Y:S08]  /*4cf0*/  MUFU.EX2 R18, R3 ;  /* 0x0000000300127308 */ /* 0x000eb00000000800 */
[----:B------:R2:W-:Y:S08]  /*4d00*/  MUFU.EX2 R14, R0 ;  /* 0x00000000000e7308 */ /* 0x0005f00000000800 */
[----:B------:R1:W1:Y:S01]  /*4d10*/  MUFU.EX2 R15, R2 ;  /* 0x00000002000f7308 */ /* 0x0002620000000800 */
[----:B---3--:R-:W-:Y:S01]  /*4d20*/  F2FP.BF16.PACK_AB R92, R26, R24 ;  /* 0x000000181a5c723e */ /* 0x008fe200000010ff */
[----:B--2---:R-:W-:-:S02]  /*4d30*/  IMAD.MOV.U32 R0, RZ, RZ, R147 ;  /* 0x000000ffff007224 */ /* 0x004fc400078e0093 */
[----:B-1----:R-:W-:-:S05]  /*4d40*/  @P2 IMAD.HI.U32 R2, R147, c[0x0][0x2c8], RZ ;  /* 0x0000b20093022a27 */ /* 0x002fca00078e00ff */
[----:B------:R-:W-:Y:S01]  /*4d50*/  @P2 SHF.R.U32.HI R0, RZ, c[0x0][0x2cc], R2 ;  /* 0x0000b300ff002a19 */ /* 0x000fe20000011602 */
[----:B------:R-:W-:Y:S01]  /*4d60*/  IMAD.MOV.U32 R2, RZ, RZ, c[0x0][0x168] ;  /* 0x00005a00ff027624 */ /* 0x000fe200078e00ff */
[----:B-----5:R-:W-:Y:S02]  /*4d70*/  F2FP.BF16.PACK_AB R93, R21, R23 ;  /* 0x00000017155d723e */ /* 0x020fe400000010ff */
[----:B------:R-:W-:Y:S02]  /*4d80*/  F2FP.BF16.PACK_AB R94, R27, R25 ;  /* 0x000000191b5e723e */ /* 0x000fe400000010ff */
[----:B------:R-:W-:Y:S02]  /*4d90*/  F2FP.BF16.PACK_AB R95, R20, R22 ;  /* 0x00000016145f723e */ /* 0x000fe400000010ff */
[----:B------:R-:W-:Y:S02]  /*4da0*/  F2FP.BF16.PACK_AB R96, R16, R19 ;  /* 0x000000131060723e */ /* 0x000fe400000010ff */
[----:B------:R-:W-:-:S02]  /*4db0*/  F2FP.BF16.PACK_AB R97, R13, R12 ;  /* 0x0000000c0d61723e */ /* 0x000fc400000010ff */
[----:B------:R-:W-:Y:S02]  /*4dc0*/  F2FP.BF16.PACK_AB R98, R17, R18 ;  /* 0x000000121162723e */ /* 0x000fe400000010ff */
[----:B------:R-:W-:Y:S02]  /*4dd0*/  F2FP.BF16.PACK_AB R99, R15, R14 ;  /* 0x0000000e0f63723e */ /* 0x000fe400000010ff */
[----:B------:R-:W-:Y:S01]  /*4de0*/  IADD3 R0, R0, c[0x0][0x1d0], -R2 ;  /* 0x0000740000007a10 */ /* 0x000fe20007ffe802 */
[----:B------:R-:W-:Y:S03]  /*4df0*/  HMMA.16816.F32.BF16 R156, R92, R164, R156 ;  /* 0x000000a45c9c723c */ /* 0x000fe6000004189c */
[----:B------:R-:W-:Y:S01]  /*4e00*/  SHF.R.S32.HI R2, RZ, 0x1f, R0 ;  /* 0x0000001fff027819 */ /* 0x000fe20000011400 */
[----:B------:R-:W-:-:S04]  /*4e10*/  FADD.FTZ R8, R231, R223 ;  /* 0x000000dfe7087221 */ /* 0x000fc80000010000 */
[----:B------:R-:W-:Y:S01]  /*4e20*/  HMMA.16816.F32.BF16 R160, R92, R166, R160 ;  /* 0x000000a65ca0723c */ /* 0x000fe200000418a0 */
[----:B------:R-:W-:-:S07]  /*4e30*/  FADD.FTZ R3, R251, R249 ;  /* 0x000000f9fb037221 */ /* 0x000fce0000010000 */
[----:B------:R-:W-:Y:S01]  /*4e40*/  HMMA.16816.F32.BF16 R152, R96, R164, R152 ;  /* 0x000000a46098723c */ /* 0x000fe20000041898 */
[----:B------:R-:W-:-:S07]  /*4e50*/  FADD.FTZ R11, R224, R8 ;  /* 0x00000008e00b7221 */ /* 0x000fce0000010000 */
[----:B------:R-:W-:Y:S07]  /*4e60*/  HMMA.16816.F32.BF16 R164, R96, R166, R28 ;  /* 0x000000a660a4723c */ /* 0x000fee000004181c */
[----:B------:R-:W-:Y:S01]  /*4e70*/  LEA.HI R28, R2, R0, RZ, 0x6 ;  /* 0x00000000021c7211 */ /* 0x000fe200078f30ff */
[----:B------:R-:W-:Y:S02]  /*4e80*/  FADD.FTZ R0, R235, R234 ;  /* 0x000000eaeb007221 */ /* 0x000fe40000010000 */
[----:B------:R-:W-:-:S02]  /*4e90*/  FADD.FTZ R2, R247, R246 ;  /* 0x000000f6f7027221 */ /* 0x000fc40000010000 */
[----:B------:R-:W-:Y:S02]  /*4ea0*/  FADD.FTZ R0, R233, R0 ;  /* 0x00000000e9007221 */ /* 0x000fe40000010000 */
[----:B------:R-:W-:Y:S02]  /*4eb0*/  FADD.FTZ R10, R248, R3 ;  /* 0x00000003f80a7221 */ /* 0x000fe40000010000 */
[----:B------:R-:W-:Y:S01]  /*4ec0*/  FADD.FTZ R9, R244, R2 ;  /* 0x00000002f4097221 */ /* 0x000fe20000010000 */
[----:B----4-:R-:W-:Y:S01]  /*4ed0*/  HMMA.16816.F32.BF16 R76, R92, R82, R100 ;  /* 0x000000525c4c723c */ /* 0x010fe20000041864 */
[----:B------:R-:W-:Y:S02]  /*4ee0*/  FADD.FTZ R8, R232, R0 ;  /* 0x00000000e8087221 */ /* 0x000fe40000010000 */
[----:B------:R-:W-:Y:S02]  /*4ef0*/  FADD.FTZ R3, R227, R11 ;  /* 0x0000000be3037221 */ /* 0x000fe40000010000 */
[----:B------:R-:W-:-:S02]  /*4f00*/  FADD.FTZ R2, R250, R10 ;  /* 0x0000000afa027221 */ /* 0x000fc40000010000 */
[----:B------:R-:W-:Y:S01]  /*4f10*/  FADD.FTZ R0, R245, R9 ;  /* 0x00000009f5007221 */ /* 0x000fe20000010000 */
[----:B------:R-:W-:Y:S01]  /*4f20*/  HMMA.16816.F32.BF16 R72, R92, R80, R88 ;  /* 0x000000505c48723c */ /* 0x000fe20000041858 */
[----:B------:R-:W-:-:S07]  /*4f30*/  FADD.FTZ R3, R185, R3 ;  /* 0x00000003b9037221 */ /* 0x000fce0000010000 */
[----:B------:R-:W-:Y:S01]  /*4f40*/  HMMA.16816.F32.BF16 R100, R96, R112, R84 ;  /* 0x000000706064723c */ /* 0x000fe20000041854 */
[----:B------:R-:W-:-:S07]  /*4f50*/  FADD.FTZ R3, R193, R3 ;  /* 0x00000003c1037221 */ /* 0x000fce0000010000 */
[-C--:B------:R-:W-:Y:S08]  /*4f60*/  HMMA.16816.F32.BF16 R88, R92, R4.reuse, R180 ;  /* 0x000000045c58723c */ /* 0x080ff000000418b4 */
[----:B------:R-:W-:Y:S07]  /*4f70*/  HMMA.16816.F32.BF16 R84, R96, R4, R48 ;  /* 0x000000046054723c */ /* 0x000fee0000041830 */
[----:B------:R-:W-:-:S02]  /*4f80*/  FADD.FTZ R5, R195, R8 ;  /* 0x00000008c3057221 */ /* 0x000fc40000010000 */
[----:B------:R-:W-:Y:S02]  /*4f90*/  FADD.FTZ R4, R240, R2 ;  /* 0x00000002f0047221 */ /* 0x000fe40000010000 */
[----:B------:R-:W-:Y:S02]  /*4fa0*/  FADD.FTZ R2, R236, R0 ;  /* 0x00000000ec027221 */ /* 0x000fe40000010000 */
[----:B------:R-:W-:Y:S02]  /*4fb0*/  FADD.FTZ R0, R199, R5 ;  /* 0x00000005c7007221 */ /* 0x000fe40000010000 */
[----:B------:R-:W-:Y:S02]  /*4fc0*/  FADD.FTZ R4, R241, R4 ;  /* 0x00000004f1047221 */ /* 0x000fe40000010000 */
[----:B------:R-:W-:Y:S02]  /*4fd0*/  FADD.FTZ R5, R238, R2 ;  /* 0x00000002ee057221 */ /* 0x000fe40000010000 */
        /* <DEDUP_REMOVED lines=29> */
[----:B------:R-:W-:Y:S01]  /*51b0*/  FADD.FTZ R2, R13, R2 ;  /* 0x000000020d027221 */ /* 0x000fe20000010000 */
[----:B------:R-:W-:Y:S01]  /*51c0*/  SHF.R.S32.HI R5, RZ, 0x6, R28 ;  /* 0x00000006ff057819 */ /* 0x000fe2000001141c */
[----:B------:R-:W-:-:S02]  /*51d0*/  FADD.FTZ R0, R26, R0 ;  /* 0x000000001a007221 */ /* 0x000fc40000010000 */
[----:B------:R-:W-:Y:S02]  /*51e0*/  FADD.FTZ R4, R21, R4 ;  /* 0x0000000415047221 */ /* 0x000fe40000010000 */
[----:B------:R-:W-:Y:S02]  /*51f0*/  FADD.FTZ R3, R18, R3 ;  /* 0x0000000312037221 */ /* 0x000fe40000010000 */
[----:B------:R-:W-:Y:S01]  /*5200*/  FADD.FTZ R2, R14, R2 ;  /* 0x000000020e027221 */ /* 0x000fe20000010000 */
[----:B------:R-:W-:Y:S01]  /*5210*/  IMNMX R29, RZ, R5, !PT ;  /* 0x00000005ff1d7217 */ /* 0x000fe20007800200 */
[----:B------:R-:W-:Y:S02]  /*5220*/  FADD.FTZ R0, R25, R0 ;  /* 0x0000000019007221 */ /* 0x000fe40000010000 */
[----:B------:R-:W-:Y:S02]  /*5230*/  FADD.FTZ R4, R22, R4 ;  /* 0x0000000416047221 */ /* 0x000fe40000010000 */
[----:B------:R-:W-:-:S02]  /*5240*/  FADD.FTZ R5, R17, R3 ;  /* 0x0000000311057221 */ /* 0x000fc40000010000 */
[----:B------:R-:W-:Y:S02]  /*5250*/  FADD.FTZ R3, R15, R2 ;  /* 0x000000020f037221 */ /* 0x000fe40000010000 */
[----:B------:R-:W-:Y:S02]  /*5260*/  FADD.FTZ R2, R27, R0 ;  /* 0x000000001b027221 */ /* 0x000fe40000010000 */
[----:B------:R-:W-:Y:S01]  /*5270*/  FADD.FTZ R0, R20, R4 ;  /* 0x0000000414007221 */ /* 0x000fe20000010000 */
[----:B------:R1:W-:Y:S04]  /*5280*/  STL [R1+0x2c], R29 ;  /* 0x00002c1d01007387 */ /* 0x0003e80000100800 */
[----:B------:R1:W-:Y:S01]  /*5290*/  STL [R1+0x18], R5 ;  /* 0x0000180501007387 */ /* 0x0003e20000100800 */
[----:B------:R-:W-:-:S03]  /*52a0*/  IADD3 R202, R252, -0x2, RZ ;  /* 0xfffffffefcca7810 */ /* 0x000fc60007ffe0ff */
[----:B------:R1:W-:Y:S04]  /*52b0*/  STL [R1+0x1c], R3 ;  /* 0x00001c0301007387 */ /* 0x0003e80000100800 */
[----:B------:R1:W-:Y:S04]  /*52c0*/  STL [R1+0x24], R0 ;  /* 0x0000240001007387 */ /* 0x0003e80000100800 */
[----:B------:R1:W-:Y:S01]  /*52d0*/  STL [R1+0x20], R2 ;  /* 0x0000200201007387 */ /* 0x0003e20000100800 */
[----:B------:R-:W-:Y:S01]  /*52e0*/  ISETP.GE.AND P0, PT, R202, R29, PT ;  /* 0x0000001dca00720c */ /* 0x000fe20003f06270 */
[C---:B------:R-:W-:Y:S08]  /*52f0*/  HMMA.16816.F32.BF16 R104, R92.reuse, R112, R104 ;  /* 0x000000705c68723c */ /* 0x040ff00000041868 */
        /* <DEDUP_REMOVED lines=10> */
[C---:B------:R-:W-:Y:S08]  /*53a0*/  HMMA.16816.F32.BF16 R136, R96.reuse, R138, R36 ;  /* 0x0000008a6088723c */ /* 0x040ff00000041824 */
[----:B------:R-:W-:Y:S08]  /*53b0*/  HMMA.16816.F32.BF16 R80, R96, R82, R40 ;  /* 0x000000526050723c */ /* 0x000ff00000041828 */
[-C--:B------:R-:W-:Y:S08]  /*53c0*/  HMMA.16816.F32.BF16 R92, R92, R6.reuse, R148 ;  /* 0x000000065c5c723c */ /* 0x080ff00000041894 */
[----:B------:R-:W-:Y:S01]  /*53d0*/  HMMA.16816.F32.BF16 R96, R96, R6, R44 ;  /* 0x000000066060723c */ /* 0x000fe2000004182c */
[----:B------:R-:W-:Y:S01]  /*53e0*/  @!UPT UIADD3 URZ, URZ, URZ, URZ ;  /* 0x0000003f3f3ff290 */ /* 0x000fe2000fffe03f */
[----:B------:R-:W-:Y:S11]  /*53f0*/  @!P0 BRA `(.L_x_552) ;  /* 0x000041b000008947 */ /* 0x000ff60003800000 */
[----:B-1----:R-:W-:Y:S01]  /*5400*/  MOV R141, R144 ;  /* 0x00000090008d7202 */ /* 0x002fe20000000f00 */
[----:B------:R-:W-:Y:S01]  /*5410*/  IMAD.MOV.U32 R147, RZ, RZ, R142 ;  /* 0x000000ffff937224 */ /* 0x000fe200078e008e */
[----:B------:R-:W-:Y:S01]  /*5420*/  MOV R140, R145 ;  /* 0x00000091008c7202 */ /* 0x000fe20000000f00 */
[----:B------:R-:W-:Y:S01]  /*5430*/  IMAD.MOV.U32 R221, RZ, RZ, R202 ;  /* 0x000000ffffdd7224 */ /* 0x000fe200078e00ca */
[----:B------:R-:W-:-:S07]  /*5440*/  MOV R146, R143 ;  /* 0x0000008f00927202 */ /* 0x000fce0000000f00 */
.L_x_553:
[----:B------:R-:W2:Y:S01]  /*5450*/  LDL.64 R42, [R1+0x8] ;  /* 0x00000800012a7983 */ /* 0x000ea20000100a00 */
[----:B------:R-:W-:Y:S04]  /*5460*/  DEPBAR.LE SB0, 0x0 ;  /* 0x000080000000791a */ /* 0x000fe80000000000 */
[----:B------:R-:W-:Y:S01]  /*5470*/  WARPSYNC 0xffffffff ;  /* 0xffffffff00007948 */ /* 0x000fe20003800000 */
[----:B------:R-:W3:Y:S04]  /*5480*/  LDL R44, [R1+0x14] ;  /* 0x00001400012c7983 */ /* 0x000ee80000100800 */
[----:B------:R-:W-:Y:S01]  /*5490*/  BAR.SYNC.DEFER_BLOCKING 0x0 ;  /* 0x0000000000007b1d */ /* 0x000fe20000010000 */
[C---:B------:R-:W-:Y:S11]  /*54a0*/  ISETP.GE.AND P6, PT, R221.reuse, RZ, PT ;  /* 0x000000ffdd00720c */ /* 0x040ff60003fc6270 */
[----:B------:R-:W-:Y:S02]  /*54b0*/  @!UPT UIADD3 URZ, URZ, URZ, URZ ;  /* 0x0000003f3f3ff290 */ /* 0x000fe4000fffe03f */
[----:B-1----:R-:W-:Y:S01]  /*54c0*/  @P6 SHF.R.S32.HI R0, RZ, 0x1f, R221 ;  /* 0x0000001fff006819 */ /* 0x002fe200000114dd */
[C---:B------:R-:W-:Y:S04]  /*54d0*/  @P6 IMAD.WIDE.U32 R28, R221.reuse, c[0x0][0x208], RZ ;  /* 0x00008200dd1c6a25 */ /* 0x040fe800078e00ff */
[----:B------:R-:W-:Y:S02]  /*54e0*/  @P6 IMAD R0, R0, c[0x0][0x208], RZ ;  /* 0x0000820000006a24 */ /* 0x000fe400078e02ff */
[----:B------:R-:W-:Y:S02]  /*54f0*/  @P6 IMAD.SHL.U32 R2, R28, 0x40, RZ ;  /* 0x000000401c026824 */ /* 0x000fe400078e00ff */
[----:B------:R-:W-:Y:S01]  /*5500*/  @P6 IMAD R0, R221, c[0x0][0x20c], R0 ;  /* 0x00008300dd006a24 */ /* 0x000fe200078e0200 */
[----:B------:R-:W4:Y:S01]  /*5510*/  LDL R235, [R1+0x28] ;  /* 0x0000280001eb7983 */ /* 0x000f220000100800 */
[----:B------:R-:W-:Y:S02]  /*5520*/  @P6 IMAD.MOV.U32 R142, RZ, RZ, c[0x0][0x208] ;  /* 0x00008200ff8e6624 */ /* 0x000fe400078e00ff */
[----:B------:R-:W-:Y:S01]  /*5530*/  @P6 IMAD.IADD R0, R29, 0x1, R0 ;  /* 0x000000011d006824 */ /* 0x000fe200078e0200 */
[----:B------:R-:W-:Y:S02]  /*5540*/  LDSM.16.M88.4 R64, [R207] ;  /* 0x00000000cf40783b */ /* 0x000fe40000000200 */
[----:B------:R-:W-:Y:S02]  /*5550*/  @P6 LEA R3, P0, R142, R2, 0x5 ;  /* 0x000000028e036211 */ /* 0x000fe400078028ff */
[----:B------:R-:W-:Y:S02]  /*5560*/  @P6 SHF.L.U64.HI R0, R28, 0x6, R0 ;  /* 0x000000061c006819 */ /* 0x000fe40000010200 */
[----:B------:R-:W-:Y:S02]  /*5570*/  @P6 MOV R28, c[0x0][0x20c] ;  /* 0x00008300001c6a02 */ /* 0x000fe40000000f00 */
[----:B------:R-:W1:Y:S02]  /*5580*/  LDSM.16.M88.4 R16, [R204] ;  /* 0x00000000cc10783b */ /* 0x000e640000000200 */
[----:B------:R-:W-:Y:S06]  /*5590*/  @P6 LEA.HI.X R142, R142, R0, R28, 0x5, P0 ;  /* 0x000000008e8e6211 */ /* 0x000fec00000f2c1c */
[----:B------:R-:W5:Y:S08]  /*55a0*/  LDSM.16.M88.4 R60, [R207+0x1000] ;  /* 0x00100000cf3c783b */ /* 0x000f700000000200 */
[----:B------:R-:W5:Y:S08]  /*55b0*/  LDSM.16.M88.4 R32, [R204+0x400] ;  /* 0x00040000cc20783b */ /* 0x000f700000000200 */
[----:B------:R-:W4:Y:S06]  /*55c0*/  LDL.64 R224, [R1] ;  /* 0x0000000001e07983 */ /* 0x000f2c0000100a00 */
[----:B------:R-:W2:Y:S08]  /*55d0*/  LDSM.16.M88.4 R48, [R204+0x800] ;  /* 0x00080000cc30783b */ /* 0x000eb00000000200 */
[----:B------:R-:W4:Y:S01]  /*55e0*/  LDL R222, [R1+0x10] ;  /* 0x0000100001de7983 */ /* 0x000f220000100800 */
[-C--:B-1----:R-:W-:Y:S03]  /*55f0*/  HMMA.16816.F32.BF16 R4, R64, R16.reuse, RZ ;  /* 0x000000104004723c */ /* 0x082fe600000418ff */
[----:B------:R-:W1:Y:S05]  /*5600*/  LDSM.16.M88.4 R148, [R204+0xc00] ;  /* 0x000c0000cc94783b */ /* 0x000e6a0000000200 */
[C---:B-----5:R-:W-:Y:S03]  /*5610*/  HMMA.16816.F32.BF16 R8, R60.reuse, R16, RZ ;  /* 0x000000103c08723c */ /* 0x060fe600000418ff */
[----:B------:R-:W-:Y:S05]  /*5620*/  LDSM.16.M88.4 R176, [R208] ;  /* 0x00000000d0b0783b */ /* 0x000fea0000000200 */
[-C--:B------:R-:W-:Y:S03]  /*5630*/  HMMA.16816.F32.BF16 R12, R60, R18.reuse, RZ ;  /* 0x000000123c0c723c */ /* 0x080fe600000418ff */
[----:B------:R-:W5:Y:S05]  /*5640*/  LDSM.16.M88.4 R180, [R209] ;  /* 0x00000000d1b4783b */ /* 0x000f6a0000000200 */
[C---:B------:R-:W-:Y:S03]  /*5650*/  HMMA.16816.F32.BF16 R16, R64.reuse, R18, RZ ;  /* 0x000000124010723c */ /* 0x040fe600000418ff */
[----:B------:R-:W1:Y:S05]  /*5660*/  LDSM.16.M88.4 R184, [R208+0x1000] ;  /* 0x00100000d0b8783b */ /* 0x000e6a0000000200 */
[-C--:B------:R-:W-:Y:S03]  /*5670*/  HMMA.16816.F32.BF16 R20, R64, R32.reuse, RZ ;  /* 0x000000204014723c */ /* 0x080fe600000418ff */
[----:B------:R-:W1:Y:S05]  /*5680*/  LDSM.16.M88.4 R188, [R220] ;  /* 0x00000000dcbc783b */ /* 0x000e6a0000000200 */
[C---:B------:R-:W-:Y:S03]  /*5690*/  HMMA.16816.F32.BF16 R24, R60.reuse, R32, RZ ;  /* 0x000000203c18723c */ /* 0x040fe600000418ff */
[----:B------:R-:W1:Y:S05]  /*56a0*/  LDSM.16.M88.4 R192, [R219] ;  /* 0x00000000dbc0783b */ /* 0x000e6a0000000200 */
[-C--:B------:R-:W-:Y:S03]  /*56b0*/  HMMA.16816.F32.BF16 R28, R60, R34.reuse, RZ ;  /* 0x000000223c1c723c */ /* 0x080fe600000418ff */
[----:B------:R-:W1:Y:S08]  /*56c0*/  LDSM.16.M88.4 R196, [R218] ;  /* 0x00000000dac4783b */ /* 0x000e700000000200 */
[----:B------:R-:W5:Y:S04]  /*56d0*/  LDL R227, [R1+0x40] ;  /* 0x0000400001e37983 */ /* 0x000f680000100800 */
[----:B------:R-:W5:Y:S04]  /*56e0*/  LDL R226, [R1+0x50] ;  /* 0x0000500001e27983 */ /* 0x000f680000100800 */
[----:B------:R-:W5:Y:S01]  /*56f0*/  LDL R223, [R1+0x4c] ;  /* 0x00004c0001df7983 */ /* 0x000f620000100800 */
[----:B--2---:R-:W-:Y:S04]  /*5700*/  @P6 IADD3 R32, P1, R2, R42, RZ ;  /* 0x0000002a02206210 */ /* 0x004fe80007f3e0ff */
[----:B------:R-:W-:Y:S01]  /*5710*/  @P6 LEA R144, P0, R32, c[0x0][0x1f8], 0x1 ;  /* 0x00007e0020906a11 */ /* 0x000fe200078008ff */
[--C-:B---3--:R-:W-:Y:S01]  /*5720*/  @P6 IMAD.X R33, R0, 0x1, R44.reuse, P1 ;  /* 0x0000000100216824 */ /* 0x108fe200008e062c */
[----:B------:R-:W-:Y:S04]  /*5730*/  @P6 IADD3 R56, P1, R42, 0x20, RZ ;  /* 0x000000202a386810 */ /* 0x000fe80007f3e0ff */
[----:B------:R-:W-:Y:S01]  /*5740*/  @P6 LEA.HI.X R145, R32, c[0x0][0x1fc], R33, 0x1, P0 ;  /* 0x00007f0020916a11 */ /* 0x000fe200000f0c21 */
[----:B------:R-:W-:Y:S01]  /*5750*/  @P6 IMAD.X R202, RZ, RZ, R44, P1 ;  /* 0x000000ffffca6224 */ /* 0x000fe200008e062c */
[C---:B------:R-:W-:Y:S02]  /*5760*/  HMMA.16816.F32.BF16 R32, R64.reuse, R34, RZ ;  /* 0x000000224020723c */ /* 0x040fe400000418ff */
[----:B------:R-:W-:Y:S04]  /*5770*/  @P6 IADD3 R40, P1, R2, R56, RZ ;  /* 0x0000003802286210 */ /* 0x000fe80007f3e0ff */
[----:B------:R-:W-:Y:S01]  /*5780*/  @P6 LEA R200, P0, R40, c[0x0][0x1f8], 0x1 ;  /* 0x00007e0028c86a11 */ /* 0x000fe200078008ff */
[----:B------:R-:W-:Y:S01]  /*5790*/  @P6 IMAD.X R41, R0, 0x1, R202, P1 ;  /* 0x0000000100296824 */ /* 0x000fe200008e06ca */
[-C--:B------:R-:W-:Y:S01]  /*57a0*/  HMMA.16816.F32.BF16 R36, R64, R48.reuse, RZ ;  /* 0x000000304024723c */ /* 0x080fe200000418ff */
[----:B------:R-:W-:Y:S03]  /*57b0*/  @P6 IADD3 R53, P1, R42, 0x40, RZ ;  /* 0x000000402a356810 */ /* 0x000fe60007f3e0ff */
[----:B------:R-:W-:Y:S02]  /*57c0*/  @P6 LEA.HI.X R201, R40, c[0x0][0x1fc], R41, 0x1, P0 ;  /* 0x00007f0028c96a11 */ /* 0x000fe400000f0c29 */
[----:B------:R-:W-:Y:S02]  /*57d0*/  @P6 IADD3.X R143, RZ, R44, RZ, P1, !PT ;  /* 0x0000002cff8f6210 */ /* 0x000fe40000ffe4ff */
[-C--:B------:R-:W-:Y:S04]  /*57e0*/  @P6 IADD3 R2, P1, R2, R53.reuse, RZ ;  /* 0x0000003502026210 */ /* 0x080fe80007f3e0ff */
[----:B------:R-:W-:Y:S01]  /*57f0*/  @P6 IADD3 R52, P0, R3, R42, RZ ;  /* 0x0000002a03346210 */ /* 0x000fe20007f1e0ff */
[--C-:B------:R-:W-:Y:S01]  /*5800*/  @P6 IMAD.X R0, R0, 0x1, R143.reuse, P1 ;  /* 0x0000000100006824 */ /* 0x100fe200008e068f */
[C---:B------:R-:W-:Y:S02]  /*5810*/  HMMA.16816.F32.BF16 R40, R60.reuse, R48, RZ ;  /* 0x000000303c28723c */ /* 0x040fe400000418ff */
[C---:B------:R-:W-:Y:S04]  /*5820*/  @P6 LEA R54, P1, R2.reuse, c[0x0][0x1f8], 0x1 ;  /* 0x00007e0002366a11 */ /* 0x040fe800078208ff */
[----:B------:R-:W-:Y:S01]  /*5830*/  @P6 LEA.HI.X R55, R2, c[0x0][0x1fc], R0, 0x1, P1 ;  /* 0x00007f0002376a11 */ /* 0x000fe200008f0c00 */
[----:B----4-:R-:W-:Y:S01]  /*5840*/  @P6 IMAD.SHL.U32 R0, R235, 0x2, RZ ;  /* 0x00000002eb006824 */ /* 0x010fe200078e00ff */
[C---:B------:R-:W-:Y:S01]  /*5850*/  @P6 IADD3 R2, P1, R3.reuse, R56, RZ ;  /* 0x0000003803026210 */ /* 0x040fe20007f3e0ff */
[----:B------:R-:W-:Y:S02]  /*5860*/  @P6 IMAD.X R48, R142, 0x1, R44, P0 ;  /* 0x000000018e306824 */ /* 0x000fe400000e062c */
[-C--:B------:R-:W-:Y:S01]  /*5870*/  HMMA.16816.F32.BF16 R44, R60, R50.reuse, RZ ;  /* 0x000000323c2c723c */ /* 0x080fe200000418ff */
[----:B------:R-:W-:Y:S01]  /*5880*/  @!PT LDS RZ, [RZ] ;  /* 0x00000000fffff984 */ /* 0x000fe20000000800 */
[----:B------:R-:W-:Y:S01]  /*5890*/  @!PT LDS RZ, [RZ] ;  /* 0x00000000fffff984 */ /* 0x000fe20000000800 */
[----:B------:R-:W-:Y:S01]  /*58a0*/  @!PT LDS RZ, [RZ] ;  /* 0x00000000fffff984 */ /* 0x000fe20000000800 */
[----:B------:R2:W-:Y:S01]  /*58b0*/  @P6 LDGSTS.E.BYPASS.LTC128B.128 [R0+0x100], [R144.64], !P5 ;  /* 0x0010000090006fae */ /* 0x0005e2000e901d46 */
[----:B------:R-:W-:Y:S02]  /*58c0*/  @P6 LEA R58, P0, R52, c[0x0][0x1f8], 0x1 ;  /* 0x00007e00343a6a11 */ /* 0x000fe400078008ff */
[----:B------:R-:W-:Y:S02]  /*58d0*/  @P6 IADD3.X R202, R142, R202, RZ, P1, !PT ;  /* 0x000000ca8eca6210 */ /* 0x000fe40000ffe4ff */
[----:B------:R-:W-:Y:S02]  /*58e0*/  @P6 LEA.HI.X R59, R52, c[0x0][0x1fc], R48, 0x1, P0 ;  /* 0x00007f00343b6a11 */ /* 0x000fe400000f0c30 */
[C---:B------:R-:W-:Y:S01]  /*58f0*/  HMMA.16816.F32.BF16 R48, R64.reuse, R50, RZ ;  /* 0x000000324030723c */ /* 0x040fe200000418ff */
[----:B------:R3:W-:Y:S03]  /*5900*/  @P6 LDGSTS.E.BYPASS.LTC128B.128 [R0+0x1100], [R200.64], !P4 ;  /* 0x01100000c8006fae */ /* 0x0007e6000e101d46 */
[----:B------:R-:W-:Y:S05]  /*5910*/  @P6 IADD3 R3, P0, R3, R53, RZ ;  /* 0x0000003503036210 */ /* 0x000fea0007f1e0ff */
[----:B------:R1:W-:Y:S08]  /*5920*/  @P6 LDGSTS.E.BYPASS.LTC128B.128 [R0+0x2100], [R54.64], !P3 ;  /* 0x0210000036006fae */ /* 0x0003f0000d901d46 */
[----:B------:R4:W-:Y:S01]  /*5930*/  @P6 LDGSTS.E.BYPASS.LTC128B.128 [R0+0x900], [R58.64], !P5 ;  /* 0x009000003a006fae */ /* 0x0009e2000e901d46 */
[----:B--2---:R-:W-:Y:S01]  /*5940*/  @P6 IMAD.X R144, R142, 0x1, R143, P0 ;  /* 0x000000018e906824 */ /* 0x004fe200000e068f */
[C---:B------:R-:W-:Y:S04]  /*5950*/  @P6 LEA R142, P0, R2.reuse, c[0x0][0x1f8], 0x1 ;  /* 0x00007e00028e6a11 */ /* 0x040fe800078008ff */
[----:B------:R-:W-:Y:S02]  /*5960*/  @P6 LEA.HI.X R143, R2, c[0x0][0x1fc], R202, 0x1, P0 ;  /* 0x00007f00028f6a11 */ /* 0x000fe400000f0cca */
[C---:B------:R-:W-:Y:S03]  /*5970*/  @P6 LEA R2, P0, R3.reuse, c[0x0][0x1f8], 0x1 ;  /* 0x00007e0003026a11 */ /* 0x040fe600078008ff */
[----:B------:R2:W-:Y:S01]  /*5980*/  @P6 LDGSTS.E.BYPASS.LTC128B.128 [R0+0x1900], [R142.64], !P4 ;  /* 0x019000008e006fae */ /* 0x0005e2000e101d46 */
[----:B------:R-:W-:Y:S01]  /*5990*/  @P6 LEA.HI.X R3, R3, c[0x0][0x1fc], R144, 0x1, P0 ;  /* 0x00007f0003036a11 */ /* 0x000fe200000f0c90 */
[-C--:B-1----:R-:W-:Y:S06]  /*59a0*/  HMMA.16816.F32.BF16 R52, R64, R148.reuse, RZ ;  /* 0x000000944034723c */ /* 0x082fec00000418ff */
[----:B------:R1:W-:Y:S01]  /*59b0*/  @P6 LDGSTS.E.BYPASS.LTC128B.128 [R0+0x2900], [R2.64], !P3 ;  /* 0x0290000002006fae */ /* 0x0003e2000d901d46 */
[C---:B------:R-:W-:Y:S01]  /*59c0*/  ISETP.GE.AND P6, PT, R221.reuse, 0x1, PT ;  /* 0x00000001dd00780c */ /* 0x040fe20003fc6270 */
[C---:B----4-:R-:W-:Y:S06]  /*59d0*/  HMMA.16816.F32.BF16 R56, R60.reuse, R148, RZ ;  /* 0x000000943c38723c */ /* 0x050fec00000418ff */
[----:B---3--:R-:W-:Y:S02]  /*59e0*/  LDSM.16.M88.4 R200, [R204+0x1400] ;  /* 0x00140000ccc8783b */ /* 0x008fe40000000200 */
[-C--:B------:R-:W-:Y:S04]  /*59f0*/  HMMA.16816.F32.BF16 R60, R60, R150.reuse, RZ ;  /* 0x000000963c3c723c */ /* 0x080fe800000418ff */
[----:B------:R-:W-:Y:S02]  /*5a00*/  @P6 IMAD.MOV.U32 R144, RZ, RZ, c[0x0][0x1e4] ;  /* 0x00007900ff906624 */ /* 0x000fe400078e00ff */
[----:B------:R-:W0:Y:S01]  /*5a10*/  LDGDEPBAR ;  /* 0x00000000000079af */ /* 0x000e220000000000 */
[----:B--2---:R-:W-:Y:S01]  /*5a20*/  @P6 IMAD.MOV.U32 R142, RZ, RZ, c[0x0][0x1e0] ;  /* 0x00007800ff8e6624 */ /* 0x004fe200078e00ff */
[----:B------:R-:W-:Y:S06]  /*5a30*/  HMMA.16816.F32.BF16 R64, R64, R150, RZ ;  /* 0x000000964040723c */ /* 0x000fec00000418ff */
[----:B------:R-:W-:Y:S02]  /*5a40*/  LDSM.16.M88.4 R148, [R207+0x2000] ;  /* 0x00200000cf94783b */ /* 0x000fe40000000200 */
[-C--:B-----5:R-:W-:Y:S08]  /*5a50*/  HMMA.16816.F32.BF16 R4, R176, R180.reuse, R4 ;  /* 0x000000b4b004723c */ /* 0x0a0ff00000041804 */
[C---:B------:R-:W-:Y:S08]  /*5a60*/  HMMA.16816.F32.BF16 R8, R184.reuse, R180, R8 ;  /* 0x000000b4b808723c */ /* 0x040ff00000041808 */
[-C--:B------:R-:W-:Y:S08]  /*5a70*/  HMMA.16816.F32.BF16 R12, R184, R182.reuse, R12 ;  /* 0x000000b6b80c723c */ /* 0x080ff0000004180c */
[C---:B------:R-:W-:Y:S01]  /*5a80*/  HMMA.16816.F32.BF16 R16, R176.reuse, R182, R16 ;  /* 0x000000b6b010723c */ /* 0x040fe20000041810 */
[----:B------:R-:W2:Y:S07]  /*5a90*/  LDSM.16.M88.4 R180, [R204+0x1000] ;  /* 0x00100000ccb4783b */ /* 0x000eae0000000200 */
        /* <DEDUP_REMOVED lines=9> */
[----:B------:R-:W4:Y:S07]  /*5b30*/  LDSM.16.M88.4 R192, [R204+0x1800] ;  /* 0x00180000ccc0783b */ /* 0x000f2e0000000200 */
[-C--:B------:R-:W-:Y:S08]  /*5b40*/  HMMA.16816.F32.BF16 R52, R176, R196.reuse, R52 ;  /* 0x000000c4b034723c */ /* 0x080ff00000041834 */
[C---:B------:R-:W-:Y:S08]  /*5b50*/  HMMA.16816.F32.BF16 R56, R184.reuse, R196, R56 ;  /* 0x000000c4b838723c */ /* 0x040ff00000041838 */
[-C--:B------:R-:W-:Y:S01]  /*5b60*/  HMMA.16816.F32.BF16 R60, R184, R198.reuse, R60 ;  /* 0x000000c6b83c723c */ /* 0x080fe2000004183c */
[----:B------:R-:W5:Y:S07]  /*5b70*/  LDSM.16.M88.4 R184, [R204+0x1c00] ;  /* 0x001c0000ccb8783b */ /* 0x000f6e0000000200 */
[----:B------:R-:W-:Y:S01]  /*5b80*/  HMMA.16816.F32.BF16 R64, R176, R198, R64 ;  /* 0x000000c6b040723c */ /* 0x000fe20000041840 */
[----:B------:R-:W-:Y:S07]  /*5b90*/  LDSM.16.M88.4 R176, [R208+0x2000] ;  /* 0x00200000d0b0783b */ /* 0x000fee0000000200 */
[-C--:B--2---:R-:W-:Y:S01]  /*5ba0*/  HMMA.16816.F32.BF16 R4, R148, R180.reuse, R4 ;  /* 0x000000b49404723c */ /* 0x084fe20000041804 */
[----:B------:R-:W-:Y:S07]  /*5bb0*/  LDSM.16.M88.4 R196, [R208+0x3000] ;  /* 0x00300000d0c4783b */ /* 0x000fee0000000200 */
[C---:B---3--:R-:W-:Y:S08]  /*5bc0*/  HMMA.16816.F32.BF16 R8, R188.reuse, R180, R8 ;  /* 0x000000b4bc08723c */ /* 0x048ff00000041808 */
[-C--:B------:R-:W-:Y:S08]  /*5bd0*/  HMMA.16816.F32.BF16 R12, R188, R182.reuse, R12 ;  /* 0x000000b6bc0c723c */ /* 0x080ff0000004180c */
[C---:B------:R-:W-:Y:S01]  /*5be0*/  HMMA.16816.F32.BF16 R16, R148.reuse, R182, R16 ;  /* 0x000000b69410723c */ /* 0x040fe20000041810 */
[----:B------:R-:W2:Y:S07]  /*5bf0*/  LDSM.16.M88.4 R180, [R217] ;  /* 0x00000000d9b4783b */ /* 0x000eae0000000200 */
[-C--:B------:R-:W-:Y:S08]  /*5c00*/  HMMA.16816.F32.BF16 R20, R148, R200.reuse, R20 ;  /* 0x000000c89414723c */ /* 0x080ff00000041814 */
        /* <DEDUP_REMOVED lines=8> */
[----:B------:R-:W3:Y:S07]  /*5c90*/  LDSM.16.M88.4 R192, [R216] ;  /* 0x00000000d8c0783b */ /* 0x000eee0000000200 */
[-C--:B-----5:R-:W-:Y:S08]  /*5ca0*/  HMMA.16816.F32.BF16 R52, R148, R184.reuse, R52 ;  /* 0x000000b89434723c */ /* 0x0a0ff00000041834 */
[C---:B------:R-:W-:Y:S08]  /*5cb0*/  HMMA.16816.F32.BF16 R56, R188.reuse, R184, R56 ;  /* 0x000000b8bc38723c */ /* 0x040ff00000041838 */
[-C--:B------:R-:W-:Y:S01]  /*5cc0*/  HMMA.16816.F32.BF16 R60, R188, R186.reuse, R60 ;  /* 0x000000babc3c723c */ /* 0x080fe2000004183c */
[----:B------:R-:W4:Y:S07]  /*5cd0*/  LDSM.16.M88.4 R188, [R214] ;  /* 0x00000000d6bc783b */ /* 0x000f2e0000000200 */
[----:B------:R-:W-:Y:S01]  /*5ce0*/  HMMA.16816.F32.BF16 R64, R148, R186, R64 ;  /* 0x000000ba9440723c */ /* 0x000fe20000041840 */
[----:B------:R-:W-:Y:S07]  /*5cf0*/  LDSM.16.M88.4 R148, [R207+0x4000] ;  /* 0x00400000cf94783b */ /* 0x000fee0000000200 */
[-C--:B--2---:R-:W-:Y:S01]  /*5d00*/  HMMA.16816.F32.BF16 R4, R176, R180.reuse, R4 ;  /* 0x000000b4b004723c */ /* 0x084fe20000041804 */
[----:B------:R-:W-:Y:S07]  /*5d10*/  LDSM.16.M88.4 R184, [R207+0x5000] ;  /* 0x00500000cfb8783b */ /* 0x000fee0000000200 */
[C---:B------:R-:W-:Y:S08]  /*5d20*/  HMMA.16816.F32.BF16 R8, R196.reuse, R180, R8 ;  /* 0x000000b4c408723c */ /* 0x040ff00000041808 */
[-C--:B------:R-:W-:Y:S08]  /*5d30*/  HMMA.16816.F32.BF16 R12, R196, R182.reuse, R12 ;  /* 0x000000b6c40c723c */ /* 0x080ff0000004180c */
[C---:B------:R-:W-:Y:S01]  /*5d40*/  HMMA.16816.F32.BF16 R16, R176.reuse, R182, R16 ;  /* 0x000000b6b010723c */ /* 0x040fe20000041810 */
[----:B------:R-:W2:Y:S07]  /*5d50*/  LDSM.16.M88.4 R180, [R204+0x2000] ;  /* 0x00200000ccb4783b */ /* 0x000eae0000000200 */
[-C--:B---3--:R-:W-:Y:S08]  /*5d60*/  HMMA.16816.F32.BF16 R20, R176, R192.reuse, R20 ;  /* 0x000000c0b014723c */ /* 0x088ff00000041814 */
        /* <DEDUP_REMOVED lines=8> */
[----:B------:R-:W5:Y:S07]  /*5df0*/  LDSM.16.M88.4 R200, [R204+0x2800] ;  /* 0x00280000ccc8783b */ /* 0x000f6e0000000200 */
[-C--:B----4-:R-:W-:Y:S08]  /*5e00*/  HMMA.16816.F32.BF16 R52, R176, R188.reuse, R52 ;  /* 0x000000bcb034723c */ /* 0x090ff00000041834 */
[C---:B------:R-:W-:Y:S08]  /*5e10*/  HMMA.16816.F32.BF16 R56, R196.reuse, R188, R56 ;  /* 0x000000bcc438723c */ /* 0x040ff00000041838 */
[-C--:B------:R-:W-:Y:S01]  /*5e20*/  HMMA.16816.F32.BF16 R60, R196, R190.reuse, R60 ;  /* 0x000000bec43c723c */ /* 0x080fe2000004183c */
[----:B------:R-:W4:Y:S07]  /*5e30*/  LDSM.16.M88.4 R196, [R204+0x2c00] ;  /* 0x002c0000ccc4783b */ /* 0x000f2e0000000200 */
[----:B------:R-:W-:Y:S01]  /*5e40*/  HMMA.16816.F32.BF16 R64, R176, R190, R64 ;  /* 0x000000beb040723c */ /* 0x000fe20000041840 */
[----:B------:R-:W-:Y:S07]  /*5e50*/  LDSM.16.M88.4 R176, [R208+0x4000] ;  /* 0x00400000d0b0783b */ /* 0x000fee0000000200 */
[-C--:B--2---:R-:W-:Y:S01]  /*5e60*/  HMMA.16816.F32.BF16 R4, R148, R180.reuse, R4 ;  /* 0x000000b49404723c */ /* 0x084fe20000041804 */
[----:B------:R-:W-:Y:S07]  /*5e70*/  LDSM.16.M88.4 R188, [R208+0x5000] ;  /* 0x00500000d0bc783b */ /* 0x000fee0000000200 */
[C---:B------:R-:W-:Y:S08]  /*5e80*/  HMMA.16816.F32.BF16 R8, R184.reuse, R180, R8 ;  /* 0x000000b4b808723c */ /* 0x040ff00000041808 */
[-C--:B------:R-:W-:Y:S08]  /*5e90*/  HMMA.16816.F32.BF16 R12, R184, R182.reuse, R12 ;  /* 0x000000b6b80c723c */ /* 0x080ff0000004180c */
[C---:B------:R-:W-:Y:S01]  /*5ea0*/  HMMA.16816.F32.BF16 R16, R148.reuse, R182, R16 ;  /* 0x000000b69410723c */ /* 0x040fe20000041810 */
[----:B------:R-:W2:Y:S07]  /*5eb0*/  LDSM.16.M88.4 R180, [R213] ;  /* 0x00000000d5b4783b */ /* 0x000eae0000000200 */
[-C--:B---3--:R-:W-:Y:S08]  /*5ec0*/  HMMA.16816.F32.BF16 R20, R148, R192.reuse, R20 ;  /* 0x000000c09414723c */ /* 0x088ff00000041814 */
[C---:B------:R-:W-:Y:S08]  /*5ed0*/  HMMA.16816.F32.BF16 R24, R184.reuse, R192, R24 ;  /* 0x000000c0b818723c */ /* 0x040ff00000041818 */
[-C--:B------:R-:W-:Y:S08]  /*5ee0*/  HMMA.16816.F32.BF16 R28, R184, R194.reuse, R28 ;  /* 0x000000c2b81c723c */ /* 0x080ff0000004181c */
[C---:B------:R-:W-:Y:S01]  /*5ef0*/  HMMA.16816.F32.BF16 R32, R148.reuse, R194, R32 ;  /* 0x000000c29420723c */ /* 0x040fe20000041820 */
[----:B------:R-:W3:Y:S07]  /*5f00*/  LDSM.16.M88.4 R192, [R212] ;  /* 0x00000000d4c0783b */ /* 0x000eee0000000200 */
[-C--:B-----5:R-:W-:Y:S08]  /*5f10*/  HMMA.16816.F32.BF16 R36, R148, R200.reuse, R36 ;  /* 0x000000c89424723c */ /* 0x0a0ff00000041824 */
[C---:B------:R-:W-:Y:S08]  /*5f20*/  HMMA.16816.F32.BF16 R40, R184.reuse, R200, R40 ;  /* 0x000000c8b828723c */ /* 0x040ff00000041828 */
[-C--:B------:R-:W-:Y:S08]  /*5f30*/  HMMA.16816.F32.BF16 R44, R184, R202.reuse, R44 ;  /* 0x000000cab82c723c */ /* 0x080ff0000004182c */
[C---:B------:R-:W-:Y:S07]  /*5f40*/  HMMA.16816.F32.BF16 R48, R148.reuse, R202, R48 ;  /* 0x000000ca9430723c */ /* 0x040fee0000041830 */
[----:B------:R-:W-:Y:S01]  /*5f50*/  IADD3 R202, R221, -0x1, RZ ;  /* 0xffffffffddca7810 */ /* 0x000fe20007ffe0ff */
[-C--:B----4-:R-:W-:Y:S04]  /*5f60*/  HMMA.16816.F32.BF16 R52, R148, R196.reuse, R52 ;  /* 0x000000c49434723c */ /* 0x090fe80000041834 */
[----:B-1----:R-:W-:Y:S01]  /*5f70*/  @P6 IMAD.WIDE.U32 R2, R202, c[0x0][0x1e0], RZ ;  /* 0x00007800ca026a25 */ /* 0x002fe200078e00ff */
[----:B------:R-:W-:Y:S03]  /*5f80*/  @P6 SHF.R.S32.HI R0, RZ, 0x1f, R202 ;  /* 0x0000001fff006819 */ /* 0x000fe600000114ca */
[C---:B------:R-:W-:Y:S04]  /*5f90*/  HMMA.16816.F32.BF16 R56, R184.reuse, R196, R56 ;  /* 0x000000c4b838723c */ /* 0x040fe80000041838 */
[----:B------:R-:W-:Y:S01]  /*5fa0*/  @P6 SHF.L.U32 R143, R2, 0x6, RZ ;  /* 0x00000006028f6819 */ /* 0x000fe200000006ff */
[----:B------:R-:W-:Y:S03]  /*5fb0*/  @P6 IMAD R0, R0, c[0x0][0x1e0], RZ ;  /* 0x0000780000006a24 */ /* 0x000fe600078e02ff */
[-C--:B------:R-:W-:Y:S04]  /*5fc0*/  HMMA.16816.F32.BF16 R60, R184, R198.reuse, R60 ;  /* 0x000000c6b83c723c */ /* 0x080fe8000004183c */
[----:B------:R-:W-:Y:S04]  /*5fd0*/  @P6 IMAD R0, R202, c[0x0][0x1e4], R0 ;  /* 0x00007900ca006a24 */ /* 0x000fe800078e0200 */
[----:B------:R-:W-:Y:S01]  /*5fe0*/  HMMA.16816.F32.BF16 R64, R148, R198, R64 ;  /* 0x000000c69440723c */ /* 0x000fe20000041840 */
[----:B------:R-:W1:Y:S03]  /*5ff0*/  LDSM.16.M88.4 R148, [R211] ;  /* 0x00000000d394783b */ /* 0x000e660000000200 */
[----:B------:R-:W-:Y:S01]  /*6000*/  @P6 IMAD.IADD R0, R3, 0x1, R0 ;  /* 0x0000000103006824 */ /* 0x000fe200078e0200 */
[----:B------:R-:W-:Y:S03]  /*6010*/  @P6 LEA R3, P0, R142, R143, 0x5 ;  /* 0x0000008f8e036211 */ /* 0x000fe600078028ff */
[-C--:B--2---:R-:W-:Y:S05]  /*6020*/  HMMA.16816.F32.BF16 R4, R176, R180.reuse, R4 ;  /* 0x000000b4b004723c */ /* 0x084fea0000041804 */
[----:B------:R-:W-:Y:S01]  /*6030*/  @P6 SHF.L.U64.HI R2, R2, 0x6, R0 ;  /* 0x0000000602026819 */ /* 0x000fe20000010200 */
[----:B------:R-:W-:Y:S02]  /*6040*/  IMAD.IADD R0, R226, 0x1, R227 ;  /* 0x00000001e2007824 */ /* 0x000fe400078e02e3 */
[C---:B------:R-:W-:Y:S04]  /*6050*/  HMMA.16816.F32.BF16 R8, R188.reuse, R180, R8 ;  /* 0x000000b4bc08723c */ /* 0x040fe80000041808 */
[----:B------:R-:W-:Y:S01]  /*6060*/  @P6 LEA.HI.X R142, R142, R2, R144, 0x5, P0 ;  /* 0x000000028e8e6211 */ /* 0x000fe200000f2c90 */
[----:B------:R-:W-:Y:S01]  /*6070*/  @P2 IMAD.HI.U32 R145, R0, c[0x0][0x2c8], RZ ;  /* 0x0000b20000912a27 */ /* 0x000fe200078e00ff */
[C---:B------:R-:W-:Y:S02]  /*6080*/  @P6 IADD3 R144, P0, R143.reuse, R224, RZ ;  /* 0x000000e08f906210 */ /* 0x040fe40007f1e0ff */
[-C--:B------:R-:W-:Y:S04]  /*6090*/  HMMA.16816.F32.BF16 R12, R188, R182.reuse, R12 ;  /* 0x000000b6bc0c723c */ /* 0x080fe8000004180c */
[----:B------:R-:W-:Y:S01]  /*60a0*/  @P6 IMAD.X R180, R2, 0x1, R222, P0 ;  /* 0x0000000102b46824 */ /* 0x000fe200000e06de */
[----:B------:R-:W-:Y:S02]  /*60b0*/  @P6 LEA R200, P0, R144, c[0x0][0x1c8], 0x1 ;  /* 0x0000720090c86a11 */ /* 0x000fe400078008ff */
[----:B------:R-:W-:Y:S01]  /*60c0*/  @P6 IADD3 R181, P1, R224, 0x20, RZ ;  /* 0x00000020e0b56810 */ /* 0x000fe20007f3e0ff */
[C---:B------:R-:W-:Y:S04]  /*60d0*/  HMMA.16816.F32.BF16 R16, R176.reuse, R182, R16 ;  /* 0x000000b6b010723c */ /* 0x040fe80000041810 */
[----:B------:R-:W-:Y:S02]  /*60e0*/  @P6 LEA.HI.X R201, R144, c[0x0][0x1cc], R180, 0x1, P0 ;  /* 0x0000730090c96a11 */ /* 0x000fe400000f0cb4 */
[----:B------:R-:W-:Y:S01]  /*60f0*/  @P6 IADD3.X R180, RZ, R222, RZ, P1, !PT ;  /* 0x000000deffb46210 */ /* 0x000fe20000ffe4ff */
[----:B------:R-:W-:Y:S01]  /*6100*/  IMAD.MOV.U32 R183, RZ, RZ, -0x40 ;  /* 0xffffffc0ffb77424 */ /* 0x000fe200078e00ff */
[-C--:B---3--:R-:W-:Y:S04]  /*6110*/  HMMA.16816.F32.BF16 R20, R176, R192.reuse, R20 ;  /* 0x000000c0b014723c */ /* 0x088fe80000041814 */
[----:B------:R-:W-:Y:S02]  /*6120*/  @P6 IADD3 R144, P1, R143, R181, RZ ;  /* 0x000000b58f906210 */ /* 0x000fe40007f3e0ff */
[----:B------:R-:W-:Y:S02]  /*6130*/  @P2 SHF.R.U32.HI R0, RZ, c[0x0][0x2cc], R145 ;  /* 0x0000b300ff002a19 */ /* 0x000fe40000011691 */
[C---:B------:R-:W-:Y:S03]  /*6140*/  HMMA.16816.F32.BF16 R24, R188.reuse, R192, R24 ;  /* 0x000000c0bc18723c */ /* 0x040fe60000041818 */
[----:B------:R-:W2:Y:S01]  /*6150*/  SHFL.IDX PT, R186, R0, RZ, 0x1c1f ;  /* 0x001c1fff00ba7589 */ /* 0x000ea200000e0000 */
[----:B------:R-:W-:Y:S01]  /*6160*/  @P6 IMAD.X R182, R2, 0x1, R180, P1 ;  /* 0x0000000102b66824 */ /* 0x000fe200008e06b4 */
[----:B------:R-:W-:Y:S02]  /*6170*/  @P6 LEA R198, P0, R144, c[0x0][0x1c8], 0x1 ;  /* 0x0000720090c66a11 */ /* 0x000fe400078008ff */
[----:B------:R-:W-:Y:S01]  /*6180*/  @P6 IADD3 R145, P1, R224, 0x40, RZ ;  /* 0x00000040e0916810 */ /* 0x000fe20007f3e0ff */
[-C--:B------:R-:W-:Y:S03]  /*6190*/  HMMA.16816.F32.BF16 R28, R188, R194.reuse, R28 ;  /* 0x000000c2bc1c723c */ /* 0x080fe6000004181c */
[----:B------:R-:W3:Y:S01]  /*61a0*/  SHFL.IDX PT, R184, R0, 0x1, 0x1c1f ;  /* 0x003c1f0000b87f89 */ /* 0x000ee200000e0000 */
[----:B------:R-:W-:Y:S01]  /*61b0*/  @P6 LEA.HI.X R199, R144, c[0x0][0x1cc], R182, 0x1, P0 ;  /* 0x0000730090c76a11 */ /* 0x000fe200000f0cb6 */
[----:B------:R-:W-:Y:S01]  /*61c0*/  IMAD R182, R221, R183, 0x1 ;  /* 0x00000001ddb67424 */ /* 0x000fe200078e02b7 */
[----:B------:R-:W-:Y:S01]  /*61d0*/  @P6 IADD3 R143, P0, R143, R145, RZ ;  /* 0x000000918f8f6210 */ /* 0x000fe20007f1e0ff */
[----:B------:R-:W-:Y:S01]  /*61e0*/  @P6 IMAD.X R144, RZ, RZ, R222, P1 ;  /* 0x000000ffff906224 */ /* 0x000fe200008e06de */
[C---:B------:R-:W-:Y:S03]  /*61f0*/  HMMA.16816.F32.BF16 R32, R176.reuse, R194, R32 ;  /* 0x000000c2b020723c */ /* 0x040fe60000041820 */
[----:B------:R-:W-:Y:S01]  /*6200*/  SHFL.IDX PT, R183, R0, 0x3, 0x1c1f ;  /* 0x007c1f0000b77f89 */ /* 0x000fe200000e0000 */
[C---:B------:R-:W-:Y:S02]  /*6210*/  @P6 IADD3 R187, P1, R3.reuse, R181, RZ ;  /* 0x000000b503bb6210 */ /* 0x040fe40007f3e0ff */
[----:B------:R-:W-:Y:S02]  /*6220*/  @P6 IADD3.X R181, R2, R144, RZ, P0, !PT ;  /* 0x0000009002b56210 */ /* 0x000fe400007fe4ff */
[-C--:B-1----:R-:W-:Y:S03]  /*6230*/  HMMA.16816.F32.BF16 R36, R176, R148.reuse, R36 ;  /* 0x00000094b024723c */ /* 0x082fe60000041824 */
[----:B------:R1:W4:Y:S01]  /*6240*/  SHFL.IDX PT, R185, R0, 0x2, 0x1c1f ;  /* 0x005c1f0000b97f89 */ /* 0x00032200000e0000 */
[C---:B------:R-:W-:Y:S01]  /*6250*/  @P6 IADD3 R192, P0, R3.reuse, R145, RZ ;  /* 0x0000009103c06210 */ /* 0x040fe20007f1e0ff */
[C---:B------:R-:W-:Y:S01]  /*6260*/  @P6 IMAD.X R228, R142.reuse, 0x1, R180, P1 ;  /* 0x000000018ee46824 */ /* 0x040fe200008e06b4 */
[----:B------:R-:W-:Y:S02]  /*6270*/  @P6 IADD3 R3, P1, R3, R224, RZ ;  /* 0x000000e003036210 */ /* 0x000fe40007f3e0ff */
[C---:B------:R-:W-:Y:S04]  /*6280*/  HMMA.16816.F32.BF16 R40, R188.reuse, R148, R40 ;  /* 0x00000094bc28723c */ /* 0x040fe80000041828 */
[C---:B------:R-:W-:Y:S01]  /*6290*/  @P6 IMAD.X R2, R142.reuse, 0x1, R222, P1 ;  /* 0x000000018e026824 */ /* 0x040fe200008e06de */
[----:B------:R-:W-:Y:S01]  /*62a0*/  @P6 LEA R196, P1, R3, c[0x0][0x1c8], 0x1 ;  /* 0x0000720003c46a11 */ /* 0x000fe200078208ff */
[----:B------:R-:W-:Y:S01]  /*62b0*/  @P6 IMAD.X R230, R142, 0x1, R144, P0 ;  /* 0x000000018ee66824 */ /* 0x000fe200000e0690 */
[----:B------:R-:W-:Y:S01]  /*62c0*/  @P6 LEA R194, P0, R143, c[0x0][0x1c8], 0x1 ;  /* 0x000072008fc26a11 */ /* 0x000fe200078008ff */
[-C--:B------:R-:W-:Y:S04]  /*62d0*/  HMMA.16816.F32.BF16 R44, R188, R150.reuse, R44 ;  /* 0x00000096bc2c723c */ /* 0x080fe8000004182c */
[----:B------:R-:W-:Y:S02]  /*62e0*/  @P6 LEA.HI.X R197, R3, c[0x0][0x1cc], R2, 0x1, P1 ;  /* 0x0000730003c56a11 */ /* 0x000fe400008f0c02 */
[----:B------:R-:W-:Y:S02]  /*62f0*/  @P6 LEA.HI.X R195, R143, c[0x0][0x1cc], R181, 0x1, P0 ;  /* 0x000073008fc36a11 */ /* 0x000fe400000f0cb5 */
[C---:B------:R-:W-:Y:S04]  /*6300*/  HMMA.16816.F32.BF16 R48, R176.reuse, R150, R48 ;  /* 0x00000096b030723c */ /* 0x040fe80000041830 */
[----:B-1----:R-:W-:Y:S04]  /*6310*/  IADD3 R0, R182, c[0x0][0x1d0], -R223 ;  /* 0x00007400b6007a10 */ /* 0x002fe80007ffe8df */
[----:B------:R-:W-:Y:S04]  /*6320*/  IADD3 R0, R0, -c[0x0][0x168], RZ ;  /* 0x80005a0000007a10 */ /* 0x000fe80007ffe0ff */
[C---:B--2---:R-:W-:Y:S01]  /*6330*/  IADD3 R142, R0.reuse, R186, RZ ;  /* 0x000000ba008e7210 */ /* 0x044fe20007ffe0ff */
[C---:B---3--:R-:W-:Y:S02]  /*6340*/  IMAD.IADD R3, R0.reuse, 0x1, R184 ;  /* 0x0000000100037824 */ /* 0x048fe400078e02b8 */
[----:B----4-:R-:W-:Y:S01]  /*6350*/  IMAD.IADD R2, R0, 0x1, R185 ;  /* 0x0000000100027824 */ /* 0x010fe200078e02b9 */
[----:B------:R-:W-:Y:S01]  /*6360*/  ISETP.GT.AND P1, PT, R142, RZ, PT ;  /* 0x000000ff8e00720c */ /* 0x000fe20003f24270 */
[----:B------:R-:W-:Y:S01]  /*6370*/  IMAD.IADD R0, R0, 0x1, R183 ;  /* 0x0000000100007824 */ /* 0x000fe200078e02b7 */
[----:B------:R-:W-:Y:S02]  /*6380*/  ISETP.GT.AND P0, PT, R142, 0x1, PT ;  /* 0x000000018e00780c */ /* 0x000fe40003f04270 */
[----:B------:R-:W-:Y:S02]  /*6390*/  FSEL R181, R4, -INF , P1 ;  /* 0xff80000004b57808 */ /* 0x000fe40000800000 */
[----:B------:R-:W-:Y:S02]  /*63a0*/  FSEL R180, R5, -INF , P0 ;  /* 0xff80000005b47808 */ /* 0x000fe40000000000 */
[C---:B------:R-:W-:Y:S02]  /*63b0*/  ISETP.GT.AND P1, PT, R3.reuse, RZ, PT ;  /* 0x000000ff0300720c */ /* 0x040fe40003f24270 */
[----:B------:R-:W-:Y:S02]  /*63c0*/  ISETP.GT.AND P0, PT, R3, 0x1, PT ;  /* 0x000000010300780c */ /* 0x000fe40003f04270 */
[----:B------:R-:W-:Y:S02]  /*63d0*/  FSEL R183, R6, -INF , P1 ;  /* 0xff80000006b77808 */ /* 0x000fe40000800000 */
[----:B------:R-:W-:Y:S02]  /*63e0*/  FSEL R182, R7, -INF , P0 ;  /* 0xff80000007b67808 */ /* 0x000fe40000000000 */
[----:B------:R-:W1:Y:S01]  /*63f0*/  LDSM.16.M88.4 R4, [R210] ;  /* 0x00000000d204783b */ /* 0x000e620000000200 */
[C---:B------:R-:W-:Y:S01]  /*6400*/  ISETP.GT.AND P1, PT, R2.reuse, RZ, PT ;  /* 0x000000ff0200720c */ /* 0x040fe20003f24270 */
[----:B------:R-:W-:Y:S06]  /*6410*/  DEPBAR.LE SB0, 0x0 ;  /* 0x000080000000791a */ /* 0x000fec0000000000 */
[----:B------:R-:W-:Y:S01]  /*6420*/  BAR.SYNC.DEFER_BLOCKING 0x0 ;  /* 0x0000000000007b1d */ /* 0x000fe20000010000 */
[----:B------:R-:W-:Y:S02]  /*6430*/  ISETP.GT.AND P0, PT, R2, 0x1, PT ;  /* 0x000000010200780c */ /* 0x000fe40003f04270 */
[----:B------:R-:W-:Y:S02]  /*6440*/  FSEL R184, R8, -INF , P1 ;  /* 0xff80000008b87808 */ /* 0x000fe40000800000 */
[----:B------:R-:W-:Y:S02]  /*6450*/  FSEL R9, R9, -INF , P0 ;  /* 0xff80000009097808 */ /* 0x000fe40000000000 */
[C---:B------:R-:W-:Y:S02]  /*6460*/  ISETP.GT.AND P1, PT, R0.reuse, RZ, PT ;  /* 0x000000ff0000720c */ /* 0x040fe40003f24270 */
[----:B------:R-:W-:Y:S02]  /*6470*/  ISETP.GT.AND P0, PT, R0, 0x1, PT ;  /* 0x000000010000780c */ /* 0x000fe40003f04270 */
[----:B------:R-:W-:Y:S02]  /*6480*/  FSEL R10, R10, -INF , P1 ;  /* 0xff8000000a0a7808 */ /* 0x000fe40000800000 */
[C---:B------:R-:W-:Y:S02]  /*6490*/  ISETP.GT.AND P1, PT, R2.reuse, 0x8, PT ;  /* 0x000000080200780c */ /* 0x040fe40003f24270 */
[----:B------:R-:W-:Y:S02]  /*64a0*/  FSEL R11, R11, -INF , P0 ;  /* 0xff8000000b0b7808 */ /* 0x000fe40000000000 */
[----:B------:R-:W-:Y:S02]  /*64b0*/  ISETP.GT.AND P0, PT, R2, 0x9, PT ;  /* 0x000000090200780c */ /* 0x000fe40003f04270 */
[----:B------:R-:W-:Y:S02]  /*64c0*/  FSEL R12, R12, -INF , P1 ;  /* 0xff8000000c0c7808 */ /* 0x000fe40000800000 */
[----:B------:R-:W-:Y:S02]  /*64d0*/  FSEL R13, R13, -INF , P0 ;  /* 0xff8000000d0d7808 */ /* 0x000fe40000000000 */
[C---:B------:R-:W-:Y:S02]  /*64e0*/  ISETP.GT.AND P1, PT, R0.reuse, 0x8, PT ;  /* 0x000000080000780c */ /* 0x040fe40003f24270 */
[----:B------:R-:W-:Y:S02]  /*64f0*/  ISETP.GT.AND P0, PT, R0, 0x9, PT ;  /* 0x000000090000780c */ /* 0x000fe40003f04270 */
[----:B------:R-:W-:Y:S02]  /*6500*/  FSEL R14, R14, -INF , P1 ;  /* 0xff8000000e0e7808 */ /* 0x000fe40000800000 */
[----:B------:R-:W-:Y:S02]  /*6510*/  FSEL R15, R15, -INF , P0 ;  /* 0xff8000000f0f7808 */ /* 0x000fe40000000000 */
[C---:B------:R-:W-:Y:S01]  /*6520*/  ISETP.GT.AND P1, PT, R142.reuse, 0x8, PT ;  /* 0x000000088e00780c */ /* 0x040fe20003f24270 */
[-C--:B-1----:R-:W-:Y:S05]  /*6530*/  HMMA.16816.F32.BF16 R52, R176, R4.reuse, R52 ;  /* 0x00000004b034723c */ /* 0x082fea0000041834 */
[----:B------:R-:W-:Y:S02]  /*6540*/  ISETP.GT.AND P0, PT, R142, 0x9, PT ;  /* 0x000000098e00780c */ /* 0x000fe40003f04270 */
[----:B------:R-:W-:Y:S01]  /*6550*/  FSEL R16, R16, -INF , P1 ;  /* 0xff80000010107808 */ /* 0x000fe20000800000 */
[C---:B------:R-:W-:Y:S04]  /*6560*/  HMMA.16816.F32.BF16 R56, R188.reuse, R4, R56 ;  /* 0x00000004bc38723c */ /* 0x040fe80000041838 */
[----:B------:R-:W-:Y:S02]  /*6570*/  FSEL R17, R17, -INF , P0 ;  /* 0xff80000011117808 */ /* 0x000fe40000000000 */
[C---:B------:R-:W-:Y:S02]  /*6580*/  ISETP.GT.AND P1, PT, R3.reuse, 0x8, PT ;  /* 0x000000080300780c */ /* 0x040fe40003f24270 */
[-C--:B------:R-:W-:Y:S03]  /*6590*/  HMMA.16816.F32.BF16 R60, R188, R6.reuse, R60 ;  /* 0x00000006bc3c723c */ /* 0x080fe6000004183c */
[----:B------:R-:W-:Y:S02]  /*65a0*/  ISETP.GT.AND P0, PT, R3, 0x9, PT ;  /* 0x000000090300780c */ /* 0x000fe40003f04270 */
[----:B------:R-:W-:Y:S02]  /*65b0*/  FSEL R18, R18, -INF , P1 ;  /* 0xff80000012127808 */ /* 0x000fe40000800000 */
[C---:B------:R-:W-:Y:S01]  /*65c0*/  ISETP.GT.AND P1, PT, R142.reuse, 0x10, PT ;  /* 0x000000108e00780c */ /* 0x040fe20003f24270 */
[----:B------:R-:W-:Y:S04]  /*65d0*/  HMMA.16816.F32.BF16 R64, R176, R6, R64 ;  /* 0x00000006b040723c */ /* 0x000fe80000041840 */
[----:B------:R-:W-:Y:S02]  /*65e0*/  FSEL R19, R19, -INF , P0 ;  /* 0xff80000013137808 */ /* 0x000fe40000000000 */
[----:B------:R-:W-:Y:S01]  /*65f0*/  ISETP.GT.AND P0, PT, R142, 0x11, PT ;  /* 0x000000118e00780c */ /* 0x000fe20003f04270 */
[----:B------:R-:W-:Y:S01]  /*6600*/  IMAD.MOV.U32 R179, RZ, RZ, R235 ;  /* 0x000000ffffb37224 */ /* 0x000fe200078e00eb */
[----:B------:R-:W-:Y:S02]  /*6610*/  FSEL R203, R20, -INF , P1 ;  /* 0xff80000014cb7808 */ /* 0x000fe40000800000 */
[----:B------:R-:W-:Y:S02]  /*6620*/  ISETP.GT.AND P1, PT, R3, 0x10, PT ;  /* 0x000000100300780c */ /* 0x000fe40003f24270 */
[----:B------:R-:W-:Y:S02]  /*6630*/  FSEL R193, R21, -INF , P0 ;  /* 0xff80000015c17808 */ /* 0x000fe40000000000 */
[----:B------:R-:W-:Y:S02]  /*6640*/  ISETP.GT.AND P0, PT, R3, 0x11, PT ;  /* 0x000000110300780c */ /* 0x000fe40003f04270 */
[----:B------:R-:W-:Y:S02]  /*6650*/  FSEL R222, R22, -INF , P1 ;  /* 0xff80000016de7808 */ /* 0x000fe40000800000 */
[----:B------:R-:W-:Y:S02]  /*6660*/  FSEL R223, R23, -INF , P0 ;  /* 0xff80000017df7808 */ /* 0x000fe40000000000 */
[----:B------:R-:W-:Y:S02]  /*6670*/  FMNMX.FTZ R4, R181, R140, !PT ;  /* 0x0000008cb5047209 */ /* 0x000fe40007810000 */
[C---:B------:R-:W-:Y:S02]  /*6680*/  ISETP.GT.AND P1, PT, R2.reuse, 0x10, PT ;  /* 0x000000100200780c */ /* 0x040fe40003f24270 */
[----:B------:R-:W-:Y:S02]  /*6690*/  ISETP.GT.AND P0, PT, R2, 0x11, PT ;  /* 0x000000110200780c */ /* 0x000fe40003f04270 */
[----:B------:R-:W-:Y:S02]  /*66a0*/  FMNMX.FTZ R4, R180, R4, !PT ;  /* 0x00000004b4047209 */ /* 0x000fe40007810000 */
[----:B------:R-:W-:Y:S02]  /*66b0*/  FSEL R225, R24, -INF , P1 ;  /* 0xff80000018e17808 */ /* 0x000fe40000800000 */
[----:B------:R-:W-:Y:S02]  /*66c0*/  FSEL R224, R25, -INF , P0 ;  /* 0xff80000019e07808 */ /* 0x000fe40000000000 */
[C---:B------:R-:W-:Y:S02]  /*66d0*/  ISETP.GT.AND P1, PT, R0.reuse, 0x10, PT ;  /* 0x000000100000780c */ /* 0x040fe40003f24270 */
[----:B------:R-:W-:Y:S02]  /*66e0*/  ISETP.GT.AND P0, PT, R0, 0x11, PT ;  /* 0x000000110000780c */ /* 0x000fe40003f04270 */
[----:B------:R-:W-:Y:S02]  /*66f0*/  FSEL R229, R26, -INF , P1 ;  /* 0xff8000001ae57808 */ /* 0x000fe40000800000 */
[C---:B------:R-:W-:Y:S02]  /*6700*/  ISETP.GT.AND P1, PT, R2.reuse, 0x18, PT ;  /* 0x000000180200780c */ /* 0x040fe40003f24270 */
[----:B------:R-:W-:Y:S02]  /*6710*/  FSEL R231, R27, -INF , P0 ;  /* 0xff8000001be77808 */ /* 0x000fe40000000000 */
[----:B------:R-:W-:Y:S02]  /*6720*/  ISETP.GT.AND P0, PT, R2, 0x19, PT ;  /* 0x000000190200780c */ /* 0x000fe40003f04270 */
[----:B------:R-:W-:Y:S02]  /*6730*/  FMNMX.FTZ R4, R16, R4, !PT ;  /* 0x0000000410047209 */ /* 0x000fe40007810000 */
[----:B------:R-:W-:Y:S02]  /*6740*/  FSEL R227, R29, -INF , P0 ;  /* 0xff8000001de37808 */ /* 0x000fe40000000000 */
[----:B------:R-:W-:Y:S02]  /*6750*/  FMNMX.FTZ R4, R17, R4, !PT ;  /* 0x0000000411047209 */ /* 0x000fe40007810000 */
[----:B------:R-:W-:Y:S02]  /*6760*/  FSEL R226, R28, -INF , P1 ;  /* 0xff8000001ce27808 */ /* 0x000fe40000800000 */
[C---:B------:R-:W-:Y:S02]  /*6770*/  ISETP.GT.AND P1, PT, R0.reuse, 0x18, PT ;  /* 0x000000180000780c */ /* 0x040fe40003f24270 */
[----:B------:R-:W-:Y:S02]  /*6780*/  ISETP.GT.AND P0, PT, R0, 0x19, PT ;  /* 0x000000190000780c */ /* 0x000fe40003f04270 */
[----:B------:R-:W-:Y:S02]  /*6790*/  FSEL R232, R30, -INF , P1 ;  /* 0xff8000001ee87808 */ /* 0x000fe40000800000 */
[----:B------:R-:W-:Y:S02]  /*67a0*/  FMNMX.FTZ R4, R203, R4, !PT ;  /* 0x00000004cb047209 */ /* 0x000fe40007810000 */
[----:B------:R-:W-:Y:S02]  /*67b0*/  FSEL R233, R31, -INF , P0 ;  /* 0xff8000001fe97808 */ /* 0x000fe40000000000 */
[C---:B------:R-:W-:Y:S02]  /*67c0*/  ISETP.GT.AND P1, PT, R142.reuse, 0x18, PT ;  /* 0x000000188e00780c */ /* 0x040fe40003f24270 */
[----:B------:R-:W-:Y:S02]  /*67d0*/  ISETP.GT.AND P0, PT, R142, 0x19, PT ;  /* 0x000000198e00780c */ /* 0x000fe40003f04270 */
[----:B------:R-:W-:Y:S02]  /*67e0*/  FSEL R185, R32, -INF , P1 ;  /* 0xff80000020b97808 */ /* 0x000fe40000800000 */
[----:B------:R-:W-:Y:S02]  /*67f0*/  ISETP.GT.AND P1, PT, R3, 0x18, PT ;  /* 0x000000180300780c */ /* 0x000fe40003f24270 */
[----:B------:R-:W-:Y:S02]  /*6800*/  FSEL R186, R33, -INF , P0 ;  /* 0xff80000021ba7808 */ /* 0x000fe40000000000 */
[----:B------:R-:W-:Y:S02]  /*6810*/  ISETP.GT.AND P0, PT, R3, 0x19, PT ;  /* 0x000000190300780c */ /* 0x000fe40003f04270 */
[----:B------:R-:W-:Y:S02]  /*6820*/  FMNMX.FTZ R145, R193, R4, !PT ;  /* 0x00000004c1917209 */ /* 0x000fe40007810000 */
[----:B------:R-:W-:Y:S02]  /*6830*/  FSEL R188, R34, -INF , P1 ;  /* 0xff80000022bc7808 */ /* 0x000fe40000800000 */
[C---:B------:R-:W-:Y:S02]  /*6840*/  ISETP.GT.AND P1, PT, R142.reuse, 0x20, PT ;  /* 0x000000208e00780c */ /* 0x040fe40003f24270 */
[----:B------:R-:W-:Y:S02]  /*6850*/  FSEL R189, R35, -INF , P0 ;  /* 0xff80000023bd7808 */ /* 0x000fe40000000000 */
[----:B------:R-:W-:Y:S02]  /*6860*/  ISETP.GT.AND P0, PT, R142, 0x21, PT ;  /* 0x000000218e00780c */ /* 0x000fe40003f04270 */
[----:B------:R-:W-:Y:S02]  /*6870*/  FMNMX.FTZ R145, R185, R145, !PT ;  /* 0x00000091b9917209 */ /* 0x000fe40007810000 */
[----:B------:R-:W-:Y:S02]  /*6880*/  FSEL R190, R36, -INF , P1 ;  /* 0xff80000024be7808 */ /* 0x000fe40000800000 */
[----:B------:R-:W-:Y:S02]  /*6890*/  FSEL R236, R37, -INF , P0 ;  /* 0xff80000025ec7808 */ /* 0x000fe40000000000 */
[C---:B------:R-:W-:Y:S02]  /*68a0*/  ISETP.GT.AND P1, PT, R3.reuse, 0x20, PT ;  /* 0x000000200300780c */ /* 0x040fe40003f24270 */
[----:B------:R-:W-:Y:S02]  /*68b0*/  ISETP.GT.AND P0, PT, R3, 0x21, PT ;  /* 0x000000210300780c */ /* 0x000fe40003f04270 */
[----:B------:R-:W-:Y:S02]  /*68c0*/  FMNMX.FTZ R145, R186, R145, !PT ;  /* 0x00000091ba917209 */ /* 0x000fe40007810000 */
[----:B------:R-:W-:Y:S02]  /*68d0*/  FSEL R244, R38, -INF , P1 ;  /* 0xff80000026f47808 */ /* 0x000fe40000800000 */
[----:B------:R-:W-:Y:S02]  /*68e0*/  FSEL R245, R39, -INF , P0 ;  /* 0xff80000027f57808 */ /* 0x000fe40000000000 */
[----:B------:R-:W-:Y:S02]  /*68f0*/  ISETP.GT.AND P1, PT, R2, 0x20, PT ;  /* 0x000000200200780c */ /* 0x000fe40003f24270 */
[----:B------:R-:W-:Y:S02]  /*6900*/  ISETP.GT.AND P0, PT, R142, 0x28, PT ;  /* 0x000000288e00780c */ /* 0x000fe40003f04270 */
[----:B------:R-:W-:Y:S02]  /*6910*/  FMNMX.FTZ R145, R190, R145, !PT ;  /* 0x00000091be917209 */ /* 0x000fe40007810000 */
[----:B------:R-:W-:Y:S02]  /*6920*/  FSEL R234, R40, -INF , P1 ;  /* 0xff80000028ea7808 */ /* 0x000fe40000800000 */
[----:B------:R-:W-:Y:S02]  /*6930*/  ISETP.GT.AND P1, PT, R142, 0x29, PT ;  /* 0x000000298e00780c */ /* 0x000fe40003f24270 */
[----:B------:R-:W-:Y:S02]  /*6940*/  FSEL R191, R48, -INF , P0 ;  /* 0xff80000030bf7808 */ /* 0x000fe40000000000 */
[----:B------:R-:W-:Y:S02]  /*6950*/  FMNMX.FTZ R145, R236, R145, !PT ;  /* 0x00000091ec917209 */ /* 0x000fe40007810000 */
[C---:B------:R-:W-:Y:S02]  /*6960*/  ISETP.GT.AND P0, PT, R142.reuse, 0x30, PT ;  /* 0x000000308e00780c */ /* 0x040fe40003f04270 */
[----:B------:R-:W-:Y:S02]  /*6970*/  FSEL R239, R49, -INF , P1 ;  /* 0xff80000031ef7808 */ /* 0x000fe40000800000 */
[----:B------:R-:W-:Y:S02]  /*6980*/  ISETP.GT.AND P1, PT, R142, 0x31, PT ;  /* 0x000000318e00780c */ /* 0x000fe40003f24270 */
[----:B------:R-:W-:Y:S02]  /*6990*/  FMNMX.FTZ R145, R191, R145, !PT ;  /* 0x00000091bf917209 */ /* 0x000fe40007810000 */
[----:B------:R-:W-:Y:S02]  /*69a0*/  FSEL R252, R52, -INF , P0 ;  /* 0xff80000034fc7808 */ /* 0x000fe40000000000 */
[----:B------:R-:W-:Y:S02]  /*69b0*/  ISETP.GT.AND P0, PT, R142, 0x38, PT ;  /* 0x000000388e00780c */ /* 0x000fe40003f04270 */
[----:B------:R-:W-:Y:S02]  /*69c0*/  FSEL R237, R53, -INF , P1 ;  /* 0xff80000035ed7808 */ /* 0x000fe40000800000 */
[----:B------:R-:W-:Y:S02]  /*69d0*/  FMNMX.FTZ R145, R239, R145, !PT ;  /* 0x00000091ef917209 */ /* 0x000fe40007810000 */
[----:B------:R-:W-:Y:S02]  /*69e0*/  FSEL R144, R64, -INF , P0 ;  /* 0xff80000040907808 */ /* 0x000fe40000000000 */
[----:B------:R-:W-:Y:S02]  /*69f0*/  ISETP.GT.AND P1, PT, R142, 0x39, PT ;  /* 0x000000398e00780c */ /* 0x000fe40003f24270 */
[----:B------:R-:W-:Y:S02]  /*6a00*/  MOV R64, R237 ;  /* 0x000000ed00407202 */ /* 0x000fe40000000f00 */
[----:B------:R-:W-:Y:S02]  /*6a10*/  FMNMX.FTZ R145, R252, R145, !PT ;  /* 0x00000091fc917209 */ /* 0x000fe40007810000 */
[----:B------:R-:W-:Y:S01]  /*6a20*/  FSEL R250, R65, -INF , P1 ;  /* 0xff80000041fa7808 */ /* 0x000fe20000800000 */
[----:B------:R-:W-:Y:S01]  /*6a30*/  IMAD.MOV.U32 R65, RZ, RZ, R144 ;  /* 0x000000ffff417224 */ /* 0x000fe200078e0090 */
[----:B------:R-:W-:Y:S02]  /*6a40*/  FMNMX.FTZ R145, R64, R145, !PT ;  /* 0x0000009140917209 */ /* 0x000fe40007810000 */
[----:B------:R-:W-:Y:S02]  /*6a50*/  FMNMX.FTZ R4, R183, R141, !PT ;  /* 0x0000008db7047209 */ /* 0x000fe40007810000 */
[----:B------:R-:W-:Y:S02]  /*6a60*/  FMNMX.FTZ R145, R65, R145, !PT ;  /* 0x0000009141917209 */ /* 0x000fe40007810000 */
[----:B------:R-:W-:Y:S02]  /*6a70*/  FMNMX.FTZ R4, R182, R4, !PT ;  /* 0x00000004b6047209 */ /* 0x000fe40007810000 */
[----:B------:R-:W-:Y:S02]  /*6a80*/  FMNMX.FTZ R145, R250, R145, !PT ;  /* 0x00000091fa917209 */ /* 0x000fe40007810000 */
[----:B------:R-:W-:Y:S02]  /*6a90*/  FMNMX.FTZ R4, R18, R4, !PT ;  /* 0x0000000412047209 */ /* 0x000fe40007810000 */
[----:B------:R-:W-:Y:S01]  /*6aa0*/  ISETP.GT.AND P1, PT, R0, 0x20, PT ;  /* 0x000000200000780c */ /* 0x000fe20003f24270 */
[----:B------:R-:W1:Y:S01]  /*6ab0*/  SHFL.BFLY PT, R6, R145, 0x2, 0x1f ;  /* 0x0c401f0091067f89 */ /* 0x000e6200000e0000 */
[----:B------:R-:W-:Y:S02]  /*6ac0*/  FMNMX.FTZ R4, R19, R4, !PT ;  /* 0x0000000413047209 */ /* 0x000fe40007810000 */
[----:B------:R-:W-:Y:S02]  /*6ad0*/  FSEL R248, R42, -INF , P1 ;  /* 0xff8000002af87808 */ /* 0x000fe40000800000 */
[----:B------:R-:W-:Y:S02]  /*6ae0*/  FMNMX.FTZ R4, R222, R4, !PT ;  /* 0x00000004de047209 */ /* 0x000fe40007810000 */
[----:B------:R-:W-:Y:S02]  /*6af0*/  ISETP.GT.AND P1, PT, R3, 0x28, PT ;  /* 0x000000280300780c */ /* 0x000fe40003f24270 */
[----:B------:R-:W-:Y:S02]  /*6b00*/  FMNMX.FTZ R4, R223, R4, !PT ;  /* 0x00000004df047209 */ /* 0x000fe40007810000 */
[----:B------:R-:W-:Y:S02]  /*6b10*/  FSEL R237, R50, -INF , P1 ;  /* 0xff80000032ed7808 */ /* 0x000fe40000800000 */
[----:B------:R-:W-:Y:S02]  /*6b20*/  FMNMX.FTZ R4, R188, R4, !PT ;  /* 0x00000004bc047209 */ /* 0x000fe40007810000 */
[----:B------:R-:W-:Y:S02]  /*6b30*/  ISETP.GT.AND P0, PT, R2, 0x21, PT ;  /* 0x000000210200780c */ /* 0x000fe40003f04270 */
[----:B------:R-:W-:Y:S02]  /*6b40*/  FMNMX.FTZ R4, R189, R4, !PT ;  /* 0x00000004bd047209 */ /* 0x000fe40007810000 */
[----:B------:R-:W-:Y:S02]  /*6b50*/  ISETP.GT.AND P1, PT, R3, 0x30, PT ;  /* 0x000000300300780c */ /* 0x000fe40003f24270 */
[----:B------:R-:W-:Y:S02]  /*6b60*/  FMNMX.FTZ R4, R244, R4, !PT ;  /* 0x00000004f4047209 */ /* 0x000fe40007810000 */
[----:B------:R-:W-:Y:S02]  /*6b70*/  FSEL R249, R41, -INF , P0 ;  /* 0xff80000029f97808 */ /* 0x000fe40000000000 */
[----:B------:R-:W-:Y:S02]  /*6b80*/  FMNMX.FTZ R4, R245, R4, !PT ;  /* 0x00000004f5047209 */ /* 0x000fe40007810000 */
[----:B-1----:R-:W-:Y:S02]  /*6b90*/  FMNMX.FTZ R145, R145, R6, !PT ;  /* 0x0000000691917209 */ /* 0x002fe40007810000 */
[----:B------:R-:W-:Y:S02]  /*6ba0*/  FMNMX.FTZ R144, R237, R4, !PT ;  /* 0x00000004ed907209 */ /* 0x000fe40007810000 */
[----:B------:R-:W-:Y:S01]  /*6bb0*/  ISETP.GT.AND P0, PT, R0, 0x21, PT ;  /* 0x000000210000780c */ /* 0x000fe20003f04270 */
[----:B------:R-:W1:Y:S01]  /*6bc0*/  SHFL.BFLY PT, R4, R145, 0x1, 0x1f ;  /* 0x0c201f0091047f89 */ /* 0x000e6200000e0000 */
[----:B------:R-:W-:Y:S02]  /*6bd0*/  FSEL R30, R54, -INF , P1 ;  /* 0xff800000361e7808 */ /* 0x000fe40000800000 */
[----:B------:R-:W-:Y:S02]  /*6be0*/  ISETP.GT.AND P1, PT, R3, 0x38, PT ;  /* 0x000000380300780c */ /* 0x000fe40003f24270 */
        /* <DEDUP_REMOVED lines=10> */
[----:B------:R-:W-:Y:S02]  /*6c90*/  FMNMX.FTZ R3, R10, R147, !PT ;  /* 0x000000930a037209 */ /* 0x000fe40007810000 */
[----:B------:R-:W-:Y:S02]  /*6ca0*/  FMNMX.FTZ R5, R184, R146, !PT ;  /* 0x00000092b8057209 */ /* 0x000fe40007810000 */
[----:B------:R-:W-:Y:S02]  /*6cb0*/  FSEL R247, R46, -INF , P1 ;  /* 0xff8000002ef77808 */ /* 0x000fe40000800000 */
[----:B------:R-:W-:Y:S02]  /*6cc0*/  ISETP.GT.AND P1, PT, R2, 0x30, PT ;  /* 0x000000300200780c */ /* 0x000fe40003f24270 */
[----:B------:R-:W-:Y:S02]  /*6cd0*/  FMNMX.FTZ R3, R11, R3, !PT ;  /* 0x000000030b037209 */ /* 0x000fe40007810000 */
[----:B-1----:R-:W-:Y:S02]  /*6ce0*/  FMNMX.FTZ R145, R145, R4, !PT ;  /* 0x0000000491917209 */ /* 0x002fe40007810000 */
[----:B------:R-:W-:Y:S02]  /*6cf0*/  FMNMX.FTZ R5, R9, R5, !PT ;  /* 0x0000000509057209 */ /* 0x000fe40007810000 */
[----:B------:R-:W-:Y:S01]  /*6d00*/  FSEL R26, R56, -INF , P1 ;  /* 0xff800000381a7808 */ /* 0x000fe20000800000 */
[----:B------:R-:W-:Y:S01]  /*6d10*/  FMUL.FTZ R150, R145, c[0x0][0x2d0] ;  /* 0x0000b40091967a20 */ /* 0x000fe20000410000 */
[C---:B------:R-:W-:Y:S02]  /*6d20*/  ISETP.GT.AND P1, PT, R2.reuse, 0x38, PT ;  /* 0x000000380200780c */ /* 0x040fe40003f24270 */
[----:B------:R-:W-:Y:S02]  /*6d30*/  FSEL R27, R67, -INF , P0 ;  /* 0xff800000431b7808 */ /* 0x000fe40000000000 */
[----:B------:R-:W-:Y:S02]  /*6d40*/  ISETP.GT.AND P0, PT, R2, 0x29, PT ;  /* 0x000000290200780c */ /* 0x000fe40003f04270 */
[----:B------:R-:W-:Y:S02]  /*6d50*/  FMNMX.FTZ R3, R14, R3, !PT ;  /* 0x000000030e037209 */ /* 0x000fe40007810000 */
[----:B------:R-:W-:Y:S02]  /*6d60*/  FMNMX.FTZ R143, R12, R5, !PT ;  /* 0x000000050c8f7209 */ /* 0x000fe40007810000 */
[----:B------:R-:W-:Y:S01]  /*6d70*/  FSEL R24, R60, -INF , P1 ;  /* 0xff8000003c187808 */ /* 0x000fe20000800000 */
[----:B------:R-:W-:Y:S01]  /*6d80*/  IMAD.MOV.U32 R60, RZ, RZ, R30 ;  /* 0x000000ffff3c7224 */ /* 0x000fe200078e001e */
[----:B------:R-:W-:Y:S02]  /*6d90*/  FSETP.NEU.FTZ.AND P1, PT, R145, -INF , PT ;  /* 0xff8000009100780b */ /* 0x000fe40003f3d000 */
[----:B------:R-:W-:Y:S02]  /*6da0*/  FSEL R242, R45, -INF , P0 ;  /* 0xff8000002df27808 */ /* 0x000fe40000000000 */
[----:B------:R-:W-:Y:S02]  /*6db0*/  FMNMX.FTZ R3, R15, R3, !PT ;  /* 0x000000030f037209 */ /* 0x000fe40007810000 */
[----:B------:R-:W-:Y:S02]  /*6dc0*/  ISETP.GT.AND P0, PT, R0, 0x29, PT ;  /* 0x000000290000780c */ /* 0x000fe40003f04270 */
[----:B------:R-:W-:Y:S02]  /*6dd0*/  FMNMX.FTZ R143, R13, R143, !PT ;  /* 0x0000008f0d8f7209 */ /* 0x000fe40007810000 */
[----:B------:R-:W-:Y:S02]  /*6de0*/  FSEL R150, R150, RZ, P1 ;  /* 0x000000ff96967208 */ /* 0x000fe40000800000 */
[----:B------:R-:W-:Y:S02]  /*6df0*/  FMNMX.FTZ R144, R243, R144, !PT ;  /* 0x00000090f3907209 */ /* 0x000fe40007810000 */
[----:B------:R-:W-:Y:S02]  /*6e00*/  FSEL R246, R47, -INF , P0 ;  /* 0xff8000002ff67808 */ /* 0x000fe40000000000 */
[----:B------:R-:W-:Y:S02]  /*6e10*/  ISETP.GT.AND P0, PT, R2, 0x31, PT ;  /* 0x000000310200780c */ /* 0x000fe40003f04270 */
[----:B------:R-:W-:Y:S02]  /*6e20*/  FMNMX.FTZ R3, R229, R3, !PT ;  /* 0x00000003e5037209 */ /* 0x000fe40007810000 */
[----:B------:R-:W-:Y:S02]  /*6e30*/  FMNMX.FTZ R143, R225, R143, !PT ;  /* 0x0000008fe18f7209 */ /* 0x000fe40007810000 */
[----:B------:R-:W-:Y:S02]  /*6e40*/  FMNMX.FTZ R144, R30, R144, !PT ;  /* 0x000000901e907209 */ /* 0x000fe40007810000 */
[----:B------:R-:W-:Y:S01]  /*6e50*/  FSEL R25, R57, -INF , P0 ;  /* 0xff80000039197808 */ /* 0x000fe20000000000 */
[----:B------:R-:W-:Y:S01]  /*6e60*/  IMAD.MOV.U32 R57, RZ, RZ, R7 ;  /* 0x000000ffff397224 */ /* 0x000fe200078e0007 */
[----:B------:R-:W-:Y:S01]  /*6e70*/  ISETP.GT.AND P0, PT, R2, 0x39, PT ;  /* 0x000000390200780c */ /* 0x000fe20003f04270 */
[----:B------:R-:W-:Y:S01]  /*6e80*/  FFMA.FTZ R2, R181, c[0x0][0x2d0], -R150 ;  /* 0x0000b400b5027a23 */ /* 0x000fe20000010896 */
[----:B------:R-:W-:Y:S02]  /*6e90*/  FMNMX.FTZ R3, R231, R3, !PT ;  /* 0x00000003e7037209 */ /* 0x000fe40007810000 */
[----:B------:R-:W-:Y:S01]  /*6ea0*/  FMNMX.FTZ R143, R224, R143, !PT ;  /* 0x0000008fe08f7209 */ /* 0x000fe20007810000 */
[----:B------:R1:W-:Y:S01]  /*6eb0*/  MUFU.EX2 R56, R2 ;  /* 0x0000000200387308 */ /* 0x0003e20000000800 */
        /* <DEDUP_REMOVED lines=9> */
[----:B------:R-:W2:Y:S01]  /*6f50*/  SHFL.BFLY PT, R5, R144, 0x2, 0x1f ;  /* 0x0c401f0090057f89 */ /* 0x000ea200000e0000 */
[----:B------:R-:W-:Y:S02]  /*6f60*/  FMNMX.FTZ R3, R57, R3, !PT ;  /* 0x0000000339037209 */ /* 0x000fe40007810000 */
[----:B------:R-:W-:Y:S02]  /*6f70*/  FMNMX.FTZ R143, R249, R143, !PT ;  /* 0x0000008ff98f7209 */ /* 0x000fe40007810000 */
[----:B------:R-:W-:Y:S02]  /*6f80*/  FSEL R238, R61, -INF , P0 ;  /* 0xff8000003dee7808 */ /* 0x000fe40000000000 */
[----:B------:R-:W-:Y:S02]  /*6f90*/  FMNMX.FTZ R3, R247, R3, !PT ;  /* 0x00000003f7037209 */ /* 0x000fe40007810000 */
[----:B------:R-:W-:Y:S02]  /*6fa0*/  ISETP.GT.AND P0, PT, R0, 0x30, PT ;  /* 0x000000300000780c */ /* 0x000fe40003f04270 */
[----:B------:R-:W-:Y:S02]  /*6fb0*/  FMNMX.FTZ R143, R240, R143, !PT ;  /* 0x0000008ff08f7209 */ /* 0x000fe40007810000 */
[----:B------:R-:W-:Y:S02]  /*6fc0*/  FMNMX.FTZ R3, R246, R3, !PT ;  /* 0x00000003f6037209 */ /* 0x000fe40007810000 */
[----:B------:R-:W-:Y:S01]  /*6fd0*/  FSEL R251, R58, -INF , P0 ;  /* 0xff8000003afb7808 */ /* 0x000fe20000000000 */
[----:B------:R-:W-:Y:S01]  /*6fe0*/  IMAD.MOV.U32 R58, RZ, RZ, R28 ;  /* 0x000000ffff3a7224 */ /* 0x000fe200078e001c */
[----:B------:R-:W-:Y:S02]  /*6ff0*/  FMNMX.FTZ R143, R242, R143, !PT ;  /* 0x0000008ff28f7209 */ /* 0x000fe40007810000 */
[----:B-1----:R-:W-:Y:S01]  /*7000*/  FMNMX.FTZ R2, R251, R3, !PT ;  /* 0x00000003fb027209 */ /* 0x002fe20007810000 */
[--C-:B------:R-:W-:Y:S01]  /*7010*/  FFMA.FTZ R3, R180, c[0x0][0x2d0], -R150.reuse ;  /* 0x0000b400b4037a23 */ /* 0x100fe20000010896 */
[----:B------:R-:W-:Y:S02]  /*7020*/  FMNMX.FTZ R143, R26, R143, !PT ;  /* 0x0000008f1a8f7209 */ /* 0x000fe40007810000 */
[----:B------:R-:W-:Y:S01]  /*7030*/  ISETP.GT.AND P0, PT, R0, 0x31, PT ;  /* 0x000000310000780c */ /* 0x000fe20003f04270 */
[----:B------:R1:W-:Y:S01]  /*7040*/  MUFU.EX2 R34, R3 ;  /* 0x0000000300227308 */ /* 0x0003e20000000800 */
[----:B------:R-:W-:Y:S02]  /*7050*/  FMNMX.FTZ R143, R25, R143, !PT ;  /* 0x0000008f198f7209 */ /* 0x000fe40007810000 */
[----:B--2---:R-:W-:Y:S02]  /*7060*/  FMNMX.FTZ R144, R144, R5, !PT ;  /* 0x0000000590907209 */ /* 0x004fe40007810000 */
[----:B------:R-:W-:Y:S02]  /*7070*/  FMNMX.FTZ R143, R24, R143, !PT ;  /* 0x0000008f188f7209 */ /* 0x000fe40007810000 */
[----:B------:R-:W-:Y:S01]  /*7080*/  FSEL R59, R59, -INF , P0 ;  /* 0xff8000003b3b7808 */ /* 0x000fe20000000000 */
[----:B------:R-:W2:Y:S01]  /*7090*/  SHFL.BFLY PT, R5, R144, 0x1, 0x1f ;  /* 0x0c201f0090057f89 */ /* 0x000ea200000e0000 */
[----:B------:R-:W-:Y:S02]  /*70a0*/  ISETP.GT.AND P0, PT, R0, 0x38, PT ;  /* 0x000000380000780c */ /* 0x000fe40003f04270 */
[----:B------:R-:W-:Y:S02]  /*70b0*/  FMNMX.FTZ R143, R238, R143, !PT ;  /* 0x0000008fee8f7209 */ /* 0x000fe40007810000 */
[----:B------:R-:W-:Y:S02]  /*70c0*/  FSEL R62, R62, -INF , P0 ;  /* 0xff8000003e3e7808 */ /* 0x000fe40000000000 */
[----:B------:R-:W-:Y:S01]  /*70d0*/  ISETP.GT.AND P0, PT, R0, 0x39, PT ;  /* 0x000000390000780c */ /* 0x000fe20003f04270 */
[----:B------:R-:W3:Y:S01]  /*70e0*/  SHFL.BFLY PT, R4, R143, 0x2, 0x1f ;  /* 0x0c401f008f047f89 */ /* 0x000ee200000e0000 */
[----:B------:R-:W-:Y:S01]  /*70f0*/  FMNMX.FTZ R0, R59, R2, !PT ;  /* 0x000000023b007209 */ /* 0x000fe20007810000 */
[--C-:B------:R-:W-:Y:S01]  /*7100*/  FFMA.FTZ R2, R16, c[0x0][0x2d0], -R150.reuse ;  /* 0x0000b40010027a23 */ /* 0x100fe20000010896 */
[----:B------:R-:W-:Y:S01]  /*7110*/  FSEL R148, R63, -INF , P0 ;  /* 0xff8000003f947808 */ /* 0x000fe20000000000 */
[----:B------:R-:W-:Y:S01]  /*7120*/  IMAD.MOV.U32 R63, RZ, RZ, R27 ;  /* 0x000000ffff3f7224 */ /* 0x000fe200078e001b */
[----:B------:R-:W-:Y:S01]  /*7130*/  FMNMX.FTZ R0, R62, R0, !PT ;  /* 0x000000003e007209 */ /* 0x000fe20007810000 */
[----:B------:R4:W-:Y:S01]  /*7140*/  MUFU.EX2 R23, R2 ;  /* 0x0000000200177308 */ /* 0x0009e20000000800 */
[----:B------:R-:W-:Y:S01]  /*7150*/  @P6 LEA R6, P0, R187, c[0x0][0x1c8], 0x1 ;  /* 0x00007200bb066a11 */ /* 0x000fe200078008ff */
[----:B-1----:R-:W-:Y:S01]  /*7160*/  FFMA.FTZ R3, R17, c[0x0][0x2d0], -R150 ;  /* 0x0000b40011037a23 */ /* 0x002fe20000010896 */
[----:B------:R-:W-:Y:S02]  /*7170*/  FMNMX.FTZ R0, R148, R0, !PT ;  /* 0x0000000094007209 */ /* 0x000fe40007810000 */
[----:B------:R-:W-:Y:S02]  /*7180*/  @P6 LEA.HI.X R7, R187, c[0x0][0x1cc], R228, 0x1, P0 ;  /* 0x00007300bb076a11 */ /* 0x000fe400000f0ce4 */
[----:B------:R-:W-:Y:S02]  /*7190*/  MOV R187, R26 ;  /* 0x0000001a00bb7202 */ /* 0x000fe40000000f00 */
[----:B------:R-:W-:Y:S01]  /*71a0*/  MOV R61, R29 ;  /* 0x0000001d003d7202 */ /* 0x000fe20000000f00 */
[----:B------:R1:W-:Y:S01]  /*71b0*/  MUFU.EX2 R32, R3 ;  /* 0x0000000300207308 */ /* 0x0003e20000000800 */
[----:B--2---:R-:W-:Y:S05]  /*71c0*/  FMNMX.FTZ R144, R144, R5, !PT ;  /* 0x0000000590907209 */ /* 0x004fea0007810000 */
[----:B------:R-:W-:Y:S01]  /*71d0*/  FMUL.FTZ R149, R144, c[0x0][0x2d0] ;  /* 0x0000b40090957a20 */ /* 0x000fe20000410000 */
[----:B---3--:R-:W-:Y:S02]  /*71e0*/  FMNMX.FTZ R143, R143, R4, !PT ;  /* 0x000000048f8f7209 */ /* 0x008fe40007810000 */
[C---:B------:R-:W-:Y:S03]  /*71f0*/  @P6 LEA R4, P0, R192.reuse, c[0x0][0x1c8], 0x1 ;  /* 0x00007200c0046a11 */ /* 0x040fe600078008ff */
[----:B------:R-:W2:Y:S01]  /*7200*/  SHFL.BFLY PT, R8, R143, 0x1, 0x1f ;  /* 0x0c201f008f087f89 */ /* 0x000ea200000e0000 */
[----:B------:R-:W-:Y:S01]  /*7210*/  @P6 LEA.HI.X R5, R192, c[0x0][0x1cc], R230, 0x1, P0 ;  /* 0x00007300c0056a11 */ /* 0x000fe200000f0ce6 */
[----:B------:R-:W-:Y:S01]  /*7220*/  IMAD.MOV.U32 R230, RZ, RZ, R25 ;  /* 0x000000ffffe67224 */ /* 0x000fe200078e0019 */
[----:B------:R-:W-:Y:S01]  /*7230*/  FSETP.NEU.FTZ.AND P0, PT, R144, -INF , PT ;  /* 0xff8000009000780b */ /* 0x000fe20003f1d000 */
[----:B------:R-:W-:Y:S03]  /*7240*/  IMAD.MOV.U32 R192, RZ, RZ, R24 ;  /* 0x000000ffffc07224 */ /* 0x000fe600078e0018 */
[----:B------:R-:W-:Y:S01]  /*7250*/  FSEL R149, R149, RZ, P0 ;  /* 0x000000ff95957208 */ /* 0x000fe20000000000 */
[----:B----4-:R-:W3:Y:S04]  /*7260*/  SHFL.BFLY PT, R2, R0, 0x2, 0x1f ;  /* 0x0c401f0000027f89 */ /* 0x010ee800000e0000 */
[--C-:B-1----:R-:W-:Y:S04]  /*7270*/  FFMA.FTZ R3, R183, c[0x0][0x2d0], -R149.reuse ;  /* 0x0000b400b7037a23 */ /* 0x102fe80000010895 */
[----:B------:R1:W-:Y:S01]  /*7280*/  MUFU.EX2 R67, R3 ;  /* 0x0000000300437308 */ /* 0x0003e20000000800 */
[----:B--2---:R-:W-:Y:S01]  /*7290*/  FMNMX.FTZ R143, R143, R8, !PT ;  /* 0x000000088f8f7209 */ /* 0x004fe20007810000 */
[--C-:B------:R-:W-:Y:S04]  /*72a0*/  FFMA.FTZ R8, R19, c[0x0][0x2d0], -R149.reuse ;  /* 0x0000b40013087a23 */ /* 0x100fe80000010895 */
[----:B------:R-:W-:Y:S04]  /*72b0*/  FMUL.FTZ R151, R143, c[0x0][0x2d0] ;  /* 0x0000b4008f977a20 */ /* 0x000fe80000410000 */
[----:B------:R-:W-:Y:S01]  /*72c0*/  MUFU.EX2 R21, R8 ;  /* 0x0000000800157308 */ /* 0x000fe20000000800 */
[----:B---3--:R-:W-:Y:S01]  /*72d0*/  FMNMX.FTZ R0, R0, R2, !PT ;  /* 0x0000000200007209 */ /* 0x008fe20007810000 */
[--C-:B------:R-:W-:Y:S08]  /*72e0*/  FFMA.FTZ R2, R18, c[0x0][0x2d0], -R149.reuse ;  /* 0x0000b40012027a23 */ /* 0x100ff00000010895 */
[----:B------:R2:W-:Y:S01]  /*72f0*/  MUFU.EX2 R33, R2 ;  /* 0x0000000200217308 */ /* 0x0005e20000000800 */
[----:B-1----:R-:W-:Y:S09]  /*7300*/  FFMA.FTZ R3, R182, c[0x0][0x2d0], -R149 ;  /* 0x0000b400b6037a23 */ /* 0x002ff20000010895 */
[----:B------:R1:W-:Y:S01]  /*7310*/  MUFU.EX2 R35, R3 ;  /* 0x0000000300237308 */ /* 0x0003e20000000800 */
[----:B--2---:R-:W2:Y:S01]  /*7320*/  SHFL.BFLY PT, R2, R0, 0x1, 0x1f ;  /* 0x0c201f0000027f89 */ /* 0x004ea200000e0000 */
[----:B-1----:R-:W-:Y:S02]  /*7330*/  FSEL R3, R145, RZ, P1 ;  /* 0x000000ff91037208 */ /* 0x002fe40000800000 */
[----:B------:R-:W-:Y:S04]  /*7340*/  FSETP.NEU.FTZ.AND P1, PT, R143, -INF , PT ;  /* 0xff8000008f00780b */ /* 0x000fe80003f3d000 */
[----:B------:R-:W-:Y:S05]  /*7350*/  FSEL R151, R151, RZ, P1 ;  /* 0x000000ff97977208 */ /* 0x000fea0000800000 */
[--C-:B------:R-:W-:Y:S01]  /*7360*/  FFMA.FTZ R8, R184, c[0x0][0x2d0], -R151.reuse ;  /* 0x0000b400b8087a23 */ /* 0x100fe20000010897 */
[----:B--2---:R-:W-:Y:S01]  /*7370*/  FMNMX.FTZ R142, R0, R2, !PT ;  /* 0x00000002008e7209 */ /* 0x004fe20007810000 */
[--C-:B------:R-:W-:Y:S01]  /*7380*/  FFMA.FTZ R0, R12, c[0x0][0x2d0], -R151.reuse ;  /* 0x0000b4000c007a23 */ /* 0x100fe20000010897 */
[----:B------:R-:W-:Y:S01]  /*7390*/  FSEL R2, R144, RZ, P0 ;  /* 0x000000ff90027208 */ /* 0x000fe20000000000 */
[----:B------:R1:W-:Y:S01]  /*73a0*/  MUFU.EX2 R66, R8 ;  /* 0x0000000800427308 */ /* 0x0003e20000000800 */
[C---:B------:R-:W-:Y:S01]  /*73b0*/  FSETP.NEU.FTZ.AND P0, PT, R142.reuse, -INF , PT ;  /* 0xff8000008e00780b */ /* 0x040fe20003f1d000 */
[----:B------:R-:W-:Y:S05]  /*73c0*/  FMUL.FTZ R184, R142, c[0x0][0x2d0] ;  /* 0x0000b4008eb87a20 */ /* 0x000fea0000410000 */
[----:B------:R-:W-:Y:S03]  /*73d0*/  FSEL R184, R184, RZ, P0 ;  /* 0x000000ffb8b87208 */ /* 0x000fe60000000000 */
[----:B------:R2:W-:Y:S01]  /*73e0*/  MUFU.EX2 R20, R0 ;  /* 0x0000000000147308 */ /* 0x0005e20000000800 */
[--C-:B-1----:R-:W-:Y:S09]  /*73f0*/  FFMA.FTZ R8, R9, c[0x0][0x2d0], -R151.reuse ;  /* 0x0000b40009087a23 */ /* 0x102ff20000010897 */
[----:B------:R1:W3:Y:S01]  /*7400*/  MUFU.EX2 R235, R8 ;  /* 0x0000000800eb7308 */ /* 0x0002e20000000800 */
[----:B--2---:R-:W-:Y:S09]  /*7410*/  FFMA.FTZ R0, R13, c[0x0][0x2d0], -R151 ;  /* 0x0000b4000d007a23 */ /* 0x004ff20000010897 */
[----:B------:R2:W-:Y:S01]  /*7420*/  MUFU.EX2 R31, R0 ;  /* 0x00000000001f7308 */ /* 0x0005e20000000800 */
[--C-:B-1----:R-:W-:Y:S01]  /*7430*/  FFMA.FTZ R8, R15, c[0x0][0x2d0], -R184.reuse ;  /* 0x0000b4000f087a23 */ /* 0x102fe200000108b8 */
[----:B---3--:R-:W-:Y:S08]  /*7440*/  F2FP.BF16.PACK_AB R180, R235, R66 ;  /* 0x00000042ebb4723e */ /* 0x008ff000000010ff */
[----:B------:R-:W-:Y:S01]  /*7450*/  MUFU.EX2 R8, R8 ;  /* 0x0000000800087308 */ /* 0x000fe20000000800 */
[--C-:B--2---:R-:W-:Y:S09]  /*7460*/  FFMA.FTZ R0, R10, c[0x0][0x2d0], -R184.reuse ;  /* 0x0000b4000a007a23 */ /* 0x104ff200000108b8 */
[----:B------:R1:W-:Y:S02]  /*7470*/  MUFU.EX2 R241, R0 ;  /* 0x0000000000f17308 */ /* 0x0003e40000000800 */
[--C-:B-1----:R-:W-:Y:S08]  /*7480*/  FFMA.FTZ R0, R11, c[0x0][0x2d0], -R184.reuse ;  /* 0x0000b4000b007a23 */ /* 0x102ff000000108b8 */
[----:B------:R1:W-:Y:S02]  /*7490*/  MUFU.EX2 R22, R0 ;  /* 0x0000000000167308 */ /* 0x0003e40000000800 */
[----:B-1----:R-:W-:Y:S08]  /*74a0*/  FFMA.FTZ R0, R14, c[0x0][0x2d0], -R184 ;  /* 0x0000b4000e007a23 */ /* 0x002ff000000108b8 */
[----:B------:R1:W-:Y:S02]  /*74b0*/  MUFU.EX2 R228, R0 ;  /* 0x0000000000e47308 */ /* 0x0003e40000000800 */
[----:B-1----:R-:W-:Y:S01]  /*74c0*/  FADD.FTZ R0, -R3, R140 ;  /* 0x0000008c03007221 */ /* 0x002fe20000010100 */
[----:B------:R-:W-:Y:S03]  /*74d0*/  @P6 SHF.L.U32 R3, R179, 0x1, RZ ;  /* 0x00000001b3036819 */ /* 0x000fe600000006ff */
[----:B------:R-:W-:Y:S02]  /*74e0*/  FMUL.FTZ R0, R0, c[0x0][0x2d0] ;  /* 0x0000b40000007a20 */ /* 0x000fe40000410000 */
[----:B------:R1:W-:Y:S02]  /*74f0*/  @P6 LDGSTS.E.BYPASS.LTC128B.128 [R3+0x3100], [R200.64], !P5 ;  /* 0x03100000c8036fae */ /* 0x0003e4000e901d46 */
[----:B------:R2:W3:Y:S06]  /*7500*/  MUFU.EX2 R140, R0 ;  /* 0x00000000008c7308 */ /* 0x0004ec0000000800 */
[----:B------:R4:W-:Y:S08]  /*7510*/  @P6 LDGSTS.E.BYPASS.LTC128B.128 [R3+0x4100], [R198.64], !P4 ;  /* 0x04100000c6036fae */ /* 0x0009f0000e101d46 */
[----:B------:R5:W-:Y:S08]  /*7520*/  @P6 LDGSTS.E.BYPASS.LTC128B.128 [R3+0x5100], [R194.64], !P3 ;  /* 0x05100000c2036fae */ /* 0x000bf0000d901d46 */
[----:B------:R5:W-:Y:S01]  /*7530*/  @P6 LDGSTS.E.BYPASS.LTC128B.128 [R3+0x3900], [R196.64], !P5 ;  /* 0x03900000c4036fae */ /* 0x000be2000e901d46 */
[----:B--2---:R-:W-:Y:S01]  /*7540*/  FADD.FTZ R0, -R2, R141 ;  /* 0x0000008d02007221 */ /* 0x004fe20000010100 */
[----:B------:R-:W-:Y:S01]  /*7550*/  FSEL R2, R143, RZ, P1 ;  /* 0x000000ff8f027208 */ /* 0x000fe20000800000 */
[----:B-1----:R-:W-:Y:S02]  /*7560*/  IMAD.MOV.U32 R200, RZ, RZ, R35 ;  /* 0x000000ffffc87224 */ /* 0x002fe400078e0023 */
[----:B------:R-:W-:Y:S03]  /*7570*/  FMUL.FTZ R0, R0, c[0x0][0x2d0] ;  /* 0x0000b40000007a20 */ /* 0x000fe60000410000 */
[----:B------:R1:W-:Y:S01]  /*7580*/  @P6 LDGSTS.E.BYPASS.LTC128B.128 [R3+0x4900], [R6.64], !P4 ;  /* 0x0490000006036fae */ /* 0x0003e2000e101d46 */
[----:B------:R-:W-:Y:S01]  /*7590*/  IMAD.MOV.U32 R201, RZ, RZ, R34 ;  /* 0x000000ffffc97224 */ /* 0x000fe200078e0022 */
[----:B------:R2:W1:Y:S01]  /*75a0*/  MUFU.EX2 R141, R0 ;  /* 0x00000000008d7308 */ /* 0x0004620000000800 */
[----:B----4-:R-:W-:Y:S01]  /*75b0*/  IMAD.MOV.U32 R198, RZ, RZ, R33 ;  /* 0x000000ffffc67224 */ /* 0x010fe200078e0021 */
[----:B------:R-:W-:Y:S01]  /*75c0*/  F2FP.BF16.PACK_AB R177, R200, R67 ;  /* 0x00000043c8b1723e */ /* 0x000fe200000010ff */
[C---:B---3--:R-:W-:Y:S01]  /*75d0*/  FMUL.FTZ R16, R140.reuse, R164 ;  /* 0x000000a48c107220 */ /* 0x048fe20000410000 */
[----:B------:R-:W-:Y:S01]  /*75e0*/  F2FP.BF16.PACK_AB R176, R201, R56 ;  /* 0x00000038c9b0723e */ /* 0x000fe200000010ff */
[C---:B------:R-:W-:Y:S01]  /*75f0*/  FMUL.FTZ R17, R140.reuse, R165 ;  /* 0x000000a58c117220 */ /* 0x040fe20000410000 */
[----:B------:R3:W-:Y:S01]  /*7600*/  @P6 LDGSTS.E.BYPASS.LTC128B.128 [R3+0x5900], [R4.64], !P3 ;  /* 0x0590000004036fae */ /* 0x0007e2000d901d46 */
[C---:B------:R-:W-:Y:S01]  /*7610*/  FMUL.FTZ R33, R140.reuse, R113 ;  /* 0x000000718c217220 */ /* 0x040fe20000410000 */
[----:B------:R-:W-:Y:S01]  /*7620*/  MOV R164, R241 ;  /* 0x000000f100a47202 */ /* 0x000fe20000000f00 */
[----:B-----5:R-:W-:Y:S01]  /*7630*/  IMAD.MOV.U32 R195, RZ, RZ, R22 ;  /* 0x000000ffffc37224 */ /* 0x020fe200078e0016 */
[----:B------:R-:W-:Y:S01]  /*7640*/  MOV R194, R23 ;  /* 0x0000001700c27202 */ /* 0x000fe20000000f00 */
[----:B------:R-:W-:Y:S02]  /*7650*/  IMAD.MOV.U32 R165, RZ, RZ, R235 ;  /* 0x000000ffffa57224 */ /* 0x000fe400078e00eb */
[C---:B------:R-:W-:Y:S01]  /*7660*/  FMUL.FTZ R48, R140.reuse, R128 ;  /* 0x000000808c307220 */ /* 0x040fe20000410000 */
[----:B------:R-:W-:Y:S01]  /*7670*/  LDSM.16.MT88.4 R36, [R206] ;  /* 0x00000000ce24783b */ /* 0x000fe20000004200 */
[----:B------:R-:W-:Y:S01]  /*7680*/  F2FP.BF16.PACK_AB R181, R195, R241 ;  /* 0x000000f1c3b5723e */ /* 0x000fe200000010ff */
[C---:B------:R-:W-:Y:S01]  /*7690*/  FMUL.FTZ R49, R140.reuse, R129 ;  /* 0x000000818c317220 */ /* 0x040fe20000410000 */
[----:B------:R-:W-:Y:S01]  /*76a0*/  MOV R128, R234 ;  /* 0x000000ea00807202 */ /* 0x000fe20000000f00 */
[----:B------:R-:W-:Y:S02]  /*76b0*/  IMAD.MOV.U32 R196, RZ, RZ, R21 ;  /* 0x000000ffffc47224 */ /* 0x000fe400078e0015 */
[----:B------:R-:W-:Y:S02]  /*76c0*/  FMUL.FTZ R68, R140, R68 ;  /* 0x000000448c447220 */ /* 0x000fe40000410000 */
[----:B------:R-:W-:Y:S01]  /*76d0*/  LDSM.16.MT88.4 R52, [R205+0x1000] ;  /* 0x00100000cd34783b */ /* 0x000fe20000004200 */
[----:B------:R-:W-:Y:S01]  /*76e0*/  F2FP.BF16.PACK_AB R179, R196, R198 ;  /* 0x000000c6c4b3723e */ /* 0x000fe200000010ff */
[----:B--2---:R-:W-:Y:S01]  /*76f0*/  FADD.FTZ R0, -R2, R146 ;  /* 0x0000009202007221 */ /* 0x004fe20000010100 */
[----:B------:R-:W-:Y:S01]  /*7700*/  FSEL R2, R142, RZ, P0 ;  /* 0x000000ff8e027208 */ /* 0x000fe20000000000 */
[----:B------:R-:W-:Y:S02]  /*7710*/  IMAD.MOV.U32 R146, RZ, RZ, R20 ;  /* 0x000000ffff927224 */ /* 0x000fe400078e0014 */
[----:B------:R-:W-:Y:S02]  /*7720*/  FMUL.FTZ R0, R0, c[0x0][0x2d0] ;  /* 0x0000b40000007a20 */ /* 0x000fe40000410000 */
[----:B------:R-:W2:Y:S01]  /*7730*/  LDSM.16.MT88.4 R20, [R205] ;  /* 0x00000000cd14783b */ /* 0x000ea20000004200 */
[C---:B-1----:R-:W-:Y:S01]  /*7740*/  FMUL.FTZ R6, R141.reuse, R154 ;  /* 0x0000009a8d067220 */ /* 0x042fe20000410000 */
[----:B---3--:R1:W3:Y:S01]  /*7750*/  MUFU.EX2 R3, R0 ;  /* 0x0000000000037308 */ /* 0x0082e20000000800 */
[C---:B------:R-:W-:Y:S02]  /*7760*/  FMUL.FTZ R5, R140.reuse, R153 ;  /* 0x000000998c057220 */ /* 0x040fe40000410000 */
[----:B------:R-:W-:Y:S02]  /*7770*/  FMUL.FTZ R4, R140, R152 ;  /* 0x000000988c047220 */ /* 0x000fe40000410000 */
[C---:B------:R-:W-:Y:S01]  /*7780*/  FMUL.FTZ R7, R141.reuse, R155 ;  /* 0x0000009b8d077220 */ /* 0x040fe20000410000 */
[----:B------:R-:W0:Y:S01]  /*7790*/  LDGDEPBAR ;  /* 0x00000000000079af */ /* 0x000e220000000000 */
[----:B------:R-:W-:Y:S02]  /*77a0*/  IMAD.MOV.U32 R154, RZ, RZ, R8 ;  /* 0x000000ffff9a7224 */ /* 0x000fe400078e0008 */
[----:B------:R-:W-:Y:S02]  /*77b0*/  IMAD.MOV.U32 R155, RZ, RZ, R31 ;  /* 0x000000ffff9b7224 */ /* 0x000fe400078e001f */
[C---:B------:R-:W-:Y:S01]  /*77c0*/  FMUL.FTZ R18, R141.reuse, R166 ;  /* 0x000000a68d127220 */ /* 0x040fe20000410000 */
[----:B------:R-:W-:Y:S01]  /*77d0*/  F2FP.BF16.PACK_AB R183, R154, R228 ;  /* 0x000000e49ab7723e */ /* 0x000fe200000010ff */
[----:B------:R-:W-:Y:S01]  /*77e0*/  FMUL.FTZ R19, R141, R167 ;  /* 0x000000a78d137220 */ /* 0x000fe20000410000 */
[----:B------:R-:W-:Y:S01]  /*77f0*/  F2FP.BF16.PACK_AB R182, R155, R146 ;  /* 0x000000929bb6723e */ /* 0x000fe200000010ff */
[C---:B------:R-:W-:Y:S02]  /*7800*/  FMUL.FTZ R34, R141.reuse, R114 ;  /* 0x000000728d227220 */ /* 0x040fe40000410000 */
[C---:B------:R-:W-:Y:S02]  /*7810*/  FMUL.FTZ R35, R141.reuse, R115 ;  /* 0x000000738d237220 */ /* 0x040fe40000410000 */
[----:B------:R-:W-:Y:S02]  /*7820*/  IMAD.MOV.U32 R166, RZ, RZ, R238 ;  /* 0x000000ffffa67224 */ /* 0x000fe400078e00ee */
[C---:B------:R-:W-:Y:S02]  /*7830*/  FMUL.FTZ R50, R141.reuse, R130 ;  /* 0x000000828d327220 */ /* 0x040fe40000410000 */
[----:B------:R-:W-:Y:S02]  /*7840*/  FMUL.FTZ R51, R141, R131 ;  /* 0x000000838d337220 */ /* 0x000fe40000410000 */
[----:B-1----:R-:W-:Y:S01]  /*7850*/  FADD.FTZ R0, -R2, R147 ;  /* 0x0000009302007221 */ /* 0x002fe20000010100 */
[----:B------:R-:W-:Y:S01]  /*7860*/  MOV R147, R32 ;  /* 0x0000002000937202 */ /* 0x000fe20000000f00 */
[--C-:B------:R-:W-:Y:S02]  /*7870*/  FFMA.FTZ R2, R203, c[0x0][0x2d0], -R150.reuse ;  /* 0x0000b400cb027a23 */ /* 0x100fe40000010896 */
[----:B------:R-:W-:Y:S01]  /*7880*/  FMUL.FTZ R0, R0, c[0x0][0x2d0] ;  /* 0x0000b40000007a20 */ /* 0x000fe20000410000 */
[----:B------:R-:W-:Y:S01]  /*7890*/  F2FP.BF16.PACK_AB R178, R147, R194 ;  /* 0x000000c293b2723e */ /* 0x000fe200000010ff */
[----:B------:R1:W-:Y:S01]  /*78a0*/  MUFU.EX2 R153, R2 ;  /* 0x0000000200997308 */ /* 0x0003e20000000800 */
[C---:B---3--:R-:W-:Y:S02]  /*78b0*/  FMUL.FTZ R24, R3.reuse, R104 ;  /* 0x0000006803187220 */ /* 0x048fe40000410000 */
[C---:B------:R-:W-:Y:S02]  /*78c0*/  FMUL.FTZ R25, R3.reuse, R105 ;  /* 0x0000006903197220 */ /* 0x040fe40000410000 */
[----:B------:R-:W-:Y:S01]  /*78d0*/  FMUL.FTZ R32, R140, R112 ;  /* 0x000000708c207220 */ /* 0x000fe20000410000 */
[-C--:B--2---:R-:W-:Y:S01]  /*78e0*/  HMMA.16816.F32.BF16 R4, R176, R20.reuse, R4 ;  /* 0x00000014b004723c */ /* 0x084fe20000041804 */
[----:B------:R-:W-:Y:S02]  /*78f0*/  LDSM.16.MT88.4 R112, [R206+0x400] ;  /* 0x00040000ce70783b */ /* 0x000fe40000004200 */
[C---:B------:R-:W-:Y:S01]  /*7900*/  FMUL.FTZ R8, R3.reuse, R156 ;  /* 0x0000009c03087220 */ /* 0x040fe20000410000 */
[----:B------:R-:W2:Y:S01]  /*7910*/  MUFU.EX2 R0, R0 ;  /* 0x0000000000007308 */ /* 0x000ea20000000800 */
[C---:B------:R-:W-:Y:S02]  /*7920*/  FMUL.FTZ R9, R3.reuse, R157 ;  /* 0x0000009d03097220 */ /* 0x040fe40000410000 */
[C---:B------:R-:W-:Y:S01]  /*7930*/  FMUL.FTZ R12, R3.reuse, R160 ;  /* 0x000000a0030c7220 */ /* 0x040fe20000410000 */
[----:B------:R-:W-:Y:S01]  /*7940*/  MOV R160, R66 ;  /* 0x0000004200a07202 */ /* 0x000fe20000000f00 */
[C---:B------:R-:W-:Y:S03]  /*7950*/  FMUL.FTZ R13, R3.reuse, R161 ;  /* 0x000000a1030d7220 */ /* 0x040fe60000410000 */
[C---:B------:R-:W-:Y:S02]  /*7960*/  FMUL.FTZ R28, R3.reuse, R108 ;  /* 0x0000006c031c7220 */ /* 0x040fe40000410000 */
[C---:B------:R-:W-:Y:S02]  /*7970*/  FMUL.FTZ R29, R3.reuse, R109 ;  /* 0x0000006d031d7220 */ /* 0x040fe40000410000 */
[----:B------:R-:W-:Y:S02]  /*7980*/  FMUL.FTZ R40, R3, R120 ;  /* 0x0000007803287220 */ /* 0x000fe40000410000 */
[----:B-1----:R-:W-:Y:S02]  /*7990*/  FFMA.FTZ R2, R193, c[0x0][0x2d0], -R150 ;  /* 0x0000b400c1027a23 */ /* 0x002fe40000010896 */
[C---:B------:R-:W-:Y:S01]  /*79a0*/  FMUL.FTZ R41, R3.reuse, R121 ;  /* 0x0000007903297220 */ /* 0x040fe20000410000 */
[----:B------:R-:W-:Y:S01]  /*79b0*/  MOV R121, R187 ;  /* 0x000000bb00797202 */ /* 0x000fe20000000f00 */
[----:B------:R-:W-:Y:S01]  /*79c0*/  IMAD.MOV.U32 R193, RZ, RZ, R230 ;  /* 0x000000ffffc17224 */ /* 0x000fe200078e00e6 */
[----:B------:R-:W-:Y:S01]  /*79d0*/  MOV R187, R251 ;  /* 0x000000fb00bb7202 */ /* 0x000fe20000000f00 */
[C---:B------:R-:W-:Y:S01]  /*79e0*/  FMUL.FTZ R44, R3.reuse, R124 ;  /* 0x0000007c032c7220 */ /* 0x040fe20000410000 */
[----:B------:R-:W-:Y:S01]  /*79f0*/  MOV R124, R57 ;  /* 0x00000039007c7202 */ /* 0x000fe20000000f00 */
[----:B------:R-:W-:Y:S02]  /*7a00*/  FMUL.FTZ R45, R3, R125 ;  /* 0x0000007d032d7220 */ /* 0x000fe40000410000 */
[C---:B--2---:R-:W-:Y:S02]  /*7a10*/  FMUL.FTZ R10, R0.reuse, R158 ;  /* 0x0000009e000a7220 */ /* 0x044fe40000410000 */
[----:B------:R1:W-:Y:S01]  /*7a20*/  MUFU.EX2 R158, R2 ;  /* 0x00000002009e7308 */ /* 0x0003e20000000800 */
[C---:B------:R-:W-:Y:S02]  /*7a30*/  FMUL.FTZ R14, R0.reuse, R162 ;  /* 0x000000a2000e7220 */ /* 0x040fe40000410000 */
[C---:B------:R-:W-:Y:S02]  /*7a40*/  FMUL.FTZ R11, R0.reuse, R159 ;  /* 0x0000009f000b7220 */ /* 0x040fe40000410000 */
[C---:B------:R-:W-:Y:S02]  /*7a50*/  FMUL.FTZ R26, R0.reuse, R106 ;  /* 0x0000006a001a7220 */ /* 0x040fe40000410000 */
[C---:B------:R-:W-:Y:S02]  /*7a60*/  FMUL.FTZ R27, R0.reuse, R107 ;  /* 0x0000006b001b7220 */ /* 0x040fe40000410000 */
[----:B------:R-:W-:Y:S01]  /*7a70*/  LDSM.16.MT88.4 R104, [R205+0x2000] ;  /* 0x00200000cd68783b */ /* 0x000fe20000004200 */
[C---:B------:R-:W-:Y:S04]  /*7a80*/  HMMA.16816.F32.BF16 R8, R180.reuse, R20, R8 ;  /* 0x00000014b408723c */ /* 0x040fe80000041808 */
[----:B------:R-:W-:Y:S02]  /*7a90*/  FMUL.FTZ R15, R0, R163 ;  /* 0x000000a3000f7220 */ /* 0x000fe40000410000 */
[----:B------:R-:W-:Y:S02]  /*7aa0*/  FMUL.FTZ R66, R141, R138 ;  /* 0x0000008a8d427220 */ /* 0x000fe40000410000 */
[C---:B------:R-:W-:Y:S03]  /*7ab0*/  FMUL.FTZ R20, R140.reuse, R100 ;  /* 0x000000648c147220 */ /* 0x040fe60000410000 */
[-C--:B------:R-:W-:Y:S03]  /*7ac0*/  HMMA.16816.F32.BF16 R12, R180, R22.reuse, R12 ;  /* 0x00000016b40c723c */ /* 0x080fe6000004180c */
[--C-:B-1----:R-:W-:Y:S02]  /*7ad0*/  FFMA.FTZ R2, R185, c[0x0][0x2d0], -R150.reuse ;  /* 0x0000b400b9027a23 */ /* 0x102fe40000010896 */
[----:B------:R-:W-:Y:S02]  /*7ae0*/  FMUL.FTZ R21, R140, R101 ;  /* 0x000000658c157220 */ /* 0x000fe40000410000 */
[----:B------:R1:W-:Y:S01]  /*7af0*/  MUFU.EX2 R162, R2 ;  /* 0x0000000200a27308 */ /* 0x0003e20000000800 */
[C---:B------:R-:W-:Y:S04]  /*7b00*/  HMMA.16816.F32.BF16 R16, R176.reuse, R22, R16 ;  /* 0x00000016b010723c */ /* 0x040fe80000041810 */
[C---:B------:R-:W-:Y:S02]  /*7b10*/  FMUL.FTZ R30, R0.reuse, R110 ;  /* 0x0000006e001e7220 */ /* 0x040fe40000410000 */
[C---:B------:R-:W-:Y:S02]  /*7b20*/  FMUL.FTZ R31, R0.reuse, R111 ;  /* 0x0000006f001f7220 */ /* 0x040fe40000410000 */
[C---:B------:R-:W-:Y:S04]  /*7b30*/  FMUL.FTZ R22, R141.reuse, R102 ;  /* 0x000000668d167220 */ /* 0x040fe80000410000 */
[----:B------:R-:W-:Y:S02]  /*7b40*/  FMUL.FTZ R23, R141, R103 ;  /* 0x000000678d177220 */ /* 0x000fe40000410000 */
[----:B------:R-:W2:Y:S01]  /*7b50*/  LDSM.16.MT88.4 R100, [R206+0x1000] ;  /* 0x00100000ce64783b */ /* 0x000ea20000004200 */
[--C-:B------:R-:W-:Y:S02]  /*7b60*/  FFMA.FTZ R120, R237, c[0x0][0x2d0], -R149.reuse ;  /* 0x0000b400ed787a23 */ /* 0x100fe40000010895 */
[C---:B------:R-:W-:Y:S02]  /*7b70*/  FMUL.FTZ R42, R0.reuse, R122 ;  /* 0x0000007a002a7220 */ /* 0x040fe40000410000 */
[-C--:B------:R-:W-:Y:S03]  /*7b80*/  HMMA.16816.F32.BF16 R20, R176, R36.reuse, R20 ;  /* 0x00000024b014723c */ /* 0x080fe60000041814 */
[----:B------:R-:W-:Y:S01]  /*7b90*/  FMUL.FTZ R43, R0, R123 ;  /* 0x0000007b002b7220 */ /* 0x000fe20000410000 */
[----:B------:R-:W-:Y:S01]  /*7ba0*/  MOV R123, R58 ;  /* 0x0000003a007b7202 */ /* 0x000fe20000000f00 */
[----:B-1----:R-:W-:Y:S02]  /*7bb0*/  FFMA.FTZ R2, R186, c[0x0][0x2d0], -R150 ;  /* 0x0000b400ba027a23 */ /* 0x002fe40000010896 */
[C---:B------:R-:W-:Y:S01]  /*7bc0*/  FMUL.FTZ R46, R0.reuse, R126 ;  /* 0x0000007e002e7220 */ /* 0x040fe20000410000 */
[C---:B------:R-:W-:Y:S01]  /*7bd0*/  HMMA.16816.F32.BF16 R24, R180.reuse, R36, R24 ;  /* 0x00000024b418723c */ /* 0x040fe20000041818 */
[----:B------:R1:W3:Y:S03]  /*7be0*/  MUFU.EX2 R197, R2 ;  /* 0x0000000200c57308 */ /* 0x0002e60000000800 */
[----:B------:R-:W-:Y:S02]  /*7bf0*/  IMAD.MOV.U32 R126, RZ, RZ, R250 ;  /* 0x000000ffff7e7224 */ /* 0x000fe400078e00fa */
[----:B------:R-:W-:Y:S02]  /*7c00*/  FMUL.FTZ R47, R0, R127 ;  /* 0x0000007f002f7220 */ /* 0x000fe40000410000 */
[-C--:B------:R-:W-:Y:S04]  /*7c10*/  HMMA.16816.F32.BF16 R28, R180, R38.reuse, R28 ;  /* 0x00000026b41c723c */ /* 0x080fe8000004181c */
[C---:B------:R-:W-:Y:S02]  /*7c20*/  FMUL.FTZ R36, R140.reuse, R116 ;  /* 0x000000748c247220 */ /* 0x040fe40000410000 */
[----:B------:R-:W-:Y:S02]  /*7c30*/  FMUL.FTZ R37, R140, R117 ;  /* 0x000000758c257220 */ /* 0x000fe40000410000 */
[C---:B------:R-:W-:Y:S04]  /*7c40*/  HMMA.16816.F32.BF16 R32, R176.reuse, R38, R32 ;  /* 0x00000026b020723c */ /* 0x040fe80000041820 */
[----:B------:R-:W-:Y:S02]  /*7c50*/  IMAD.MOV.U32 R127, RZ, RZ, R248 ;  /* 0x000000ffff7f7224 */ /* 0x000fe400078e00f8 */
[----:B------:R-:W-:Y:S01]  /*7c60*/  IMAD.MOV.U32 R167, RZ, RZ, R192 ;  /* 0x000000ffffa77224 */ /* 0x000fe200078e00c0 */
[----:B------:R-:W-:Y:S01]  /*7c70*/  MOV R192, R59 ;  /* 0x0000003b00c07202 */ /* 0x000fe20000000f00 */
[C---:B------:R-:W-:Y:S04]  /*7c80*/  FMUL.FTZ R38, R141.reuse, R118 ;  /* 0x000000768d267220 */ /* 0x040fe80000410000 */
[----:B-1----:R-:W-:Y:S02]  /*7c90*/  FFMA.FTZ R2, R222, c[0x0][0x2d0], -R149 ;  /* 0x0000b400de027a23 */ /* 0x002fe40000010895 */
[----:B------:R-:W-:Y:S02]  /*7ca0*/  FMUL.FTZ R39, R141, R119 ;  /* 0x000000778d277220 */ /* 0x000fe40000410000 */
[----:B------:R1:W-:Y:S01]  /*7cb0*/  MUFU.EX2 R152, R2 ;  /* 0x0000000200987308 */ /* 0x0003e20000000800 */
[----:B------:R-:W-:Y:S01]  /*7cc0*/  LDSM.16.MT88.4 R116, [R205+0x1400] ;  /* 0x00140000cd74783b */ /* 0x000fe20000004200 */
[----:B------:R-:W-:Y:S02]  /*7cd0*/  IMAD.MOV.U32 R157, RZ, RZ, R56 ;  /* 0x000000ffff9d7224 */ /* 0x000fe400078e0038 */
[C---:B------:R-:W-:Y:S01]  /*7ce0*/  FMUL.FTZ R56, R3.reuse, R132 ;  /* 0x0000008403387220 */ /* 0x040fe20000410000 */
[-C--:B------:R-:W-:Y:S03]  /*7cf0*/  HMMA.16816.F32.BF16 R36, R176, R52.reuse, R36 ;  /* 0x00000034b024723c */ /* 0x080fe60000041824 */
[----:B------:R-:W-:Y:S02]  /*7d00*/  FMUL.FTZ R57, R3, R133 ;  /* 0x0000008503397220 */ /* 0x000fe40000410000 */
[C---:B------:R-:W-:Y:S02]  /*7d10*/  FMUL.FTZ R58, R0.reuse, R134 ;  /* 0x00000086003a7220 */ /* 0x040fe40000410000 */
[----:B------:R-:W-:Y:S01]  /*7d20*/  FMUL.FTZ R59, R0, R135 ;  /* 0x00000087003b7220 */ /* 0x000fe20000410000 */
[C---:B------:R-:W-:Y:S04]  /*7d30*/  HMMA.16816.F32.BF16 R40, R180.reuse, R52, R40 ;  /* 0x00000034b428723c */ /* 0x040fe80000041828 */
[----:B------:R-:W-:Y:S02]  /*7d40*/  IMAD.MOV.U32 R122, RZ, RZ, R63 ;  /* 0x000000ffff7a7224 */ /* 0x000fe400078e003f */
[----:B------:R-:W-:Y:S02]  /*7d50*/  IMAD.MOV.U32 R185, RZ, RZ, R61 ;  /* 0x000000ffffb97224 */ /* 0x000fe400078e003d */
[-C--:B------:R-:W-:Y:S04]  /*7d60*/  HMMA.16816.F32.BF16 R44, R180, R54.reuse, R44 ;  /* 0x00000036b42c723c */ /* 0x080fe8000004182c */
[----:B-1----:R-:W-:Y:S02]  /*7d70*/  FFMA.FTZ R2, R223, c[0x0][0x2d0], -R149 ;  /* 0x0000b400df027a23 */ /* 0x002fe40000010895 */
[C---:B------:R-:W-:Y:S02]  /*7d80*/  FMUL.FTZ R53, R140.reuse, R169 ;  /* 0x000000a98c357220 */ /* 0x040fe40000410000 */
[C---:B------:R-:W-:Y:S01]  /*7d90*/  HMMA.16816.F32.BF16 R48, R176.reuse, R54, R48 ;  /* 0x00000036b030723c */ /* 0x040fe20000041830 */
[----:B------:R1:W4:Y:S03]  /*7da0*/  MUFU.EX2 R161, R2 ;  /* 0x0000000200a17308 */ /* 0x0003260000000800 */
[----:B------:R-:W-:Y:S01]  /*7db0*/  FMUL.FTZ R52, R140, R168 ;  /* 0x000000a88c347220 */ /* 0x000fe20000410000 */
[----:B---3--:R-:W-:Y:S01]  /*7dc0*/  MOV R168, R197 ;  /* 0x000000c500a87202 */ /* 0x008fe20000000f00 */
[----:B------:R-:W-:Y:S02]  /*7dd0*/  IMAD.MOV.U32 R197, RZ, RZ, R252 ;  /* 0x000000ffffc57224 */ /* 0x000fe400078e00fc */
[C---:B------:R-:W-:Y:S04]  /*7de0*/  FMUL.FTZ R54, R141.reuse, R170 ;  /* 0x000000aa8d367220 */ /* 0x040fe80000410000 */
[----:B------:R-:W-:Y:S01]  /*7df0*/  FMUL.FTZ R55, R141, R171 ;  /* 0x000000ab8d377220 */ /* 0x000fe20000410000 */
[----:B------:R-:W-:Y:S01]  /*7e00*/  MOV R171, R195 ;  /* 0x000000c300ab7202 */ /* 0x000fe20000000f00 */
[----:B------:R-:W-:Y:S02]  /*7e10*/  IMAD.MOV.U32 R186, RZ, RZ, R60 ;  /* 0x000000ffffba7224 */ /* 0x000fe400078e003c */
[C---:B------:R-:W-:Y:S02]  /*7e20*/  FMUL.FTZ R60, R3.reuse, R172 ;  /* 0x000000ac033c7220 */ /* 0x040fe40000410000 */
[----:B------:R-:W-:Y:S01]  /*7e30*/  FMUL.FTZ R61, R3, R173 ;  /* 0x000000ad033d7220 */ /* 0x000fe20000410000 */
[-C--:B--2---:R-:W-:Y:S03]  /*7e40*/  HMMA.16816.F32.BF16 R52, R176, R100.reuse, R52 ;  /* 0x00000064b034723c */ /* 0x084fe60000041834 */
[----:B------:R-:W-:Y:S02]  /*7e50*/  FMUL.FTZ R63, R0, R175 ;  /* 0x000000af003f7220 */ /* 0x000fe40000410000 */
[----:B------:R-:W-:Y:S02]  /*7e60*/  IMAD.MOV.U32 R159, RZ, RZ, R67 ;  /* 0x000000ffff9f7224 */ /* 0x000fe400078e0043 */
[----:B-1----:R-:W-:Y:S01]  /*7e70*/  FFMA.FTZ R2, R188, c[0x0][0x2d0], -R149 ;  /* 0x0000b400bc027a23 */ /* 0x002fe20000010895 */
[C---:B------:R-:W-:Y:S03]  /*7e80*/  HMMA.16816.F32.BF16 R56, R180.reuse, R100, R56 ;  /* 0x00000064b438723c */ /* 0x040fe60000041838 */
[----:B------:R1:W-:Y:S01]  /*7e90*/  MUFU.EX2 R163, R2 ;  /* 0x0000000200a37308 */ /* 0x0003e20000000800 */
[----:B------:R-:W-:Y:S02]  /*7ea0*/  IMAD.MOV.U32 R199, RZ, RZ, R62 ;  /* 0x000000ffffc77224 */ /* 0x000fe400078e003e */
[----:B------:R-:W-:Y:S01]  /*7eb0*/  FMUL.FTZ R62, R0, R174 ;  /* 0x000000ae003e7220 */ /* 0x000fe20000410000 */
[----:B------:R-:W-:Y:S01]  /*7ec0*/  MOV R174, R164 ;  /* 0x000000a400ae7202 */ /* 0x000fe20000000f00 */
[----:B------:R-:W-:Y:S04]  /*7ed0*/  IMAD.MOV.U32 R203, RZ, RZ, R65 ;  /* 0x000000ffffcb7224 */ /* 0x000fe800078e0041 */
[C---:B------:R-:W-:Y:S01]  /*7ee0*/  FMUL.FTZ R65, R140.reuse, R137 ;  /* 0x000000898c417220 */ /* 0x040fe20000410000 */
[-C--:B------:R-:W-:Y:S03]  /*7ef0*/  HMMA.16816.F32.BF16 R60, R180, R102.reuse, R60 ;  /* 0x00000066b43c723c */ /* 0x080fe6000004183c */
[----:B------:R-:W-:Y:S02]  /*7f00*/  IMAD.MOV.U32 R125, RZ, RZ, R64 ;  /* 0x000000ffff7d7224 */ /* 0x000fe400078e0040 */
[C---:B------:R-:W-:Y:S02]  /*7f10*/  FMUL.FTZ R64, R140.reuse, R136 ;  /* 0x000000888c407220 */ /* 0x040fe40000410000 */
[----:B------:R-:W-:Y:S02]  /*7f20*/  FMUL.FTZ R67, R141, R139 ;  /* 0x0000008b8d437220 */ /* 0x000fe40000410000 */
[----:B------:R-:W-:Y:S03]  /*7f30*/  IMAD.MOV.U32 R139, RZ, RZ, R159 ;  /* 0x000000ffff8b7224 */ /* 0x000fe600078e009f */
[----:B------:R-:W-:Y:S02]  /*7f40*/  FMUL.FTZ R69, R140, R69 ;  /* 0x000000458c457220 */ /* 0x000fe40000410000 */
[C---:B------:R-:W-:Y:S01]  /*7f50*/  HMMA.16816.F32.BF16 R64, R176.reuse, R102, R64 ;  /* 0x00000066b040723c */ /* 0x040fe20000041840 */
[----:B------:R-:W2:Y:S03]  /*7f60*/  LDSM.16.MT88.4 R100, [R206+0x2000] ;  /* 0x00200000ce64783b */ /* 0x000ea60000004200 */
[----:B-1----:R-:W-:Y:S02]  /*7f70*/  FFMA.FTZ R2, R189, c[0x0][0x2d0], -R149 ;  /* 0x0000b400bd027a23 */ /* 0x002fe40000010895 */
[C---:B------:R-:W-:Y:S02]  /*7f80*/  FMUL.FTZ R70, R141.reuse, R70 ;  /* 0x000000468d467220 */ /* 0x040fe40000410000 */
[----:B------:R1:W-:Y:S01]  /*7f90*/  MUFU.EX2 R169, R2 ;  /* 0x0000000200a97308 */ /* 0x0003e20000000800 */
[----:B------:R-:W-:Y:S03]  /*7fa0*/  FMUL.FTZ R71, R141, R71 ;  /* 0x000000478d477220 */ /* 0x000fe60000410000 */
[C---:B------:R-:W-:Y:S02]  /*7fb0*/  FMUL.FTZ R72, R3.reuse, R72 ;  /* 0x0000004803487220 */ /* 0x040fe40000410000 */
[C---:B------:R-:W-:Y:S02]  /*7fc0*/  FMUL.FTZ R73, R3.reuse, R73 ;  /* 0x0000004903497220 */ /* 0x040fe40000410000 */
[-C--:B------:R-:W-:Y:S03]  /*7fd0*/  HMMA.16816.F32.BF16 R68, R176, R104.reuse, R68 ;  /* 0x00000068b044723c */ /* 0x080fe60000041844 */
[C---:B------:R-:W-:Y:S02]  /*7fe0*/  FMUL.FTZ R74, R0.reuse, R74 ;  /* 0x0000004a004a7220 */ /* 0x040fe40000410000 */
[C---:B------:R-:W-:Y:S02]  /*7ff0*/  FMUL.FTZ R75, R0.reuse, R75 ;  /* 0x0000004b004b7220 */ /* 0x040fe40000410000 */
[----:B------:R-:W-:Y:S02]  /*8000*/  IMAD.MOV.U32 R156, RZ, RZ, R228 ;  /* 0x000000ffff9c7224 */ /* 0x000fe400078e00e4 */
[----:B------:R-:W-:Y:S03]  /*8010*/  FMUL.FTZ R76, R3, R76 ;  /* 0x0000004c034c7220 */ /* 0x000fe60000410000 */
[C---:B------:R-:W-:Y:S04]  /*8020*/  HMMA.16816.F32.BF16 R72, R180.reuse, R104, R72 ;  /* 0x00000068b448723c */ /* 0x040fe80000041848 */
[--C-:B-1----:R-:W-:Y:S02]  /*8030*/  FFMA.FTZ R2, R225, c[0x0][0x2d0], -R151.reuse ;  /* 0x0000b400e1027a23 */ /* 0x102fe40000010897 */
[----:B------:R-:W-:Y:S02]  /*8040*/  FMUL.FTZ R77, R3, R77 ;  /* 0x0000004d034d7220 */ /* 0x000fe40000410000 */
[----:B------:R1:W-:Y:S01]  /*8050*/  MUFU.EX2 R252, R2 ;  /* 0x0000000200fc7308 */ /* 0x0003e20000000800 */
[C---:B------:R-:W-:Y:S03]  /*8060*/  FMUL.FTZ R78, R0.reuse, R78 ;  /* 0x0000004e004e7220 */ /* 0x040fe60000410000 */
[----:B------:R-:W-:Y:S02]  /*8070*/  FMUL.FTZ R79, R0, R79 ;  /* 0x0000004f004f7220 */ /* 0x000fe40000410000 */
[C---:B------:R-:W-:Y:S02]  /*8080*/  FMUL.FTZ R80, R140.reuse, R80 ;  /* 0x000000508c507220 */ /* 0x040fe40000410000 */
[C---:B------:R-:W-:Y:S02]  /*8090*/  FMUL.FTZ R81, R140.reuse, R81 ;  /* 0x000000518c517220 */ /* 0x040fe40000410000 */
[C---:B------:R-:W-:Y:S01]  /*80a0*/  FMUL.FTZ R82, R141.reuse, R82 ;  /* 0x000000528d527220 */ /* 0x040fe20000410000 */
[-C--:B------:R-:W-:Y:S03]  /*80b0*/  HMMA.16816.F32.BF16 R76, R180, R106.reuse, R76 ;  /* 0x0000006ab44c723c */ /* 0x080fe6000004184c */
[C---:B------:R-:W-:Y:S02]  /*80c0*/  FMUL.FTZ R83, R141.reuse, R83 ;  /* 0x000000538d537220 */ /* 0x040fe40000410000 */
[C---:B------:R-:W-:Y:S02]  /*80d0*/  FMUL.FTZ R84, R140.reuse, R84 ;  /* 0x000000548c547220 */ /* 0x040fe40000410000 */
[----:B------:R-:W-:Y:S02]  /*80e0*/  FMUL.FTZ R85, R140, R85 ;  /* 0x000000558c557220 */ /* 0x000fe40000410000 */
[C---:B------:R-:W-:Y:S01]  /*80f0*/  FMUL.FTZ R86, R141.reuse, R86 ;  /* 0x000000568d567220 */ /* 0x040fe20000410000 */
[C---:B------:R-:W-:Y:S01]  /*8100*/  HMMA.16816.F32.BF16 R80, R176.reuse, R106, R80 ;  /* 0x0000006ab050723c */ /* 0x040fe20000041850 */
[----:B------:R-:W3:Y:S03]  /*8110*/  LDSM.16.MT88.4 R104, [R205+0x400] ;  /* 0x00040000cd68783b */ /* 0x000ee60000004200 */
[--C-:B-1----:R-:W-:Y:S02]  /*8120*/  FFMA.FTZ R2, R224, c[0x0][0x2d0], -R151.reuse ;  /* 0x0000b400e0027a23 */ /* 0x102fe40000010897 */
[----:B------:R-:W-:Y:S02]  /*8130*/  FMUL.FTZ R87, R141, R87 ;  /* 0x000000578d577220 */ /* 0x000fe40000410000 */
[----:B------:R1:W5:Y:S01]  /*8140*/  MUFU.EX2 R251, R2 ;  /* 0x0000000200fb7308 */ /* 0x0003620000000800 */
[C---:B------:R-:W-:Y:S03]  /*8150*/  FMUL.FTZ R88, R3.reuse, R88 ;  /* 0x0000005803587220 */ /* 0x040fe60000410000 */
[C---:B------:R-:W-:Y:S01]  /*8160*/  FMUL.FTZ R89, R3.reuse, R89 ;  /* 0x0000005903597220 */ /* 0x040fe20000410000 */
[-C--:B--2---:R-:W-:Y:S03]  /*8170*/  HMMA.16816.F32.BF16 R84, R176, R100.reuse, R84 ;  /* 0x00000064b054723c */ /* 0x084fe60000041854 */
[C---:B------:R-:W-:Y:S02]  /*8180*/  FMUL.FTZ R90, R0.reuse, R90 ;  /* 0x0000005a005a7220 */ /* 0x040fe40000410000 */
[C---:B------:R-:W-:Y:S02]  /*8190*/  FMUL.FTZ R91, R0.reuse, R91 ;  /* 0x0000005b005b7220 */ /* 0x040fe40000410000 */
[C---:B------:R-:W-:Y:S02]  /*81a0*/  FMUL.FTZ R92, R3.reuse, R92 ;  /* 0x0000005c035c7220 */ /* 0x040fe40000410000 */
[----:B------:R-:W-:Y:S03]  /*81b0*/  FMUL.FTZ R93, R3, R93 ;  /* 0x0000005d035d7220 */ /* 0x000fe60000410000 */
[C---:B------:R-:W-:Y:S04]  /*81c0*/  HMMA.16816.F32.BF16 R88, R180.reuse, R100, R88 ;  /* 0x00000064b458723c */ /* 0x040fe80000041858 */
[C---:B------:R-:W-:Y:S02]  /*81d0*/  FMUL.FTZ R94, R0.reuse, R94 ;  /* 0x0000005e005e7220 */ /* 0x040fe40000410000 */
[----:B------:R-:W-:Y:S01]  /*81e0*/  FMUL.FTZ R95, R0, R95 ;  /* 0x0000005f005f7220 */ /* 0x000fe20000410000 */
[----:B------:R-:W-:Y:S01]  /*81f0*/  F2FP.BF16.PACK_AB R100, R158, R153 ;  /* 0x000000999e64723e */ /* 0x000fe200000010ff */
[--C-:B-1----:R-:W-:Y:S01]  /*8200*/  FFMA.FTZ R2, R226, c[0x0][0x2d0], -R151.reuse ;  /* 0x0000b400e2027a23 */ /* 0x102fe20000010897 */
[----:B----4-:R-:W-:Y:S03]  /*8210*/  F2FP.BF16.PACK_AB R101, R161, R152 ;  /* 0x00000098a165723e */ /* 0x010fe600000010ff */
[----:B------:R1:W-:Y:S01]  /*8220*/  MUFU.EX2 R250, R2 ;  /* 0x0000000200fa7308 */ /* 0x0003e20000000800 */
[-C--:B------:R-:W-:Y:S03]  /*8230*/  HMMA.16816.F32.BF16 R92, R180, R102.reuse, R92 ;  /* 0x00000066b45c723c */ /* 0x080fe6000004185c */
[C---:B------:R-:W-:Y:S01]  /*8240*/  FMUL.FTZ R96, R140.reuse, R96 ;  /* 0x000000608c607220 */ /* 0x040fe20000410000 */
[----:B-----5:R-:W-:Y:S01]  /*8250*/  F2FP.BF16.PACK_AB R108, R251, R252 ;  /* 0x000000fcfb6c723e */ /* 0x020fe200000010ff */
[----:B------:R-:W-:Y:S02]  /*8260*/  FMUL.FTZ R97, R140, R97 ;  /* 0x000000618c617220 */ /* 0x000fe40000410000 */
[C---:B------:R-:W-:Y:S01]  /*8270*/  FMUL.FTZ R98, R141.reuse, R98 ;  /* 0x000000628d627220 */ /* 0x040fe20000410000 */
[----:B------:R-:W-:Y:S01]  /*8280*/  MOV R183, R157 ;  /* 0x0000009d00b77202 */ /* 0x000fe20000000f00 */
[----:B------:R-:W-:Y:S03]  /*8290*/  FMUL.FTZ R99, R141, R99 ;  /* 0x000000638d637220 */ /* 0x000fe60000410000 */
[----:B------:R-:W-:Y:S02]  /*82a0*/  IMAD.MOV.U32 R175, RZ, RZ, R160 ;  /* 0x000000ffffaf7224 */ /* 0x000fe400078e00a0 */
[----:B------:R-:W-:Y:S02]  /*82b0*/  IMAD.MOV.U32 R135, RZ, RZ, R192 ;  /* 0x000000ffff877224 */ /* 0x000fe400078e00c0 */
[----:B------:R-:W-:Y:S01]  /*82c0*/  HMMA.16816.F32.BF16 R96, R176, R102, R96 ;  /* 0x00000066b060723c */ /* 0x000fe20000041860 */
[----:B------:R-:W2:Y:S03]  /*82d0*/  LDL R177, [R1+0x2c] ;  /* 0x00002c0001b17983 */ /* 0x000ea60000100800 */
[----:B------:R-:W-:Y:S01]  /*82e0*/  IMAD.MOV.U32 R159, RZ, RZ, R156 ;  /* 0x000000ffff9f7224 */ /* 0x000fe200078e009c */
[----:B------:R-:W4:Y:S01]  /*82f0*/  LDL.LU R176, [R1+0x18] ;  /* 0x0000180001b07983 */ /* 0x000f220000300800 */
[----:B------:R-:W-:Y:S01]  /*8300*/  MOV R156, R196 ;  /* 0x000000c4009c7202 */ /* 0x000fe20000000f00 */
[----:B-1----:R-:W-:Y:S01]  /*8310*/  FFMA.FTZ R2, R227, c[0x0][0x2d0], -R151 ;  /* 0x0000b400e3027a23 */ /* 0x002fe20000010897 */
[----:B------:R-:W-:Y:S01]  /*8320*/  F2FP.BF16.PACK_AB R102, R168, R162 ;  /* 0x000000a2a866723e */ /* 0x000fe200000010ff */
[----:B------:R-:W5:Y:S01]  /*8330*/  LDL.LU R138, [R1+0x1c] ;  /* 0x00001c00018a7983 */ /* 0x000f620000300800 */
[----:B------:R-:W-:Y:S02]  /*8340*/  MUFU.EX2 R227, R120 ;  /* 0x0000007800e37308 */ /* 0x000fe40000000800 */
[----:B------:R-:W-:Y:S01]  /*8350*/  F2FP.BF16.PACK_AB R103, R169, R163 ;  /* 0x000000a3a967723e */ /* 0x000fe200000010ff */
[----:B------:R-:W5:Y:S01]  /*8360*/  LDL.LU R137, [R1+0x20] ;  /* 0x0000200001897983 */ /* 0x000f620000300800 */
[----:B------:R-:W-:Y:S02]  /*8370*/  IMAD.MOV.U32 R170, RZ, RZ, R198 ;  /* 0x000000ffffaa7224 */ /* 0x000fe400078e00c6 */
[----:B------:R-:W-:Y:S01]  /*8380*/  IMAD.MOV.U32 R157, RZ, RZ, R147 ;  /* 0x000000ffff9d7224 */ /* 0x000fe200078e0093 */
[----:B------:R-:W5:Y:S01]  /*8390*/  LDL.LU R136, [R1+0x24] ;  /* 0x0000240001887983 */ /* 0x000f620000300800 */
[----:B------:R-:W-:Y:S01]  /*83a0*/  MOV R147, R187 ;  /* 0x000000bb00937202 */ /* 0x000fe20000000f00 */
[-C--:B---3--:R-:W-:Y:S01]  /*83b0*/  HMMA.16816.F32.BF16 R4, R100, R104.reuse, R4 ;  /* 0x000000686404723c */ /* 0x088fe20000041804 */
[----:B------:R1:W3:Y:S04]  /*83c0*/  MUFU.EX2 R248, R2 ;  /* 0x0000000200f87308 */ /* 0x0002e80000000800 */
[----:B------:R-:W-:Y:S02]  /*83d0*/  IMAD.MOV.U32 R237, RZ, RZ, R161 ;  /* 0x000000ffffed7224 */ /* 0x000fe400078e00a1 */
[--C-:B-1----:R-:W-:Y:S01]  /*83e0*/  FFMA.FTZ R2, R229, c[0x0][0x2d0], -R184.reuse ;  /* 0x0000b400e5027a23 */ /* 0x102fe200000108b8 */
[----:B---3--:R-:W-:Y:S03]  /*83f0*/  F2FP.BF16.PACK_AB R110, R248, R250 ;  /* 0x000000faf86e723e */ /* 0x008fe600000010ff */
[----:B------:R1:W-:Y:S02]  /*8400*/  MUFU.EX2 R241, R2 ;  /* 0x0000000200f17308 */ /* 0x0003e40000000800 */
[--C-:B-1----:R-:W-:Y:S08]  /*8410*/  FFMA.FTZ R2, R231, c[0x0][0x2d0], -R184.reuse ;  /* 0x0000b400e7027a23 */ /* 0x102ff000000108b8 */
[----:B------:R1:W3:Y:S02]  /*8420*/  MUFU.EX2 R238, R2 ;  /* 0x0000000200ee7308 */ /* 0x0002e40000000800 */
[--C-:B-1----:R-:W-:Y:S01]  /*8430*/  FFMA.FTZ R2, R232, c[0x0][0x2d0], -R184.reuse ;  /* 0x0000b400e8027a23 */ /* 0x102fe200000108b8 */
[----:B---3--:R-:W-:Y:S07]  /*8440*/  F2FP.BF16.PACK_AB R109, R238, R241 ;  /* 0x000000f1ee6d723e */ /* 0x008fee00000010ff */
[----:B------:R1:W-:Y:S02]  /*8450*/  MUFU.EX2 R235, R2 ;  /* 0x0000000200eb7308 */ /* 0x0003e40000000800 */
[----:B-1----:R-:W-:Y:S08]  /*8460*/  FFMA.FTZ R2, R233, c[0x0][0x2d0], -R184 ;  /* 0x0000b400e9027a23 */ /* 0x002ff000000108b8 */
[----:B------:R1:W3:Y:S02]  /*8470*/  MUFU.EX2 R234, R2 ;  /* 0x0000000200ea7308 */ /* 0x0002e40000000800 */
[--C-:B-1----:R-:W-:Y:S01]  /*8480*/  FFMA.FTZ R2, R190, c[0x0][0x2d0], -R150.reuse ;  /* 0x0000b400be027a23 */ /* 0x102fe20000010896 */
[----:B---3--:R-:W-:Y:S07]  /*8490*/  F2FP.BF16.PACK_AB R111, R234, R235 ;  /* 0x000000ebea6f723e */ /* 0x008fee00000010ff */
[----:B------:R1:W-:Y:S01]  /*84a0*/  MUFU.EX2 R230, R2 ;  /* 0x0000000200e67308 */ /* 0x0003e20000000800 */
[C---:B------:R-:W-:Y:S08]  /*84b0*/  HMMA.16816.F32.BF16 R8, R108.reuse, R104, R8 ;  /* 0x000000686c08723c */ /* 0x040ff00000041808 */
[-C--:B------:R-:W-:Y:S08]  /*84c0*/  HMMA.16816.F32.BF16 R12, R108, R106.reuse, R12 ;  /* 0x0000006a6c0c723c */ /* 0x080ff0000004180c */
[C---:B------:R-:W-:Y:S01]  /*84d0*/  HMMA.16816.F32.BF16 R16, R100.reuse, R106, R16 ;  /* 0x0000006a6410723c */ /* 0x040fe20000041810 */
[----:B------:R-:W3:Y:S03]  /*84e0*/  LDSM.16.MT88.4 R104, [R206+0x1400] ;  /* 0x00140000ce68783b */ /* 0x000ee60000004200 */
[--C-:B-1----:R-:W-:Y:S02]  /*84f0*/  FFMA.FTZ R2, R236, c[0x0][0x2d0], -R150.reuse ;  /* 0x0000b400ec027a23 */ /* 0x102fe40000010896 */
[----:B------:R-:W-:Y:S02]  /*8500*/  IMAD.MOV.U32 R236, RZ, RZ, R169 ;  /* 0x000000ffffec7224 */ /* 0x000fe400078e00a9 */
[-C--:B------:R-:W-:Y:S01]  /*8510*/  HMMA.16816.F32.BF16 R20, R100, R112.reuse, R20 ;  /* 0x000000706414723c */ /* 0x080fe20000041814 */
[----:B------:R1:W1:Y:S07]  /*8520*/  MUFU.EX2 R232, R2 ;  /* 0x0000000200e87308 */ /* 0x00026e0000000800 */
[C---:B------:R-:W-:Y:S08]  /*8530*/  HMMA.16816.F32.BF16 R24, R108.reuse, R112, R24 ;  /* 0x000000706c18723c */ /* 0x040ff00000041818 */
[-C--:B------:R-:W-:Y:S08]  /*8540*/  HMMA.16816.F32.BF16 R28, R108, R114.reuse, R28 ;  /* 0x000000726c1c723c */ /* 0x080ff0000004181c */
[C---:B------:R-:W-:Y:S01]  /*8550*/  HMMA.16816.F32.BF16 R32, R100.reuse, R114, R32 ;  /* 0x000000726420723c */ /* 0x040fe20000041820 */
[----:B------:R-:W3:Y:S03]  /*8560*/  LDSM.16.MT88.4 R112, [R205+0x2400] ;  /* 0x00240000cd70783b */ /* 0x000ee60000004200 */
[--C-:B-1----:R-:W-:Y:S04]  /*8570*/  FFMA.FTZ R2, R191, c[0x0][0x2d0], -R150.reuse ;  /* 0x0000b400bf027a23 */ /* 0x102fe80000010896 */
[-C--:B------:R-:W-:Y:S01]  /*8580*/  HMMA.16816.F32.BF16 R36, R100, R116.reuse, R36 ;  /* 0x000000746424723c */ /* 0x080fe20000041824 */
[----:B------:R1:W-:Y:S07]  /*8590*/  MUFU.EX2 R233, R2 ;  /* 0x0000000200e97308 */ /* 0x0003ee0000000800 */
[C---:B------:R-:W-:Y:S08]  /*85a0*/  HMMA.16816.F32.BF16 R40, R108.reuse, R116, R40 ;  /* 0x000000746c28723c */ /* 0x040ff00000041828 */
[-C--:B------:R-:W-:Y:S08]  /*85b0*/  HMMA.16816.F32.BF16 R44, R108, R118.reuse, R44 ;  /* 0x000000766c2c723c */ /* 0x080ff0000004182c */
[C---:B------:R-:W-:Y:S01]  /*85c0*/  HMMA.16816.F32.BF16 R48, R100.reuse, R118, R48 ;  /* 0x000000766430723c */ /* 0x040fe20000041830 */
[----:B------:R-:W2:Y:S03]  /*85d0*/  LDSM.16.MT88.4 R116, [R206+0x2400] ;  /* 0x00240000ce74783b */ /* 0x000ea60000004200 */
[----:B-1----:R-:W-:Y:S02]  /*85e0*/  FFMA.FTZ R2, R239, c[0x0][0x2d0], -R150 ;  /* 0x0000b400ef027a23 */ /* 0x002fe40000010896 */
[----:B------:R-:W-:Y:S02]  /*85f0*/  IMAD.MOV.U32 R239, RZ, RZ, R168 ;  /* 0x000000ffffef7224 */ /* 0x000fe400078e00a8 */
[-C--:B---3--:R-:W-:Y:S01]  /*8600*/  HMMA.16816.F32.BF16 R52, R100, R104.reuse, R52 ;  /* 0x000000686434723c */ /* 0x088fe20000041834 */
[----:B------:R1:W3:Y:S07]  /*8610*/  MUFU.EX2 R231, R2 ;  /* 0x0000000200e77308 */ /* 0x0002ee0000000800 */
[C---:B------:R-:W-:Y:S08]  /*8620*/  HMMA.16816.F32.BF16 R56, R108.reuse, R104, R56 ;  /* 0x000000686c38723c */ /* 0x040ff00000041838 */
[-C--:B------:R-:W-:Y:S08]  /*8630*/  HMMA.16816.F32.BF16 R60, R108, R106.reuse, R60 ;  /* 0x0000006a6c3c723c */ /* 0x080ff0000004183c */
[C---:B------:R-:W-:Y:S01]  /*8640*/  HMMA.16816.F32.BF16 R64, R100.reuse, R106, R64 ;  /* 0x0000006a6440723c */ /* 0x040fe20000041840 */
[----:B------:R-:W3:Y:S03]  /*8650*/  LDSM.16.MT88.4 R104, [R205+0x800] ;  /* 0x00080000cd68783b */ /* 0x000ee60000004200 */
[----:B-1----:R-:W-:Y:S01]  /*8660*/  FFMA.FTZ R2, R244, c[0x0][0x2d0], -R149 ;  /* 0x0000b400f4027a23 */ /* 0x002fe20000010895 */
[----:B------:R-:W-:Y:S03]  /*8670*/  MOV R244, R163 ;  /* 0x000000a300f47202 */ /* 0x000fe60000000f00 */
[-C--:B------:R-:W-:Y:S01]  /*8680*/  HMMA.16816.F32.BF16 R68, R100, R112.reuse, R68 ;  /* 0x000000706444723c */ /* 0x080fe20000041844 */
[----:B------:R1:W-:Y:S07]  /*8690*/  MUFU.EX2 R229, R2 ;  /* 0x0000000200e57308 */ /* 0x0003ee0000000800 */
[C---:B------:R-:W-:Y:S08]  /*86a0*/  HMMA.16816.F32.BF16 R72, R108.reuse, R112, R72 ;  /* 0x000000706c48723c */ /* 0x040ff00000041848 */
[-C--:B------:R-:W-:Y:S03]  /*86b0*/  HMMA.16816.F32.BF16 R76, R108, R114.reuse, R76 ;  /* 0x000000726c4c723c */ /* 0x080fe6000004184c */
[----:B--2---:R-:W-:Y:S01]  /*86c0*/  ISETP.GT.AND P0, PT, R221, R177, PT ;  /* 0x000000b1dd00720c */ /* 0x004fe20003f04270 */
[----:B----4-:R-:W-:Y:S01]  /*86d0*/  FFMA.FTZ R140, R140, R176, R183 ;  /* 0x000000b08c8c7223 */ /* 0x010fe200000100b7 */
[----:B------:R-:W-:Y:S01]  /*86e0*/  MOV R221, R157 ;  /* 0x0000009d00dd7202 */ /* 0x000fe20000000f00 */
[----:B------:R-:W-:Y:S02]  /*86f0*/  LDSM.16.MT88.4 R180, [R205+0x2c00] ;  /* 0x002c0000cdb4783b */ /* 0x000fe40000004200 */
[C---:B------:R-:W-:Y:S04]  /*8700*/  HMMA.16816.F32.BF16 R80, R100.reuse, R114, R80 ;  /* 0x000000726450723c */ /* 0x040fe80000041850 */
[----:B-1----:R-:W-:Y:S02]  /*8710*/  FFMA.FTZ R2, R245, c[0x0][0x2d0], -R149 ;  /* 0x0000b400f5027a23 */ /* 0x002fe40000010895 */
[----:B-----5:R-:W-:Y:S01]  /*8720*/  FFMA.FTZ R3, R3, R137, R175 ;  /* 0x0000008903037223 */ /* 0x020fe200000100af */
[----:B------:R-:W1:Y:S01]  /*8730*/  LDSM.16.MT88.4 R112, [R206+0x800] ;  /* 0x00080000ce70783b */ /* 0x000e620000004200 */
[-C--:B------:R-:W-:Y:S01]  /*8740*/  HMMA.16816.F32.BF16 R84, R100, R116.reuse, R84 ;  /* 0x000000746454723c */ /* 0x080fe20000041854 */
[----:B------:R2:W4:Y:S03]  /*8750*/  MUFU.EX2 R228, R2 ;  /* 0x0000000200e47308 */ /* 0x0005260000000800 */
[----:B------:R-:W-:Y:S02]  /*8760*/  FFMA.FTZ R0, R0, R136, R174 ;  /* 0x0000008800007223 */ /* 0x000fe400000100ae */
[----:B------:R-:W-:Y:S02]  /*8770*/  FFMA.FTZ R141, R141, R138, R139 ;  /* 0x0000008a8d8d7223 */ /* 0x000fe4000001008b */
[C---:B------:R-:W-:Y:S01]  /*8780*/  HMMA.16816.F32.BF16 R88, R108.reuse, R116, R88 ;  /* 0x000000746c58723c */ /* 0x040fe20000041858 */
[----:B------:R-:W-:Y:S03]  /*8790*/  LDSM.16.MT88.4 R136, [R206+0x1c00] ;  /* 0x001c0000ce88783b */ /* 0x000fe60000004200 */
[----:B------:R-:W-:Y:S04]  /*87a0*/  IMAD.MOV.U32 R245, RZ, RZ, R162 ;  /* 0x000000fffff57224 */ /* 0x000fe800078e00a2 */
[-C--:B------:R-:W-:Y:S07]  /*87b0*/  HMMA.16816.F32.BF16 R92, R108, R118.reuse, R92 ;  /* 0x000000766c5c723c */ /* 0x080fee000004185c */
[----:B------:R-:W-:Y:S01]  /*87c0*/  FFMA.FTZ R108, R197, c[0x0][0x2d0], -R150 ;  /* 0x0000b400c56c7a23 */ /* 0x000fe20000010896 */
[----:B------:R-:W-:Y:S01]  /*87d0*/  HMMA.16816.F32.BF16 R96, R100, R118, R96 ;  /* 0x000000766460723c */ /* 0x000fe20000041860 */
[----:B------:R-:W5:Y:S03]  /*87e0*/  LDSM.16.MT88.4 R116, [R205+0x1800] ;  /* 0x00180000cd74783b */ /* 0x000f660000004200 */
[----:B--2---:R-:W-:Y:S02]  /*87f0*/  FFMA.FTZ R2, R243, c[0x0][0x2d0], -R149 ;  /* 0x0000b400f3027a23 */ /* 0x004fe40000010895 */
[----:B------:R-:W-:Y:S01]  /*8800*/  IMAD.MOV.U32 R197, RZ, RZ, R199 ;  /* 0x000000ffffc57224 */ /* 0x000fe200078e00c7 */
[----:B------:R-:W-:Y:S01]  /*8810*/  F2FP.BF16.PACK_AB R100, R232, R230 ;  /* 0x000000e6e864723e */ /* 0x000fe200000010ff */
[----:B------:R2:W1:Y:S01]  /*8820*/  MUFU.EX2 R226, R2 ;  /* 0x0000000200e27308 */ /* 0x0004620000000800 */
[----:B---3--:R-:W-:Y:S03]  /*8830*/  F2FP.BF16.PACK_AB R102, R231, R233 ;  /* 0x000000e9e766723e */ /* 0x008fe600000010ff */
[----:B------:R-:W-:Y:S01]  /*8840*/  IMAD.MOV.U32 R160, RZ, RZ, R197 ;  /* 0x000000ffffa07224 */ /* 0x000fe200078e00c5 */
[----:B----4-:R-:W-:Y:S01]  /*8850*/  F2FP.BF16.PACK_AB R101, R228, R229 ;  /* 0x000000e5e465723e */ /* 0x010fe200000010ff */
[----:B------:R-:W-:Y:S04]  /*8860*/  IMAD.MOV.U32 R243, RZ, RZ, R158 ;  /* 0x000000fffff37224 */ /* 0x000fe800078e009e */
[----:B------:R-:W-:Y:S01]  /*8870*/  MUFU.EX2 R197, R108 ;  /* 0x0000006c00c57308 */ /* 0x000fe20000000800 */
[----:B--2---:R-:W-:Y:S01]  /*8880*/  FFMA.FTZ R2, R128, c[0x0][0x2d0], -R151 ;  /* 0x0000b40080027a23 */ /* 0x004fe20000010897 */
[----:B-1----:R-:W-:Y:S01]  /*8890*/  F2FP.BF16.PACK_AB R103, R226, R227 ;  /* 0x000000e3e267723e */ /* 0x002fe200000010ff */
[----:B------:R-:W-:Y:S01]  /*88a0*/  IMAD.MOV.U32 R128, RZ, RZ, R125 ;  /* 0x000000ffff807224 */ /* 0x000fe200078e007d */
[----:B------:R-:W-:Y:S06]  /*88b0*/  MOV R125, R186 ;  /* 0x000000ba007d7202 */ /* 0x000fec0000000f00 */
[----:B------:R1:W-:Y:S01]  /*88c0*/  MUFU.EX2 R225, R2 ;  /* 0x0000000200e17308 */ /* 0x0003e20000000800 */
[----:B------:R-:W-:Y:S02]  /*88d0*/  IMAD.MOV.U32 R186, RZ, RZ, R123 ;  /* 0x000000ffffba7224 */ /* 0x000fe400078e007b */
[----:B------:R-:W-:Y:S01]  /*88e0*/  IMAD.MOV.U32 R123, RZ, RZ, R121 ;  /* 0x000000ffff7b7224 */ /* 0x000fe200078e0079 */
[-C--:B------:R-:W-:Y:S03]  /*88f0*/  HMMA.16816.F32.BF16 R4, R100, R104.reuse, R4 ;  /* 0x000000686404723c */ /* 0x080fe60000041804 */
[----:B------:R-:W-:Y:S01]  /*8900*/  MOV R121, R167 ;  /* 0x000000a700797202 */ /* 0x000fe20000000f00 */
[----:B------:R-:W-:Y:S02]  /*8910*/  IMAD.MOV.U32 R167, RZ, RZ, R165 ;  /* 0x000000ffffa77224 */ /* 0x000fe400078e00a5 */
[----:B------:R-:W-:Y:S02]  /*8920*/  IMAD.MOV.U32 R165, RZ, RZ, R201 ;  /* 0x000000ffffa57224 */ /* 0x000fe400078e00c9 */
[--C-:B------:R-:W-:Y:S04]  /*8930*/  FFMA.FTZ R132, R123, c[0x0][0x2d0], -R151.reuse ;  /* 0x0000b4007b847a23 */ /* 0x100fe80000010897 */
[----:B------:R-:W-:Y:S01]  /*8940*/  FFMA.FTZ R134, R121, c[0x0][0x2d0], -R151 ;  /* 0x0000b40079867a23 */ /* 0x000fe20000010897 */
[----:B------:R-:W-:Y:S01]  /*8950*/  MUFU.EX2 R190, R132 ;  /* 0x0000008400be7308 */ /* 0x000fe20000000800 */
[--C-:B------:R-:W-:Y:S02]  /*8960*/  FFMA.FTZ R129, R125, c[0x0][0x2d0], -R149.reuse ;  /* 0x0000b4007d817a23 */ /* 0x100fe40000010895 */
[----:B------:R-:W-:Y:S01]  /*8970*/  FFMA.FTZ R131, R186, c[0x0][0x2d0], -R149 ;  /* 0x0000b400ba837a23 */ /* 0x000fe20000010895 */
[----:B------:R-:W-:Y:S01]  /*8980*/  MOV R186, R167 ;  /* 0x000000a700ba7202 */ /* 0x000fe20000000f00 */
[----:B------:R-:W-:Y:S02]  /*8990*/  IMAD.MOV.U32 R173, RZ, RZ, R165 ;  /* 0x000000ffffad7224 */ /* 0x000fe400078e00a5 */
[----:B-1----:R-:W-:Y:S02]  /*89a0*/  FFMA.FTZ R2, R249, c[0x0][0x2d0], -R151 ;  /* 0x0000b400f9027a23 */ /* 0x002fe40000010897 */
[----:B------:R-:W-:Y:S01]  /*89b0*/  IMAD.MOV.U32 R249, RZ, RZ, R152 ;  /* 0x000000fffff97224 */ /* 0x000fe200078e0098 */
[----:B------:R-:W-:Y:S01]  /*89c0*/  MUFU.EX2 R192, R131 ;  /* 0x0000008300c07308 */ /* 0x000fe20000000800 */
[----:B------:R-:W-:Y:S02]  /*89d0*/  FADD.FTZ R140, R173, R140 ;  /* 0x0000008cad8c7221 */ /* 0x000fe40000010000 */
[----:B------:R-:W-:Y:S07]  /*89e0*/  FADD.FTZ R186, R186, R3 ;  /* 0x00000003baba7221 */ /* 0x000fee0000010000 */
[----:B------:R1:W2:Y:S10]  /*89f0*/  MUFU.EX2 R223, R2 ;  /* 0x0000000200df7308 */ /* 0x0002b40000000800 */
[----:B------:R-:W-:Y:S01]  /*8a00*/  MUFU.EX2 R188, R134 ;  /* 0x0000008600bc7308 */ /* 0x000fe20000000800 */
[----:B-1----:R-:W-:Y:S01]  /*8a10*/  FFMA.FTZ R2, R240, c[0x0][0x2d0], -R151 ;  /* 0x0000b400f0027a23 */ /* 0x002fe20000010897 */
[----:B--2---:R-:W-:Y:S01]  /*8a20*/  F2FP.BF16.PACK_AB R108, R223, R225 ;  /* 0x000000e1df6c723e */ /* 0x004fe200000010ff */
[----:B------:R-:W-:Y:S07]  /*8a30*/  IMAD.MOV.U32 R240, RZ, RZ, R153 ;  /* 0x000000fffff07224 */ /* 0x000fee00078e0099 */
[----:B------:R1:W-:Y:S02]  /*8a40*/  MUFU.EX2 R224, R2 ;  /* 0x0000000200e07308 */ /* 0x0003e40000000800 */
[----:B-1----:R-:W-:Y:S01]  /*8a50*/  FFMA.FTZ R2, R242, c[0x0][0x2d0], -R151 ;  /* 0x0000b400f2027a23 */ /* 0x002fe20000010897 */
[----:B------:R-:W-:Y:S07]  /*8a60*/  MOV R242, R154 ;  /* 0x0000009a00f27202 */ /* 0x000fee0000000f00 */
[----:B------:R1:W2:Y:S02]  /*8a70*/  MUFU.EX2 R222, R2 ;  /* 0x0000000200de7308 */ /* 0x0002a40000000800 */
[--C-:B-1----:R-:W-:Y:S01]  /*8a80*/  FFMA.FTZ R2, R127, c[0x0][0x2d0], -R184.reuse ;  /* 0x0000b4007f027a23 */ /* 0x102fe200000108b8 */
[----:B--2---:R-:W-:Y:S01]  /*8a90*/  F2FP.BF16.PACK_AB R110, R222, R224 ;  /* 0x000000e0de6e723e */ /* 0x004fe200000010ff */
[----:B------:R-:W-:Y:S06]  /*8aa0*/  IMAD.MOV.U32 R127, RZ, RZ, R203 ;  /* 0x000000ffff7f7224 */ /* 0x000fec00078e00cb */
[----:B------:R1:W-:Y:S02]  /*8ab0*/  MUFU.EX2 R203, R2 ;  /* 0x0000000200cb7308 */ /* 0x0003e40000000800 */
[----:B-1----:R-:W-:Y:S02]  /*8ac0*/  FFMA.FTZ R2, R124, c[0x0][0x2d0], -R184 ;  /* 0x0000b4007c027a23 */ /* 0x002fe400000108b8 */
[----:B------:R-:W-:Y:S01]  /*8ad0*/  IMAD.MOV.U32 R124, RZ, RZ, R185 ;  /* 0x000000ffff7c7224 */ /* 0x000fe200078e00b9 */
[----:B------:R-:W-:Y:S01]  /*8ae0*/  MOV R185, R122 ;  /* 0x0000007a00b97202 */ /* 0x000fe20000000f00 */
[----:B------:R-:W-:Y:S02]  /*8af0*/  IMAD.MOV.U32 R122, RZ, RZ, R193 ;  /* 0x000000ffff7a7224 */ /* 0x000fe400078e00c1 */
[----:B------:R-:W-:Y:S01]  /*8b00*/  IMAD.MOV.U32 R193, RZ, RZ, R166 ;  /* 0x000000ffffc17224 */ /* 0x000fe200078e00a6 */
[----:B------:R-:W-:Y:S01]  /*8b10*/  MOV R166, R200 ;  /* 0x000000c800a67202 */ /* 0x000fe20000000f00 */
[----:B------:R-:W-:Y:S01]  /*8b20*/  FFMA.FTZ R133, R122, c[0x0][0x2d0], -R151 ;  /* 0x0000b4007a857a23 */ /* 0x000fe20000010897 */
[----:B------:R1:W2:Y:S01]  /*8b30*/  MUFU.EX2 R200, R2 ;  /* 0x0000000200c87308 */ /* 0x0002a20000000800 */
[----:B------:R-:W3:Y:S01]  /*8b40*/  LDSM.16.MT88.4 R120, [R206+0x1800] ;  /* 0x00180000ce78783b */ /* 0x000ee20000004200 */
[----:B------:R-:W-:Y:S02]  /*8b50*/  FFMA.FTZ R130, R124, c[0x0][0x2d0], -R149 ;  /* 0x0000b4007c827a23 */ /* 0x000fe40000010895 */
[----:B------:R-:W-:Y:S02]  /*8b60*/  IMAD.MOV.U32 R172, RZ, RZ, R166 ;  /* 0x000000ffffac7224 */ /* 0x000fe400078e00a6 */
[----:B------:R-:W-:Y:S02]  /*8b70*/  FFMA.FTZ R151, R193, c[0x0][0x2d0], -R151 ;  /* 0x0000b400c1977a23 */ /* 0x000fe40000010897 */
[----:B------:R-:W-:Y:S01]  /*8b80*/  FFMA.FTZ R149, R185, c[0x0][0x2d0], -R149 ;  /* 0x0000b400b9957a23 */ /* 0x000fe20000010895 */
[----:B------:R-:W-:Y:S01]  /*8b90*/  LDSM.16.MT88.4 R164, [R205+0xc00] ;  /* 0x000c0000cda4783b */ /* 0x000fe20000004200 */
[----:B------:R-:W-:Y:S01]  /*8ba0*/  MUFU.EX2 R193, R130 ;  /* 0x0000008200c17308 */ /* 0x000fe20000000800 */
[----:B------:R-:W-:Y:S02]  /*8bb0*/  IMAD.MOV.U32 R185, RZ, RZ, R194 ;  /* 0x000000ffffb97224 */ /* 0x000fe400078e00c2 */
[----:B------:R-:W-:Y:S04]  /*8bc0*/  FADD.FTZ R141, R172, R141 ;  /* 0x0000008dac8d7221 */ /* 0x000fe80000010000 */
[----:B------:R-:W-:Y:S03]  /*8bd0*/  FADD.FTZ R141, R170, R141 ;  /* 0x0000008daa8d7221 */ /* 0x000fe60000010000 */
[----:B------:R-:W4:Y:S01]  /*8be0*/  MUFU.EX2 R194, R129 ;  /* 0x0000008100c27308 */ /* 0x000f220000000800 */
[--C-:B-1----:R-:W-:Y:S01]  /*8bf0*/  FFMA.FTZ R2, R247, c[0x0][0x2d0], -R184.reuse ;  /* 0x0000b400f7027a23 */ /* 0x102fe200000108b8 */
[----:B--2---:R-:W-:Y:S01]  /*8c00*/  F2FP.BF16.PACK_AB R109, R200, R203 ;  /* 0x000000cbc86d723e */ /* 0x004fe200000010ff */
[----:B------:R-:W-:Y:S07]  /*8c10*/  IMAD.MOV.U32 R247, RZ, RZ, R155 ;  /* 0x000000fffff77224 */ /* 0x000fee00078e009b */
[----:B------:R1:W-:Y:S10]  /*8c20*/  MUFU.EX2 R201, R2 ;  /* 0x0000000200c97308 */ /* 0x0003f40000000800 */
[----:B------:R4:W2:Y:S10]  /*8c30*/  MUFU.EX2 R191, R149 ;  /* 0x0000009500bf7308 */ /* 0x0008b40000000800 */
[----:B------:R2:W2:Y:S01]  /*8c40*/  MUFU.EX2 R187, R151 ;  /* 0x0000009700bb7308 */ /* 0x0004a20000000800 */
[----:B-1----:R-:W-:Y:S02]  /*8c50*/  FFMA.FTZ R2, R246, c[0x0][0x2d0], -R184 ;  /* 0x0000b400f6027a23 */ /* 0x002fe400000108b8 */
[----:B------:R-:W-:Y:S07]  /*8c60*/  IMAD.MOV.U32 R246, RZ, RZ, R156 ;  /* 0x000000fffff67224 */ /* 0x000fee00078e009c */
[----:B------:R-:W1:Y:S01]  /*8c70*/  MUFU.EX2 R199, R2 ;  /* 0x0000000200c77308 */ /* 0x000e620000000800 */
[----:B----4-:R-:W-:Y:S09]  /*8c80*/  F2FP.BF16.PACK_AB R149, R193, R194 ;  /* 0x000000c2c195723e */ /* 0x010ff200000010ff */
[----:B------:R-:W4:Y:S01]  /*8c90*/  MUFU.EX2 R189, R133 ;  /* 0x0000008500bd7308 */ /* 0x000f220000000800 */
[----:B--2---:R-:W-:Y:S02]  /*8ca0*/  F2FP.BF16.PACK_AB R151, R191, R192 ;  /* 0x000000c0bf97723e */ /* 0x004fe400000010ff */
[----:B------:R-:W-:Y:S02]  /*8cb0*/  F2FP.BF16.PACK_AB R178, R187, R188 ;  /* 0x000000bcbbb2723e */ /* 0x000fe400000010ff */
[----:B-1----:R-:W-:Y:S01]  /*8cc0*/  F2FP.BF16.PACK_AB R111, R199, R201 ;  /* 0x000000c9c76f723e */ /* 0x002fe200000010ff */
[--C-:B------:R-:W-:Y:S02]  /*8cd0*/  FFMA.FTZ R2, R128, c[0x0][0x2d0], -R150.reuse ;  /* 0x0000b40080027a23 */ /* 0x100fe40000010896 */
[--C-:B------:R-:W-:Y:S02]  /*8ce0*/  FFMA.FTZ R128, R127, c[0x0][0x2d0], -R150.reuse ;  /* 0x0000b4007f807a23 */ /* 0x100fe40000010896 */
[----:B------:R-:W-:Y:S01]  /*8cf0*/  FFMA.FTZ R150, R126, c[0x0][0x2d0], -R150 ;  /* 0x0000b4007e967a23 */ /* 0x000fe20000010896 */
[----:B------:R1:W-:Y:S01]  /*8d00*/  MUFU.EX2 R195, R2 ;  /* 0x0000000200c37308 */ /* 0x0003e20000000800 */
[C---:B------:R-:W-:Y:S01]  /*8d10*/  HMMA.16816.F32.BF16 R8, R108.reuse, R104, R8 ;  /* 0x000000686c08723c */ /* 0x040fe20000041808 */
[----:B------:R-:W2:Y:S03]  /*8d20*/  LDSM.16.MT88.4 R124, [R205+0x2800] ;  /* 0x00280000cd7c783b */ /* 0x000ea60000004200 */
[----:B----4-:R-:W-:Y:S04]  /*8d30*/  F2FP.BF16.PACK_AB R176, R189, R190 ;  /* 0x000000bebdb0723e */ /* 0x010fe800000010ff */
[-C--:B------:R-:W-:Y:S01]  /*8d40*/  HMMA.16816.F32.BF16 R12, R108, R106.reuse, R12 ;  /* 0x0000006a6c0c723c */ /* 0x080fe2000004180c */
[----:B------:R4:W-:Y:S07]  /*8d50*/  MUFU.EX2 R196, R128 ;  /* 0x0000008000c47308 */ /* 0x0009ee0000000800 */
[C---:B------:R-:W-:Y:S01]  /*8d60*/  HMMA.16816.F32.BF16 R16, R100.reuse, R106, R16 ;  /* 0x0000006a6410723c */ /* 0x040fe20000041810 */
[----:B------:R-:W2:Y:S02]  /*8d70*/  LDSM.16.MT88.4 R104, [R206+0x2800] ;  /* 0x00280000ce68783b */ /* 0x000ea40000004200 */
[----:B------:R-:W3:Y:S01]  /*8d80*/  MUFU.EX2 R198, R150 ;  /* 0x0000009600c67308 */ /* 0x000ee20000000800 */
[--C-:B-1----:R-:W-:Y:S04]  /*8d90*/  FFMA.FTZ R2, R147, c[0x0][0x2d0], -R184.reuse ;  /* 0x0000b40093027a23 */ /* 0x102fe800000108b8 */
[-C--:B------:R-:W-:Y:S05]  /*8da0*/  HMMA.16816.F32.BF16 R20, R100, R112.reuse, R20 ;  /* 0x000000706414723c */ /* 0x080fea0000041814 */
[----:B------:R1:W-:Y:S03]  /*8db0*/  MUFU.EX2 R147, R2 ;  /* 0x0000000200937308 */ /* 0x0003e60000000800 */
[C---:B------:R-:W-:Y:S01]  /*8dc0*/  HMMA.16816.F32.BF16 R24, R108.reuse, R112, R24 ;  /* 0x000000706c18723c */ /* 0x040fe20000041818 */
[----:B----4-:R-:W-:Y:S07]  /*8dd0*/  LDSM.16.MT88.4 R128, [R205+0x1c00] ;  /* 0x001c0000cd80783b */ /* 0x010fee0000004200 */
[-C--:B------:R-:W-:Y:S04]  /*8de0*/  HMMA.16816.F32.BF16 R28, R108, R114.reuse, R28 ;  /* 0x000000726c1c723c */ /* 0x080fe8000004181c */
[----:B---3--:R-:W-:Y:S04]  /*8df0*/  F2FP.BF16.PACK_AB R150, R198, R196 ;  /* 0x000000c4c696723e */ /* 0x008fe800000010ff */
[C---:B------:R-:W-:Y:S01]  /*8e00*/  HMMA.16816.F32.BF16 R32, R100.reuse, R114, R32 ;  /* 0x000000726420723c */ /* 0x040fe20000041820 */
[----:B------:R-:W3:Y:S03]  /*8e10*/  LDSM.16.MT88.4 R112, [R206+0xc00] ;  /* 0x000c0000ce70783b */ /* 0x000ee60000004200 */
[----:B-1----:R-:W-:Y:S02]  /*8e20*/  FFMA.FTZ R2, R135, c[0x0][0x2d0], -R184 ;  /* 0x0000b40087027a23 */ /* 0x002fe400000108b8 */
[----:B------:R-:W-:Y:S02]  /*8e30*/  IMAD.MOV.U32 R135, RZ, RZ, R171 ;  /* 0x000000ffff877224 */ /* 0x000fe400078e00ab */
[-C--:B-----5:R-:W-:Y:S04]  /*8e40*/  HMMA.16816.F32.BF16 R36, R100, R116.reuse, R36 ;  /* 0x000000746424723c */ /* 0x0a0fe80000041824 */
[----:B------:R-:W-:Y:S02]  /*8e50*/  IMAD.MOV.U32 R171, RZ, RZ, R185 ;  /* 0x000000ffffab7224 */ /* 0x000fe400078e00b9 */
[----:B------:R1:W4:Y:S02]  /*8e60*/  MUFU.EX2 R185, R2 ;  /* 0x0000000200b97308 */ /* 0x0003240000000800 */
[C---:B------:R-:W-:Y:S04]  /*8e70*/  HMMA.16816.F32.BF16 R40, R108.reuse, R116, R40 ;  /* 0x000000746c28723c */ /* 0x040fe80000041828 */
[----:B------:R-:W-:Y:S02]  /*8e80*/  FADD.FTZ R3, R171, R140 ;  /* 0x0000008cab037221 */ /* 0x000fe40000010000 */
[----:B------:R-:W-:Y:S02]  /*8e90*/  IMAD.MOV.U32 R140, RZ, RZ, R159 ;  /* 0x000000ffff8c7224 */ /* 0x000fe400078e009f */
[-C--:B------:R-:W-:Y:S04]  /*8ea0*/  HMMA.16816.F32.BF16 R44, R108, R118.reuse, R44 ;  /* 0x000000766c2c723c */ /* 0x080fe8000004182c */
[----:B------:R-:W-:Y:S01]  /*8eb0*/  FADD.FTZ R3, R221, R3 ;  /* 0x00000003dd037221 */ /* 0x000fe20000010000 */
[----:B------:R-:W-:Y:S03]  /*8ec0*/  MOV R221, R202 ;  /* 0x000000ca00dd7202 */ /* 0x000fe60000000f00 */
[C---:B------:R-:W-:Y:S04]  /*8ed0*/  HMMA.16816.F32.BF16 R48, R100.reuse, R118, R48 ;  /* 0x000000766430723c */ /* 0x040fe80000041830 */
[--C-:B-1----:R-:W-:Y:S01]  /*8ee0*/  FFMA.FTZ R2, R160, c[0x0][0x2d0], -R184.reuse ;  /* 0x0000b400a0027a23 */ /* 0x102fe200000108b8 */
[----:B------:R-:W-:Y:S03]  /*8ef0*/  MOV R160, R146 ;  /* 0x0000009200a07202 */ /* 0x000fe60000000f00 */
[-C--:B------:R-:W-:Y:S01]  /*8f00*/  HMMA.16816.F32.BF16 R52, R100, R120.reuse, R52 ;  /* 0x000000786434723c */ /* 0x080fe20000041834 */
[----:B------:R1:W-:Y:S03]  /*8f10*/  MUFU.EX2 R146, R2 ;  /* 0x0000000200927308 */ /* 0x0003e60000000800 */
[----:B------:R-:W-:Y:S01]  /*8f20*/  FFMA.FTZ R184, R148, c[0x0][0x2d0], -R184 ;  /* 0x0000b40094b87a23 */ /* 0x000fe200000108b8 */
[----:B------:R-:W-:Y:S02]  /*8f30*/  F2FP.BF16.PACK_AB R148, R195, R197 ;  /* 0x000000c5c394723e */ /* 0x000fe400000010ff */
[----:B----4-:R-:W-:Y:S01]  /*8f40*/  F2FP.BF16.PACK_AB R177, R185, R147 ;  /* 0x00000093b9b1723e */ /* 0x010fe200000010ff */
[C---:B------:R-:W-:Y:S03]  /*8f50*/  HMMA.16816.F32.BF16 R56, R108.reuse, R120, R56 ;  /* 0x000000786c38723c */ /* 0x040fe60000041838 */
[----:B------:R-:W4:Y:S05]  /*8f60*/  MUFU.EX2 R184, R184 ;  /* 0x000000b800b87308 */ /* 0x000f2a0000000800 */
[-C--:B------:R-:W-:Y:S08]  /*8f70*/  HMMA.16816.F32.BF16 R60, R108, R122.reuse, R60 ;  /* 0x0000007a6c3c723c */ /* 0x080ff0000004183c */
[C---:B------:R-:W-:Y:S04]  /*8f80*/  HMMA.16816.F32.BF16 R64, R100.reuse, R122, R64 ;  /* 0x0000007a6440723c */ /* 0x040fe80000041840 */
[----:B-1----:R-:W-:Y:S01]  /*8f90*/  FADD.FTZ R2, R135, R0 ;  /* 0x0000000087027221 */ /* 0x002fe20000010000 */
[----:B------:R-:W-:Y:S03]  /*8fa0*/  MOV R0, R160 ;  /* 0x000000a000007202 */ /* 0x000fe60000000f00 */
[-C--:B--2---:R-:W-:Y:S04]  /*8fb0*/  HMMA.16816.F32.BF16 R68, R100, R124.reuse, R68 ;  /* 0x0000007c6444723c */ /* 0x084fe80000041844 */
[----:B----4-:R-:W-:Y:S01]  /*8fc0*/  F2FP.BF16.PACK_AB R179, R184, R146 ;  /* 0x00000092b8b3723e */ /* 0x010fe200000010ff */
[----:B------:R-:W-:Y:S03]  /*8fd0*/  FADD.FTZ R0, R0, R186 ;  /* 0x000000ba00007221 */ /* 0x000fe60000010000 */
[C---:B------:R-:W-:Y:S04]  /*8fe0*/  HMMA.16816.F32.BF16 R72, R108.reuse, R124, R72 ;  /* 0x0000007c6c48723c */ /* 0x040fe80000041848 */
[----:B------:R-:W-:Y:S04]  /*8ff0*/  FADD.FTZ R0, R247, R0 ;  /* 0x00000000f7007221 */ /* 0x000fe80000010000 */
[-C--:B------:R-:W-:Y:S08]  /*9000*/  HMMA.16816.F32.BF16 R76, R108, R126.reuse, R76 ;  /* 0x0000007e6c4c723c */ /* 0x080ff0000004184c */
[C---:B------:R-:W-:Y:S08]  /*9010*/  HMMA.16816.F32.BF16 R80, R100.reuse, R126, R80 ;  /* 0x0000007e6450723c */ /* 0x040ff00000041850 */
[-C--:B------:R-:W-:Y:S08]  /*9020*/  HMMA.16816.F32.BF16 R84, R100, R104.reuse, R84 ;  /* 0x000000686454723c */ /* 0x080ff00000041854 */
[C---:B------:R-:W-:Y:S08]  /*9030*/  HMMA.16816.F32.BF16 R88, R108.reuse, R104, R88 ;  /* 0x000000686c58723c */ /* 0x040ff00000041858 */
[-C--:B------:R-:W-:Y:S08]  /*9040*/  HMMA.16816.F32.BF16 R92, R108, R106.reuse, R92 ;  /* 0x0000006a6c5c723c */ /* 0x080ff0000004185c */
[----:B------:R-:W-:Y:S08]  /*9050*/  HMMA.16816.F32.BF16 R96, R100, R106, R96 ;  /* 0x0000006a6460723c */ /* 0x000ff00000041860 */
[-C--:B------:R-:W-:Y:S01]  /*9060*/  HMMA.16816.F32.BF16 R152, R148, R164.reuse, R4 ;  /* 0x000000a49498723c */ /* 0x080fe20000041804 */
[----:B------:R-:W1:Y:S07]  /*9070*/  LDSM.16.MT88.4 R4, [R206+0x2c00] ;  /* 0x002c0000ce04783b */ /* 0x000e6e0000004200 */
        /* <DEDUP_REMOVED lines=53> */
[----:B------:R-:W-:Y:S02]  /*93d0*/  IMAD.MOV.U32 R147, RZ, RZ, R142 ;  /* 0x000000ffff937224 */ /* 0x000fe400078e008e */
[C---:B------:R-:W-:Y:S04]  /*93e0*/  HMMA.16816.F32.BF16 R80, R148.reuse, R182, R80 ;  /* 0x000000b69450723c */ /* 0x040fe80000041850 */
[----:B------:R-:W-:Y:S02]  /*93f0*/  FADD.FTZ R3, R185, R3 ;  /* 0x00000003b9037221 */ /* 0x000fe40000010000 */
[----:B------:R-:W-:Y:S02]  /*9400*/  IMAD.MOV.U32 R141, RZ, RZ, R144 ;  /* 0x000000ffff8d7224 */ /* 0x000fe400078e0090 */
[-C--:B-1----:R-:W-:Y:S08]  /*9410*/  HMMA.16816.F32.BF16 R84, R148, R4.reuse, R84 ;  /* 0x000000049454723c */ /* 0x082ff00000041854 */
        /* <DEDUP_REMOVED lines=8> */
[----:B------:R-:W-:Y:S02]  /*94a0*/  FADD.FTZ R2, R195, R2 ;  /* 0x00000002c3027221 */ /* 0x000fe40000010000 */
[----:B------:R-:W-:Y:S04]  /*94b0*/  FADD.FTZ R4, R193, R0 ;  /* 0x00000000c1047221 */ /* 0x000fe80000010000 */
[----:B------:R-:W-:Y:S02]  /*94c0*/  FADD.FTZ R0, R189, R5 ;  /* 0x00000005bd007221 */ /* 0x000fe40000010000 */
[----:B------:R-:W-:Y:S02]  /*94d0*/  FADD.FTZ R5, R196, R2 ;  /* 0x00000002c4057221 */ /* 0x000fe40000010000 */
[----:B------:R-:W-:Y:S02]  /*94e0*/  FADD.FTZ R4, R192, R4 ;  /* 0x00000004c0047221 */ /* 0x000fe40000010000 */
[----:B------:R-:W-:Y:S02]  /*94f0*/  FADD.FTZ R5, R198, R5 ;  /* 0x00000005c6057221 */ /* 0x000fe40000010000 */
[----:B------:R-:W-:Y:S02]  /*9500*/  FADD.FTZ R2, R188, R0 ;  /* 0x00000000bc027221 */ /* 0x000fe40000010000 */
[----:B------:R-:W-:Y:S01]  /*9510*/  FADD.FTZ R0, R146, R3 ;  /* 0x0000000392007221 */ /* 0x000fe20000010000 */
[----:B------:R1:W-:Y:S01]  /*9520*/  STL [R1+0x18], R5 ;  /* 0x0000180501007387 */ /* 0x0003e20000100800 */
[----:B------:R-:W-:Y:S02]  /*9530*/  FADD.FTZ R3, R191, R4 ;  /* 0x00000004bf037221 */ /* 0x000fe40000010000 */
[----:B------:R-:W-:Y:S02]  /*9540*/  FADD.FTZ R2, R187, R2 ;  /* 0x00000002bb027221 */ /* 0x000fe40000010000 */
[----:B------:R-:W-:Y:S01]  /*9550*/  FADD.FTZ R0, R184, R0 ;  /* 0x00000000b8007221 */ /* 0x000fe20000010000 */
[----:B------:R1:W-:Y:S01]  /*9560*/  STL [R1+0x1c], R3 ;  /* 0x00001c0301007387 */ /* 0x0003e20000100800 */
[----:B------:R-:W-:Y:S03]  /*9570*/  IMAD.MOV.U32 R146, RZ, RZ, R143 ;  /* 0x000000ffff927224 */ /* 0x000fe600078e008f */
[----:B------:R1:W-:Y:S04]  /*9580*/  STL [R1+0x20], R2 ;  /* 0x0000200201007387 */ /* 0x0003e80000100800 */
[----:B------:R1:W-:Y:S01]  /*9590*/  STL [R1+0x24], R0 ;  /* 0x0000240001007387 */ /* 0x0003e20000100800 */
[----:B------:R-:W-:-:S05]  /*95a0*/  @P0 BRA `(.L_x_553) ;  /* 0xffffbea000000947 */ /* 0x000fca000383ffff */
.L_x_552:
[----:B-1----:R-:W-:-:S13]  /*95b0*/  ISETP.GE.AND P0, PT, R202, RZ, PT ;  /* 0x000000ffca00720c */ /* 0x002fda0003f06270 */
[----:B------:R-:W-:Y:S05]  /*95c0*/  @!P0 BRA `(.L_x_554) ;  /* 0x0000319000008947 */ /* 0x000fea0003800000 */
[----:B------:R-:W-:Y:S01]  /*95d0*/  IMAD.MOV.U32 R2, RZ, RZ, R144 ;  /* 0x000000ffff027224 */ /* 0x000fe200078e0090 */
[----:B------:R-:W-:Y:S01]  /*95e0*/  MOV R146, R142 ;  /* 0x0000008e00927202 */ /* 0x000fe20000000f00 */
[----:B------:R-:W-:Y:S01]  /*95f0*/  IMAD.MOV.U32 R0, RZ, RZ, R145 ;  /* 0x000000ffff007224 */ /* 0x000fe200078e0091 */
[----:B------:R-:W-:Y:S02]  /*9600*/  MOV R3, R143 ;  /* 0x0000008f00037202 */ /* 0x000fe40000000f00 */
.L_x_555:
[----:B------:R-:W2:Y:S01]  /*9610*/  LDL.64 R56, [R1+0x8] ;  /* 0x0000080001387983 */ /* 0x000ea20000100a00 */
[----:B------:R-:W-:Y:S04]  /*9620*/  DEPBAR.LE SB0, 0x0 ;  /* 0x000080000000791a */ /* 0x000fe80000000000 */
[----:B------:R-:W-:Y:S01]  /*9630*/  WARPSYNC 0xffffffff ;  /* 0xffffffff00007948 */ /* 0x000fe20003800000 */
[----:B------:R-:W3:Y:S01]  /*9640*/  LDL R184, [R1+0x14] ;  /* 0x0000140001b87983 */ /* 0x000ee20000100800 */
[----:B------:R-:W-:Y:S01]  /*9650*/  SHF.R.S32.HI R20, RZ, 0x1f, R202 ;  /* 0x0000001fff147819 */ /* 0x000fe200000114ca */
[----:B------:R-:W-:Y:S01]  /*9660*/  IMAD.WIDE.U32 R44, R202, c[0x0][0x208], RZ ;  /* 0x00008200ca2c7a25 */ /* 0x000fe200078e00ff */
[----:B------:R-:W-:Y:S01]  /*9670*/  MOV R55, c[0x0][0x20c] ;  /* 0x0000830000377a02 */ /* 0x000fe20000000f00 */
[----:B------:R-:W4:Y:S02]  /*9680*/  LDL R189, [R1+0x28] ;  /* 0x0000280001bd7983 */ /* 0x000f240000100800 */
[----:B------:R-:W-:Y:S01]  /*9690*/  IMAD R28, R20, c[0x0][0x208], RZ ;  /* 0x00008200141c7a24 */ /* 0x000fe200078e02ff */
[----:B------:R-:W-:Y:S01]  /*96a0*/  SHF.L.U32 R40, R44, 0x6, RZ ;  /* 0x000000062c287819 */ /* 0x000fe200000006ff */
[----:B------:R-:W-:Y:S02]  /*96b0*/  BAR.SYNC.DEFER_BLOCKING 0x0 ;  /* 0x0000000000007b1d */ /* 0x000fe40000010000 */
[----:B------:R-:W-:Y:S05]  /*96c0*/  IMAD R28, R202, c[0x0][0x20c], R28 ;  /* 0x00008300ca1c7a24 */ /* 0x000fea00078e021c */
[----:B------:R-:W-:Y:S02]  /*96d0*/  IADD3 R28, R45, R28, RZ ;  /* 0x0000001c2d1c7210 */ /* 0x000fe40007ffe0ff */
[----:B------:R-:W-:Y:S02]  /*96e0*/  MOV R45, c[0x0][0x208] ;  /* 0x00008200002d7a02 */ /* 0x000fe40000000f00 */
[----:B------:R-:W-:Y:S01]  /*96f0*/  SHF.L.U64.HI R44, R44, 0x6, R28 ;  /* 0x000000062c2c7819 */ /* 0x000fe2000001021c */
[----:B------:R-:W-:Y:S08]  /*9700*/  LDSM.16.M88.4 R64, [R207] ;  /* 0x00000000cf40783b */ /* 0x000ff00000000200 */
[----:B------:R-:W1:Y:S08]  /*9710*/  LDSM.16.M88.4 R16, [R204] ;  /* 0x00000000cc10783b */ /* 0x000e700000000200 */
[----:B------:R-:W5:Y:S08]  /*9720*/  LDSM.16.M88.4 R60, [R207+0x1000] ;  /* 0x00100000cf3c783b */ /* 0x000f700000000200 */
[----:B------:R-:W5:Y:S08]  /*9730*/  LDSM.16.M88.4 R32, [R204+0x400] ;  /* 0x00040000cc20783b */ /* 0x000f700000000200 */
[----:B------:R-:W4:Y:S06]  /*9740*/  LDL.64 R222, [R1] ;  /* 0x0000000001de7983 */ /* 0x000f2c0000100a00 */
[----:B------:R-:W5:Y:S08]  /*9750*/  LDSM.16.M88.4 R48, [R204+0x800] ;  /* 0x00080000cc30783b */ /* 0x000f700000000200 */
[----:B------:R-:W4:Y:S01]  /*9760*/  LDL R221, [R1+0x10] ;  /* 0x0000100001dd7983 */ /* 0x000f220000100800 */
[-C--:B-1----:R-:W-:Y:S03]  /*9770*/  HMMA.16816.F32.BF16 R4, R64, R16.reuse, RZ ;  /* 0x000000104004723c */ /* 0x082fe600000418ff */
[----:B------:R-:W1:Y:S05]  /*9780*/  LDSM.16.M88.4 R140, [R204+0xc00] ;  /* 0x000c0000cc8c783b */ /* 0x000e6a0000000200 */
[C---:B-----5:R-:W-:Y:S03]  /*9790*/  HMMA.16816.F32.BF16 R8, R60.reuse, R16, RZ ;  /* 0x000000103c08723c */ /* 0x060fe600000418ff */
[----:B------:R-:W5:Y:S04]  /*97a0*/  LDL.LU R243, [R1+0x18] ;  /* 0x0000180001f37983 */ /* 0x000f680000300800 */
[----:B------:R-:W-:Y:S01]  /*97b0*/  LDSM.16.M88.4 R148, [R208] ;  /* 0x00000000d094783b */ /* 0x000fe20000000200 */
[-C--:B------:R-:W-:Y:S07]  /*97c0*/  HMMA.16816.F32.BF16 R12, R60, R18.reuse, RZ ;  /* 0x000000123c0c723c */ /* 0x080fee00000418ff */
[----:B------:R-:W5:Y:S01]  /*97d0*/  LDL.LU R242, [R1+0x1c] ;  /* 0x00001c0001f27983 */ /* 0x000f620000300800 */
[C---:B------:R-:W-:Y:S03]  /*97e0*/  HMMA.16816.F32.BF16 R16, R64.reuse, R18, RZ ;  /* 0x000000124010723c */ /* 0x040fe600000418ff */
[----:B------:R-:W1:Y:S05]  /*97f0*/  LDSM.16.M88.4 R176, [R209] ;  /* 0x00000000d1b0783b */ /* 0x000e6a0000000200 */
[-C--:B------:R-:W-:Y:S03]  /*9800*/  HMMA.16816.F32.BF16 R20, R64, R32.reuse, RZ ;  /* 0x000000204014723c */ /* 0x080fe600000418ff */
[----:B------:R-:W5:Y:S04]  /*9810*/  LDL.LU R241, [R1+0x20] ;  /* 0x0000200001f17983 */ /* 0x000f680000300800 */
[----:B------:R-:W1:Y:S01]  /*9820*/  LDSM.16.M88.4 R180, [R208+0x1000] ;  /* 0x00100000d0b4783b */ /* 0x000e620000000200 */
[C---:B------:R-:W-:Y:S07]  /*9830*/  HMMA.16816.F32.BF16 R24, R60.reuse, R32, RZ ;  /* 0x000000203c18723c */ /* 0x040fee00000418ff */
[----:B------:R-:W5:Y:S01]  /*9840*/  LDL.LU R240, [R1+0x24] ;  /* 0x0000240001f07983 */ /* 0x000f620000300800 */
[-C--:B------:R-:W-:Y:S03]  /*9850*/  HMMA.16816.F32.BF16 R28, R60, R34.reuse, RZ ;  /* 0x000000223c1c723c */ /* 0x080fe600000418ff */
[----:B------:R-:W-:Y:S05]  /*9860*/  LDSM.16.M88.4 R192, [R218] ;  /* 0x00000000dac0783b */ /* 0x000fea0000000200 */
[C---:B------:R-:W-:Y:S08]  /*9870*/  HMMA.16816.F32.BF16 R32, R64.reuse, R34, RZ ;  /* 0x000000224020723c */ /* 0x040ff000000418ff */
[-C--:B------:R-:W-:Y:S01]  /*9880*/  HMMA.16816.F32.BF16 R36, R64, R48.reuse, RZ ;  /* 0x000000304024723c */ /* 0x080fe200000418ff */
[----:B--2---:R-:W-:Y:S03]  /*9890*/  IADD3 R41, P1, R56, 0x20, RZ ;  /* 0x0000002038297810 */ /* 0x004fe60007f3e0ff */
[C---:B------:R-:W-:Y:S02]  /*98a0*/  IADD3 R42, P6, R40.reuse, R56, RZ ;  /* 0x00000038282a7210 */ /* 0x040fe40007fde0ff */
[-C--:B------:R-:W-:Y:S02]  /*98b0*/  IADD3 R43, P2, R40, R41.reuse, RZ ;  /* 0x00000029282b7210 */ /* 0x080fe40007f5e0ff */
[-C--:B---3--:R-:W-:Y:S04]  /*98c0*/  IADD3.X R54, RZ, R184.reuse, RZ, P1, !PT ;  /* 0x000000b8ff367210 */ /* 0x088fe80000ffe4ff */
[----:B------:R-:W-:Y:S02]  /*98d0*/  IADD3.X R47, R44, R184, RZ, P6, !PT ;  /* 0x000000b82c2f7210 */ /* 0x000fe400037fe4ff */
[----:B------:R-:W-:Y:S02]  /*98e0*/  LEA R144, P6, R42, c[0x0][0x1f8], 0x1 ;  /* 0x00007e002a907a11 */ /* 0x000fe400078c08ff */
[----:B------:R-:W-:Y:S02]  /*98f0*/  IADD3 R52, P0, R56, 0x40, RZ ;  /* 0x0000004038347810 */ /* 0x000fe40007f1e0ff */
[----:B------:R-:W-:Y:S02]  /*9900*/  IADD3.X R53, R44, R54, RZ, P2, !PT ;  /* 0x000000362c357210 */ /* 0x000fe400017fe4ff */
[----:B------:R-:W-:Y:S02]  /*9910*/  LEA R58, P2, R43, c[0x0][0x1f8], 0x1 ;  /* 0x00007e002b3a7a11 */ /* 0x000fe400078408ff */
[----:B------:R-:W-:Y:S02]  /*9920*/  LEA R46, P1, R45, R40, 0x5 ;  /* 0x000000282d2e7211 */ /* 0x000fe400078228ff */
[----:B------:R-:W-:Y:S02]  /*9930*/  LEA.HI.X R145, R42, c[0x0][0x1fc], R47, 0x1, P6 ;  /* 0x00007f002a917a11 */ /* 0x000fe400030f0c2f */
[----:B------:R-:W-:Y:S02]  /*9940*/  LEA.HI.X R59, R43, c[0x0][0x1fc], R53, 0x1, P2 ;  /* 0x00007f002b3b7a11 */ /* 0x000fe400010f0c35 */
[----:B------:R-:W-:Y:S02]  /*9950*/  LEA.HI.X R45, R45, R44, R55, 0x5, P1 ;  /* 0x0000002c2d2d7211 */ /* 0x000fe400008f2c37 */
[----:B------:R-:W-:Y:S02]  /*9960*/  IADD3 R53, P6, R40, R52, RZ ;  /* 0x0000003428357210 */ /* 0x000fe40007fde0ff */
[C---:B------:R-:W-:Y:S02]  /*9970*/  IADD3 R55, P1, R46.reuse, R41, RZ ;  /* 0x000000292e377210 */ /* 0x040fe40007f3e0ff */
[C---:B------:R-:W-:Y:S02]  /*9980*/  HMMA.16816.F32.BF16 R40, R60.reuse, R48, RZ ;  /* 0x000000303c28723c */ /* 0x040fe400000418ff */
[----:B------:R-:W-:Y:S02]  /*9990*/  IADD3.X R47, RZ, R184, RZ, P0, !PT ;  /* 0x000000b8ff2f7210 */ /* 0x000fe400007fe4ff */
[C---:B------:R-:W-:Y:S02]  /*99a0*/  IADD3 R52, P0, R46.reuse, R52, RZ ;  /* 0x000000342e347210 */ /* 0x040fe40007f1e0ff */
[C---:B------:R-:W-:Y:S02]  /*99b0*/  IADD3.X R147, R45.reuse, R54, RZ, P1, !PT ;  /* 0x000000362d937210 */ /* 0x040fe40000ffe4ff */
[----:B------:R-:W-:Y:S04]  /*99c0*/  IADD3 R48, P2, R46, R56, RZ ;  /* 0x000000382e307210 */ /* 0x000fe80007f5e0ff */
[C---:B------:R-:W-:Y:S02]  /*99d0*/  IADD3.X R54, R45.reuse, R184, RZ, P2, !PT ;  /* 0x000000b82d367210 */ /* 0x040fe400017fe4ff */
[C---:B------:R-:W-:Y:S01]  /*99e0*/  LEA R200, P1, R48.reuse, c[0x0][0x1f8], 0x1 ;  /* 0x00007e0030c87a11 */ /* 0x040fe200078208ff */
[----:B------:R-:W2:Y:S01]  /*99f0*/  LDSM.16.M88.4 R184, [R220] ;  /* 0x00000000dcb8783b */ /* 0x000ea20000000200 */
[-C--:B------:R-:W-:Y:S02]  /*9a00*/  IADD3.X R188, R45, R47.reuse, RZ, P0, !PT ;  /* 0x0000002f2dbc7210 */ /* 0x080fe400007fe4ff */
[----:B------:R-:W-:Y:S02]  /*9a10*/  LEA.HI.X R201, R48, c[0x0][0x1fc], R54, 0x1, P1 ;  /* 0x00007f0030c97a11 */ /* 0x000fe400008f0c36 */
[C---:B------:R-:W-:Y:S02]  /*9a20*/  LEA R196, P1, R52.reuse, c[0x0][0x1f8], 0x1 ;  /* 0x00007e0034c47a11 */ /* 0x040fe400078208ff */
[----:B----4-:R-:W-:Y:S02]  /*9a30*/  SHF.L.U32 R203, R189, 0x1, RZ ;  /* 0x00000001bdcb7819 */ /* 0x010fe400000006ff */
[----:B------:R-:W-:Y:S02]  /*9a40*/  LEA.HI.X R197, R52, c[0x0][0x1fc], R188, 0x1, P1 ;  /* 0x00007f0034c57a11 */ /* 0x000fe400008f0cbc */
[----:B------:R-:W3:Y:S01]  /*9a50*/  LDSM.16.M88.4 R188, [R219] ;  /* 0x00000000dbbc783b */ /* 0x000ee20000000200 */
[----:B------:R-:W-:Y:S02]  /*9a60*/  IADD3.X R49, R44, R47, RZ, P6, !PT ;  /* 0x0000002f2c317210 */ /* 0x000fe400037fe4ff */
[-C--:B------:R-:W-:Y:S01]  /*9a70*/  HMMA.16816.F32.BF16 R44, R60, R50.reuse, RZ ;  /* 0x000000323c2c723c */ /* 0x080fe200000418ff */
[----:B------:R-:W-:Y:S02]  /*9a80*/  LEA R56, P6, R53, c[0x0][0x1f8], 0x1 ;  /* 0x00007e0035387a11 */ /* 0x000fe400078c08ff */
[----:B------:R-:W-:Y:S02]  /*9a90*/  LEA R198, P0, R55, c[0x0][0x1f8], 0x1 ;  /* 0x00007e0037c67a11 */ /* 0x000fe400078008ff */
[----:B------:R-:W-:Y:S01]  /*9aa0*/  @!PT LDS RZ, [RZ] ;  /* 0x00000000fffff984 */ /* 0x000fe20000000800 */
[----:B------:R-:W-:Y:S01]  /*9ab0*/  @!PT LDS RZ, [RZ] ;  /* 0x00000000fffff984 */ /* 0x000fe20000000800 */
[----:B------:R-:W-:Y:S01]  /*9ac0*/  @!PT LDS RZ, [RZ] ;  /* 0x00000000fffff984 */ /* 0x000fe20000000800 */
[----:B------:R4:W-:Y:S01]  /*9ad0*/  LDGSTS.E.BYPASS.LTC128B.128 [R203+0x100], [R144.64], !P5 ;  /* 0x0010000090cb7fae */ /* 0x0009e2000e901d46 */
[----:B------:R-:W-:Y:S02]  /*9ae0*/  LEA.HI.X R57, R53, c[0x0][0x1fc], R49, 0x1, P6 ;  /* 0x00007f0035397a11 */ /* 0x000fe400030f0c31 */
[C---:B------:R-:W-:Y:S04]  /*9af0*/  HMMA.16816.F32.BF16 R48, R64.reuse, R50, RZ ;  /* 0x000000324030723c */ /* 0x040fe800000418ff */
[----:B------:R-:W-:Y:S01]  /*9b00*/  LEA.HI.X R199, R55, c[0x0][0x1fc], R147, 0x1, P0 ;  /* 0x00007f0037c77a11 */ /* 0x000fe200000f0c93 */
[----:B------:R2:W-:Y:S01]  /*9b10*/  LDGSTS.E.BYPASS.LTC128B.128 [R203+0x1100], [R58.64], !P4 ;  /* 0x011000003acb7fae */ /* 0x0005e2000e101d46 */
[C---:B------:R-:W-:Y:S02]  /*9b20*/  ISETP.GT.AND P0, PT, R202.reuse, RZ, PT ;  /* 0x000000ffca00720c */ /* 0x040fe40003f04270 */
[-C--:B-1----:R-:W-:Y:S01]  /*9b30*/  HMMA.16816.F32.BF16 R52, R64, R140.reuse, RZ ;  /* 0x0000008c4034723c */ /* 0x082fe200000418ff */
[----:B------:R-:W-:Y:S04]  /*9b40*/  IADD3 R202, R202, -0x1, RZ ;  /* 0xffffffffcaca7810 */ /* 0x000fe80007ffe0ff */
[----:B------:R2:W-:Y:S08]  /*9b50*/  LDGSTS.E.BYPASS.LTC128B.128 [R203+0x2100], [R56.64], !P3 ;  /* 0x0210000038cb7fae */ /* 0x0005f0000d901d46 */
[----:B------:R1:W-:Y:S08]  /*9b60*/  LDGSTS.E.BYPASS.LTC128B.128 [R203+0x900], [R200.64], !P5 ;  /* 0x00900000c8cb7fae */ /* 0x0003f0000e901d46 */
[----:B------:R1:W-:Y:S08]  /*9b70*/  LDGSTS.E.BYPASS.LTC128B.128 [R203+0x1900], [R198.64], !P4 ;  /* 0x01900000c6cb7fae */ /* 0x0003f0000e101d46 */
[----:B------:R1:W-:Y:S01]  /*9b80*/  LDGSTS.E.BYPASS.LTC128B.128 [R203+0x2900], [R196.64], !P3 ;  /* 0x02900000c4cb7fae */ /* 0x0003e2000d901d46 */
[C---:B--2---:R-:W-:Y:S07]  /*9b90*/  HMMA.16816.F32.BF16 R56, R60.reuse, R140, RZ ;  /* 0x0000008c3c38723c */ /* 0x044fee00000418ff */
[----:B------:R-:W0:Y:S01]  /*9ba0*/  LDGDEPBAR ;  /* 0x00000000000079af */ /* 0x000e220000000000 */
[-C--:B------:R-:W-:Y:S08]  /*9bb0*/  HMMA.16816.F32.BF16 R60, R60, R142.reuse, RZ ;  /* 0x0000008e3c3c723c */ /* 0x080ff000000418ff */
[----:B------:R-:W-:Y:S01]  /*9bc0*/  HMMA.16816.F32.BF16 R64, R64, R142, RZ ;  /* 0x0000008e4040723c */ /* 0x000fe200000418ff */
[----:B------:R-:W-:Y:S07]  /*9bd0*/  LDSM.16.M88.4 R140, [R207+0x2000] ;  /* 0x00200000cf8c783b */ /* 0x000fee0000000200 */
[-C--:B------:R-:W-:Y:S01]  /*9be0*/  HMMA.16816.F32.BF16 R4, R148, R176.reuse, R4 ;  /* 0x000000b09404723c */ /* 0x080fe20000041804 */
[----:B-1----:R-:W1:Y:S07]  /*9bf0*/  LDSM.16.M88.4 R196, [R204+0x1000] ;  /* 0x00100000ccc4783b */ /* 0x002e6e0000000200 */
        /* <DEDUP_REMOVED lines=8> */
[----:B------:R-:W1:Y:S07]  /*9c80*/  LDSM.16.M88.4 R184, [R204+0x1400] ;  /* 0x00140000ccb8783b */ /* 0x000e6e0000000200 */
[-C--:B---3--:R-:W-:Y:S08]  /*9c90*/  HMMA.16816.F32.BF16 R36, R148, R188.reuse, R36 ;  /* 0x000000bc9424723c */ /* 0x088ff00000041824 */
[C---:B------:R-:W-:Y:S08]  /*9ca0*/  HMMA.16816.F32.BF16 R40, R180.reuse, R188, R40 ;  /* 0x000000bcb428723c */ /* 0x040ff00000041828 */
[-C--:B------:R-:W-:Y:S08]  /*9cb0*/  HMMA.16816.F32.BF16 R44, R180, R190.reuse, R44 ;  /* 0x000000beb42c723c */ /* 0x080ff0000004182c */
[C---:B------:R-:W-:Y:S01]  /*9cc0*/  HMMA.16816.F32.BF16 R48, R148.reuse, R190, R48 ;  /* 0x000000be9430723c */ /* 0x040fe20000041830 */
[----:B------:R-:W-:Y:S07]  /*9cd0*/  LDSM.16.M88.4 R188, [R208+0x2000] ;  /* 0x00200000d0bc783b */ /* 0x000fee0000000200 */
[-C--:B------:R-:W-:Y:S08]  /*9ce0*/  HMMA.16816.F32.BF16 R52, R148, R192.reuse, R52 ;  /* 0x000000c09434723c */ /* 0x080ff00000041834 */
[C---:B------:R-:W-:Y:S08]  /*9cf0*/  HMMA.16816.F32.BF16 R56, R180.reuse, R192, R56 ;  /* 0x000000c0b438723c */ /* 0x040ff00000041838 */
[-C--:B------:R-:W-:Y:S01]  /*9d00*/  HMMA.16816.F32.BF16 R60, R180, R194.reuse, R60 ;  /* 0x000000c2b43c723c */ /* 0x080fe2000004183c */
[----:B------:R-:W-:Y:S07]  /*9d10*/  LDSM.16.M88.4 R180, [R204+0x1c00] ;  /* 0x001c0000ccb4783b */ /* 0x000fee0000000200 */
[----:B------:R-:W-:Y:S01]  /*9d20*/  HMMA.16816.F32.BF16 R64, R148, R194, R64 ;  /* 0x000000c29440723c */ /* 0x000fe20000041840 */
[----:B------:R-:W3:Y:S07]  /*9d30*/  LDSM.16.M88.4 R148, [R204+0x1800] ;  /* 0x00180000cc94783b */ /* 0x000eee0000000200 */
[-C--:B-1----:R-:W-:Y:S01]  /*9d40*/  HMMA.16816.F32.BF16 R4, R140, R196.reuse, R4 ;  /* 0x000000c48c04723c */ /* 0x082fe20000041804 */
[----:B------:R-:W1:Y:S07]  /*9d50*/  LDSM.16.M88.4 R192, [R217] ;  /* 0x00000000d9c0783b */ /* 0x000e6e0000000200 */
[C---:B--2---:R-:W-:Y:S08]  /*9d60*/  HMMA.16816.F32.BF16 R8, R176.reuse, R196, R8 ;  /* 0x000000c4b008723c */ /* 0x044ff00000041808 */
[-C--:B------:R-:W-:Y:S08]  /*9d70*/  HMMA.16816.F32.BF16 R12, R176, R198.reuse, R12 ;  /* 0x000000c6b00c723c */ /* 0x080ff0000004180c */
[C---:B------:R-:W-:Y:S01]  /*9d80*/  HMMA.16816.F32.BF16 R16, R140.reuse, R198, R16 ;  /* 0x000000c68c10723c */ /* 0x040fe20000041810 */
[----:B------:R-:W2:Y:S07]  /*9d90*/  LDSM.16.M88.4 R196, [R208+0x3000] ;  /* 0x00300000d0c4783b */ /* 0x000eae0000000200 */
[-C--:B------:R-:W-:Y:S08]  /*9da0*/  HMMA.16816.F32.BF16 R20, R140, R184.reuse, R20 ;  /* 0x000000b88c14723c */ /* 0x080ff00000041814 */
[C---:B------:R-:W-:Y:S08]  /*9db0*/  HMMA.16816.F32.BF16 R24, R176.reuse, R184, R24 ;  /* 0x000000b8b018723c */ /* 0x040ff00000041818 */
[-C--:B------:R-:W-:Y:S08]  /*9dc0*/  HMMA.16816.F32.BF16 R28, R176, R186.reuse, R28 ;  /* 0x000000bab01c723c */ /* 0x080ff0000004181c */
[C---:B------:R-:W-:Y:S01]  /*9dd0*/  HMMA.16816.F32.BF16 R32, R140.reuse, R186, R32 ;  /* 0x000000ba8c20723c */ /* 0x040fe20000041820 */
[----:B------:R-:W1:Y:S07]  /*9de0*/  LDSM.16.M88.4 R184, [R216] ;  /* 0x00000000d8b8783b */ /* 0x000e6e0000000200 */
[-C--:B---3--:R-:W-:Y:S08]  /*9df0*/  HMMA.16816.F32.BF16 R36, R140, R148.reuse, R36 ;  /* 0x000000948c24723c */ /* 0x088ff00000041824 */
[C---:B------:R-:W-:Y:S08]  /*9e00*/  HMMA.16816.F32.BF16 R40, R176.reuse, R148, R40 ;  /* 0x00000094b028723c */ /* 0x040ff00000041828 */
[-C--:B------:R-:W-:Y:S08]  /*9e10*/  HMMA.16816.F32.BF16 R44, R176, R150.reuse, R44 ;  /* 0x00000096b02c723c */ /* 0x080ff0000004182c */
[C---:B------:R-:W-:Y:S01]  /*9e20*/  HMMA.16816.F32.BF16 R48, R140.reuse, R150, R48 ;  /* 0x000000968c30723c */ /* 0x040fe20000041830 */
[----:B------:R-:W-:Y:S07]  /*9e30*/  LDSM.16.M88.4 R148, [R214] ;  /* 0x00000000d694783b */ /* 0x000fee0000000200 */
[-C--:B------:R-:W-:Y:S08]  /*9e40*/  HMMA.16816.F32.BF16 R52, R140, R180.reuse, R52 ;  /* 0x000000b48c34723c */ /* 0x080ff00000041834 */
[C---:B------:R-:W-:Y:S08]  /*9e50*/  HMMA.16816.F32.BF16 R56, R176.reuse, R180, R56 ;  /* 0x000000b4b038723c */ /* 0x040ff00000041838 */
[-C--:B------:R-:W-:Y:S01]  /*9e60*/  HMMA.16816.F32.BF16 R60, R176, R182.reuse, R60 ;  /* 0x000000b6b03c723c */ /* 0x080fe2000004183c */
[----:B------:R-:W-:Y:S07]  /*9e70*/  LDSM.16.M88.4 R176, [R207+0x4000] ;  /* 0x00400000cfb0783b */ /* 0x000fee0000000200 */
[----:B------:R-:W-:Y:S01]  /*9e80*/  HMMA.16816.F32.BF16 R64, R140, R182, R64 ;  /* 0x000000b68c40723c */ /* 0x000fe20000041840 */
[----:B------:R-:W3:Y:S07]  /*9e90*/  LDSM.16.M88.4 R140, [R215] ;  /* 0x00000000d78c783b */ /* 0x000eee0000000200 */
[-C--:B-1----:R-:W-:Y:S01]  /*9ea0*/  HMMA.16816.F32.BF16 R4, R188, R192.reuse, R4 ;  /* 0x000000c0bc04723c */ /* 0x082fe20000041804 */
[----:B------:R-:W1:Y:S07]  /*9eb0*/  LDSM.16.M88.4 R180, [R204+0x2000] ;  /* 0x00200000ccb4783b */ /* 0x000e6e0000000200 */
        /* <DEDUP_REMOVED lines=13> */
[----:B------:R-:W3:Y:S07]  /*9f90*/  LDSM.16.M88.4 R140, [R204+0x2800] ;  /* 0x00280000cc8c783b */ /* 0x000eee0000000200 */
[-C--:B------:R-:W-:Y:S08]  /*9fa0*/  HMMA.16816.F32.BF16 R52, R188, R148.reuse, R52 ;  /* 0x00000094bc34723c */ /* 0x080ff00000041834 */
[C---:B------:R-:W-:Y:S08]  /*9fb0*/  HMMA.16816.F32.BF16 R56, R196.reuse, R148, R56 ;  /* 0x00000094c438723c */ /* 0x040ff00000041838 */
[-C--:B------:R-:W-:Y:S01]  /*9fc0*/  HMMA.16816.F32.BF16 R60, R196, R150.reuse, R60 ;  /* 0x00000096c43c723c */ /* 0x080fe2000004183c */
[----:B------:R-:W-:Y:S07]  /*9fd0*/  LDSM.16.M88.4 R196, [R212] ;  /* 0x00000000d4c4783b */ /* 0x000fee0000000200 */
[----:B------:R-:W-:Y:S01]  /*9fe0*/  HMMA.16816.F32.BF16 R64, R188, R150, R64 ;  /* 0x00000096bc40723c */ /* 0x000fe20000041840 */
[----:B------:R-:W3:Y:S07]  /*9ff0*/  LDSM.16.M88.4 R148, [R204+0x2c00] ;  /* 0x002c0000cc94783b */ /* 0x000eee0000000200 */
[-C--:B-1----:R-:W-:Y:S01]  /*a000*/  HMMA.16816.F32.BF16 R4, R176, R180.reuse, R4 ;  /* 0x000000b4b004723c */ /* 0x082fe20000041804 */
[----:B------:R-:W-:Y:S07]  /*a010*/  LDSM.16.M88.4 R188, [R213] ;  /* 0x00000000d5bc783b */ /* 0x000fee0000000200 */
[C---:B--2---:R-:W-:Y:S08]  /*a020*/  HMMA.16816.F32.BF16 R8, R192.reuse, R180, R8 ;  /* 0x000000b4c008723c */ /* 0x044ff00000041808 */
[-C--:B------:R-:W-:Y:S08]  /*a030*/  HMMA.16816.F32.BF16 R12, R192, R182.reuse, R12 ;  /* 0x000000b6c00c723c */ /* 0x080ff0000004180c */
[C---:B------:R-:W-:Y:S01]  /*a040*/  HMMA.16816.F32.BF16 R16, R176.reuse, R182, R16 ;  /* 0x000000b6b010723c */ /* 0x040fe20000041810 */
[----:B------:R-:W1:Y:S07]  /*a050*/  LDSM.16.M88.4 R180, [R208+0x4000] ;  /* 0x00400000d0b4783b */ /* 0x000e6e0000000200 */
[-C--:B------:R-:W-:Y:S08]  /*a060*/  HMMA.16816.F32.BF16 R20, R176, R184.reuse, R20 ;  /* 0x000000b8b014723c */ /* 0x080ff00000041814 */
        /* <DEDUP_REMOVED lines=8> */
[----:B------:R-:W3:Y:S07]  /*a0f0*/  LDSM.16.M88.4 R140, [R211] ;  /* 0x00000000d38c783b */ /* 0x000eee0000000200 */
[-C--:B------:R-:W-:Y:S08]  /*a100*/  HMMA.16816.F32.BF16 R52, R176, R148.reuse, R52 ;  /* 0x00000094b034723c */ /* 0x080ff00000041834 */
[C---:B------:R-:W-:Y:S08]  /*a110*/  HMMA.16816.F32.BF16 R56, R192.reuse, R148, R56 ;  /* 0x00000094c038723c */ /* 0x040ff00000041838 */
[-C--:B------:R-:W-:Y:S01]  /*a120*/  HMMA.16816.F32.BF16 R60, R192, R150.reuse, R60 ;  /* 0x00000096c03c723c */ /* 0x080fe2000004183c */
[----:B------:R-:W3:Y:S01]  /*a130*/  LDSM.16.M88.4 R192, [R210] ;  /* 0x00000000d2c0783b */ /* 0x000ee20000000200 */
[----:B------:R-:W-:Y:S06]  /*a140*/  DEPBAR.LE SB0, 0x0 ;  /* 0x000080000000791a */ /* 0x000fec0000000000 */
[----:B------:R-:W-:Y:S01]  /*a150*/  HMMA.16816.F32.BF16 R64, R176, R150, R64 ;  /* 0x00000096b040723c */ /* 0x000fe20000041840 */
[----:B------:R-:W-:Y:S06]  /*a160*/  BAR.SYNC.DEFER_BLOCKING 0x0 ;  /* 0x0000000000007b1d */ /* 0x000fec0000010000 */
[----:B------:R-:W-:Y:S01]  /*a170*/  @P0 IADD3 R150, P2, R222, 0x40, RZ ;  /* 0x00000040de960810 */ /* 0x000fe20007f5e0ff */
[-C--:B-1----:R-:W-:Y:S05]  /*a180*/  HMMA.16816.F32.BF16 R4, R180, R188.reuse, R4 ;  /* 0x000000bcb404723c */ /* 0x082fea0000041804 */
[----:B------:R-:W-:Y:S03]  /*a190*/  @P0 IADD3.X R151, RZ, R221, RZ, P2, !PT ;  /* 0x000000ddff970210 */ /* 0x000fe600017fe4ff */
        /* <DEDUP_REMOVED lines=8> */
[C---:B------:R-:W-:Y:S07]  /*a220*/  HMMA.16816.F32.BF16 R40, R184.reuse, R140, R40 ;  /* 0x0000008cb828723c */ /* 0x040fee0000041828 */
[----:B------:R-:W-:Y:S01]  /*a230*/  FMNMX.FTZ R140, R4, R0, !PT ;  /* 0x00000000048c7209 */ /* 0x000fe20007810000 */
        /* <DEDUP_REMOVED lines=20> */
[----:B----4-:R-:W-:Y:S02]  /*a380*/  FMNMX.FTZ R145, R33, R140, !PT ;  /* 0x0000008c21917209 */ /* 0x010fe40007810000 */
        /* <DEDUP_REMOVED lines=36> */
[----:B------:R-:W-:Y:S03]  /*a5d0*/  FMNMX.FTZ R142, R14, R142, !PT ;  /* 0x0000008e0e8e7209 */ /* 0x000fe60007810000 */
[----:B------:R-:W3:Y:S01]  /*a5e0*/  SHFL.BFLY PT, R147, R141, 0x2, 0x1f ;  /* 0x0c401f008d937f89 */ /* 0x000ee200000e0000 */
[----:B------:R-:W-:Y:S02]  /*a5f0*/  FMNMX.FTZ R142, R15, R142, !PT ;  /* 0x0000008e0f8e7209 */ /* 0x000fe40007810000 */
[----:B-1----:R-:W-:Y:S02]  /*a600*/  FMNMX.FTZ R145, R145, R144, !PT ;  /* 0x0000009091917209 */ /* 0x002fe40007810000 */
[----:B------:R-:W-:Y:S03]  /*a610*/  FMNMX.FTZ R142, R26, R142, !PT ;  /* 0x0000008e1a8e7209 */ /* 0x000fe60007810000 */
[----:B------:R-:W1:Y:S01]  /*a620*/  SHFL.BFLY PT, R148, R145, 0x1, 0x1f ;  /* 0x0c201f0091947f89 */ /* 0x000e6200000e0000 */
[----:B--2---:R-:W-:Y:S07]  /*a630*/  FMNMX.FTZ R140, R140, R143, !PT ;  /* 0x0000008f8c8c7209 */ /* 0x004fee0007810000 */
[----:B------:R-:W2:Y:S01]  /*a640*/  SHFL.BFLY PT, R144, R140, 0x1, 0x1f ;  /* 0x0c201f008c907f89 */ /* 0x000ea200000e0000 */
[----:B---3--:R-:W-:Y:S02]  /*a650*/  FMNMX.FTZ R143, R141, R147, !PT ;  /* 0x000000938d8f7209 */ /* 0x008fe40007810000 */
[----:B------:R-:W-:Y:S05]  /*a660*/  FMNMX.FTZ R141, R27, R142, !PT ;  /* 0x0000008e1b8d7209 */ /* 0x000fea0007810000 */
[----:B------:R-:W3:Y:S01]  /*a670*/  SHFL.BFLY PT, R142, R143, 0x1, 0x1f ;  /* 0x0c201f008f8e7f89 */ /* 0x000ee200000e0000 */
[----:B------:R-:W-:Y:S02]  /*a680*/  FMNMX.FTZ R141, R30, R141, !PT ;  /* 0x0000008d1e8d7209 */ /* 0x000fe40007810000 */
[----:B-1----:R-:W-:Y:S02]  /*a690*/  FMNMX.FTZ R145, R145, R148, !PT ;  /* 0x0000009491917209 */ /* 0x002fe40007810000 */
[----:B------:R-:W-:Y:S02]  /*a6a0*/  FMNMX.FTZ R141, R31, R141, !PT ;  /* 0x0000008d1f8d7209 */ /* 0x000fe40007810000 */
[----:B------:R-:W-:Y:S01]  /*a6b0*/  @P0 IADD3 R148, P1, R222, 0x20, RZ ;  /* 0x00000020de940810 */ /* 0x000fe20007f3e0ff */
[C---:B------:R-:W-:Y:S01]  /*a6c0*/  FADD.FTZ R0, -R145.reuse, R0 ;  /* 0x0000000091007221 */ /* 0x040fe20000010100 */
[----:B------:R-:W-:Y:S01]  /*a6d0*/  FMNMX.FTZ R141, R42, R141, !PT ;  /* 0x0000008d2a8d7209 */ /* 0x000fe20007810000 */
[----:B------:R-:W-:Y:S01]  /*a6e0*/  FMUL.FTZ R184, R145, c[0x0][0x2d0] ;  /* 0x0000b40091b87a20 */ /* 0x000fe20000410000 */
[----:B------:R-:W-:Y:S01]  /*a6f0*/  @P0 IADD3.X R149, RZ, R221, RZ, P1, !PT ;  /* 0x000000ddff950210 */ /* 0x000fe20000ffe4ff */
[----:B------:R-:W-:Y:S01]  /*a700*/  FMUL.FTZ R0, R0, c[0x0][0x2d0] ;  /* 0x0000b40000007a20 */ /* 0x000fe20000410000 */
[----:B------:R-:W-:Y:S01]  /*a710*/  FMNMX.FTZ R141, R43, R141, !PT ;  /* 0x0000008d2b8d7209 */ /* 0x000fe20007810000 */
[--C-:B------:R-:W-:Y:S01]  /*a720*/  FFMA.FTZ R4, R4, c[0x0][0x2d0], -R184.reuse ;  /* 0x0000b40004047a23 */ /* 0x100fe200000108b8 */
[----:B--2---:R-:W-:Y:S01]  /*a730*/  FMNMX.FTZ R144, R140, R144, !PT ;  /* 0x000000908c907209 */ /* 0x004fe20007810000 */
[--C-:B------:R-:W-:Y:S01]  /*a740*/  FFMA.FTZ R5, R5, c[0x0][0x2d0], -R184.reuse ;  /* 0x0000b40005057a23 */ /* 0x100fe200000108b8 */
[----:B------:R-:W-:Y:S01]  /*a750*/  FMNMX.FTZ R140, R46, R141, !PT ;  /* 0x0000008d2e8c7209 */ /* 0x000fe20007810000 */
[----:B------:R1:W-:Y:S01]  /*a760*/  MUFU.EX2 R234, R4 ;  /* 0x0000000400ea7308 */ /* 0x0003e20000000800 */
[--C-:B------:R-:W-:Y:S02]  /*a770*/  FFMA.FTZ R17, R17, c[0x0][0x2d0], -R184.reuse ;  /* 0x0000b40011117a23 */ /* 0x100fe400000108b8 */
[----:B------:R-:W-:Y:S01]  /*a780*/  FMNMX.FTZ R140, R47, R140, !PT ;  /* 0x0000008c2f8c7209 */ /* 0x000fe20007810000 */
[----:B------:R-:W-:Y:S01]  /*a790*/  FMUL.FTZ R185, R144, c[0x0][0x2d0] ;  /* 0x0000b40090b97a20 */ /* 0x000fe20000410000 */
[----:B---3--:R-:W-:Y:S01]  /*a7a0*/  FMNMX.FTZ R143, R143, R142, !PT ;  /* 0x0000008e8f8f7209 */ /* 0x008fe20007810000 */
[--C-:B------:R-:W-:Y:S01]  /*a7b0*/  FFMA.FTZ R16, R16, c[0x0][0x2d0], -R184.reuse ;  /* 0x0000b40010107a23 */ /* 0x100fe200000108b8 */
[----:B------:R-:W-:Y:S01]  /*a7c0*/  FMNMX.FTZ R140, R58, R140, !PT ;  /* 0x0000008c3a8c7209 */ /* 0x000fe20007810000 */
[--C-:B------:R-:W-:Y:S02]  /*a7d0*/  FFMA.FTZ R6, R6, c[0x0][0x2d0], -R185.reuse ;  /* 0x0000b40006067a23 */ /* 0x100fe400000108b9 */
[----:B------:R2:W3:Y:S01]  /*a7e0*/  MUFU.EX2 R141, R0 ;  /* 0x00000000008d7308 */ /* 0x0004e20000000800 */
[--C-:B------:R-:W-:Y:S02]  /*a7f0*/  FFMA.FTZ R7, R7, c[0x0][0x2d0], -R185.reuse ;  /* 0x0000b40007077a23 */ /* 0x100fe400000108b9 */
[--C-:B------:R-:W-:Y:S02]  /*a800*/  FFMA.FTZ R19, R19, c[0x0][0x2d0], -R185.reuse ;  /* 0x0000b40013137a23 */ /* 0x100fe400000108b9 */
[--C-:B------:R-:W-:Y:S02]  /*a810*/  FFMA.FTZ R18, R18, c[0x0][0x2d0], -R185.reuse ;  /* 0x0000b40012127a23 */ /* 0x100fe400000108b9 */
[----:B------:R-:W-:Y:S02]  /*a820*/  FMUL.FTZ R186, R143, c[0x0][0x2d0] ;  /* 0x0000b4008fba7a20 */ /* 0x000fe40000410000 */
[----:B------:R-:W-:Y:S01]  /*a830*/  FFMA.FTZ R32, R32, c[0x0][0x2d0], -R184 ;  /* 0x0000b40020207a23 */ /* 0x000fe200000108b8 */
[----:B------:R4:W-:Y:S01]  /*a840*/  MUFU.EX2 R232, R6 ;  /* 0x0000000600e87308 */ /* 0x0009e20000000800 */
[--C-:B------:R-:W-:Y:S02]  /*a850*/  FFMA.FTZ R8, R8, c[0x0][0x2d0], -R186.reuse ;  /* 0x0000b40008087a23 */ /* 0x100fe400000108ba */
[----:B------:R-:W-:Y:S01]  /*a860*/  FFMA.FTZ R9, R9, c[0x0][0x2d0], -R186 ;  /* 0x0000b40009097a23 */ /* 0x000fe200000108ba */
[----:B-1----:R-:W-:Y:S01]  /*a870*/  @P0 SHF.R.S32.HI R4, RZ, 0x1f, R202 ;  /* 0x0000001fff040819 */ /* 0x002fe200000114ca */
[--C-:B------:R-:W-:Y:S02]  /*a880*/  FFMA.FTZ R12, R12, c[0x0][0x2d0], -R186.reuse ;  /* 0x0000b4000c0c7a23 */ /* 0x100fe400000108ba */
[----:B------:R-:W-:Y:S02]  /*a890*/  FFMA.FTZ R13, R13, c[0x0][0x2d0], -R186 ;  /* 0x0000b4000d0d7a23 */ /* 0x000fe400000108ba */
[--C-:B------:R-:W-:Y:S01]  /*a8a0*/  FFMA.FTZ R36, R36, c[0x0][0x2d0], -R184.reuse ;  /* 0x0000b40024247a23 */ /* 0x100fe200000108b8 */
[----:B------:R1:W-:Y:S01]  /*a8b0*/  MUFU.EX2 R235, R5 ;  /* 0x0000000500eb7308 */ /* 0x0003e20000000800 */
[----:B------:R-:W-:Y:S02]  /*a8c0*/  FFMA.FTZ R37, R37, c[0x0][0x2d0], -R184 ;  /* 0x0000b40025257a23 */ /* 0x000fe400000108b8 */
[--C-:B------:R-:W-:Y:S02]  /*a8d0*/  FFMA.FTZ R38, R38, c[0x0][0x2d0], -R185.reuse ;  /* 0x0000b40026267a23 */ /* 0x100fe400000108b9 */
[----:B--2---:R-:W-:Y:S02]  /*a8e0*/  FADD.FTZ R0, -R144, R2 ;  /* 0x0000000290007221 */ /* 0x004fe40000010100 */
[----:B---3--:R-:W-:Y:S02]  /*a8f0*/  FMUL.FTZ R100, R141, R100 ;  /* 0x000000648d647220 */ /* 0x008fe40000410000 */
[----:B------:R-:W-:Y:S01]  /*a900*/  FMUL.FTZ R2, R0, c[0x0][0x2d0] ;  /* 0x0000b40000027a20 */ /* 0x000fe20000410000 */
[----:B------:R-:W-:Y:S01]  /*a910*/  FMNMX.FTZ R0, R59, R140, !PT ;  /* 0x0000008c3b007209 */ /* 0x000fe20007810000 */
[----:B------:R2:W-:Y:S01]  /*a920*/  MUFU.EX2 R233, R7 ;  /* 0x0000000700e97308 */ /* 0x0005e20000000800 */
[C---:B------:R-:W-:Y:S02]  /*a930*/  FMUL.FTZ R101, R141.reuse, R101 ;  /* 0x000000658d657220 */ /* 0x040fe40000410000 */
[----:B------:R-:W-:Y:S01]  /*a940*/  FMNMX.FTZ R0, R62, R0, !PT ;  /* 0x000000003e007209 */ /* 0x000fe20007810000 */
[----:B----4-:R-:W-:Y:S02]  /*a950*/  @P0 IMAD R6, R4, c[0x0][0x1e0], RZ ;  /* 0x0000780004060a24 */ /* 0x010fe400078e02ff */
[----:B------:R-:W-:Y:S01]  /*a960*/  FMUL.FTZ R112, R141, R112 ;  /* 0x000000708d707220 */ /* 0x000fe20000410000 */
[----:B------:R-:W-:Y:S01]  /*a970*/  FMNMX.FTZ R0, R63, R0, !PT ;  /* 0x000000003f007209 */ /* 0x000fe20007810000 */
[C---:B------:R-:W-:Y:S02]  /*a980*/  @P0 IMAD R6, R202.reuse, c[0x0][0x1e4], R6 ;  /* 0x00007900ca060a24 */ /* 0x040fe400078e0206 */
[----:B------:R3:W4:Y:S01]  /*a990*/  MUFU.EX2 R140, R2 ;  /* 0x00000002008c7308 */ /* 0x0007220000000800 */
[----:B------:R-:W-:Y:S02]  /*a9a0*/  FMUL.FTZ R113, R141, R113 ;  /* 0x000000718d717220 */ /* 0x000fe40000410000 */
[----:B-1----:R-:W-:Y:S04]  /*a9b0*/  @P0 IMAD.WIDE.U32 R4, R202, c[0x0][0x1e0], RZ ;  /* 0x00007800ca040a25 */ /* 0x002fe800078e00ff */
[--C-:B------:R-:W-:Y:S01]  /*a9c0*/  FFMA.FTZ R39, R39, c[0x0][0x2d0], -R185.reuse ;  /* 0x0000b40027277a23 */ /* 0x100fe200000108b9 */
[----:B------:R-:W-:Y:S01]  /*a9d0*/  @P0 IADD3 R6, R5, R6, RZ ;  /* 0x0000000605060210 */ /* 0x000fe20007ffe0ff */
[--C-:B------:R-:W-:Y:S01]  /*a9e0*/  FFMA.FTZ R48, R48, c[0x0][0x2d0], -R184.reuse ;  /* 0x0000b40030307a23 */ /* 0x100fe200000108b8 */
[----:B------:R-:W-:Y:S01]  /*a9f0*/  MUFU.EX2 R236, R19 ;  /* 0x0000001300ec7308 */ /* 0x000fe20000000800 */
[C---:B------:R-:W-:Y:S01]  /*aa00*/  @P0 SHF.L.U32 R5, R4.reuse, 0x6, RZ ;  /* 0x0000000604050819 */ /* 0x040fe200000006ff */
[----:B------:R-:W-:Y:S01]  /*aa10*/  FFMA.FTZ R49, R49, c[0x0][0x2d0], -R184 ;  /* 0x0000b40031317a23 */ /* 0x000fe200000108b8 */
[----:B------:R-:W-:Y:S01]  /*aa20*/  @P0 SHF.L.U64.HI R4, R4, 0x6, R6 ;  /* 0x0000000604040819 */ /* 0x000fe20000010206 */
[--C-:B------:R-:W-:Y:S01]  /*aa30*/  FFMA.FTZ R50, R50, c[0x0][0x2d0], -R185.reuse ;  /* 0x0000b40032327a23 */ /* 0x100fe200000108b9 */
[----:B--2---:R-:W-:Y:S01]  /*aa40*/  @P0 MOV R7, c[0x0][0x1e0] ;  /* 0x0000780000070a02 */ /* 0x004fe20000000f00 */
[----:B------:R-:W-:Y:S02]  /*aa50*/  FFMA.FTZ R51, R51, c[0x0][0x2d0], -R185 ;  /* 0x0000b40033337a23 */ /* 0x000fe400000108b9 */
[--C-:B------:R-:W-:Y:S01]  /*aa60*/  FFMA.FTZ R40, R40, c[0x0][0x2d0], -R186.reuse ;  /* 0x0000b40028287a23 */ /* 0x100fe200000108ba */
[----:B------:R-:W-:Y:S01]  /*aa70*/  @P0 LEA R6, P6, R7, R5, 0x5 ;  /* 0x0000000507060211 */ /* 0x000fe200078c28ff */
[----:B------:R1:W-:Y:S01]  /*aa80*/  MUFU.EX2 R239, R17 ;  /* 0x0000001100ef7308 */ /* 0x0003e20000000800 */
[--C-:B------:R-:W-:Y:S02]  /*aa90*/  FFMA.FTZ R41, R41, c[0x0][0x2d0], -R186.reuse ;  /* 0x0000b40029297a23 */ /* 0x100fe400000108ba */
[--C-:B------:R-:W-:Y:S02]  /*aaa0*/  FFMA.FTZ R44, R44, c[0x0][0x2d0], -R186.reuse ;  /* 0x0000b4002c2c7a23 */ /* 0x100fe400000108ba */
[----:B---3--:R-:W-:Y:S02]  /*aab0*/  FADD.FTZ R2, -R143, R3 ;  /* 0x000000038f027221 */ /* 0x008fe40000010100 */
[----:B----4-:R-:W-:Y:S02]  /*aac0*/  FMUL.FTZ R102, R140, R102 ;  /* 0x000000668c667220 */ /* 0x010fe40000410000 */
[----:B------:R-:W-:Y:S01]  /*aad0*/  FMUL.FTZ R2, R2, c[0x0][0x2d0] ;  /* 0x0000b40002027a20 */ /* 0x000fe20000410000 */
[----:B------:R2:W-:Y:S01]  /*aae0*/  MUFU.EX2 R237, R18 ;  /* 0x0000001200ed7308 */ /* 0x0005e20000000800 */
[C---:B------:R-:W-:Y:S02]  /*aaf0*/  FMUL.FTZ R103, R140.reuse, R103 ;  /* 0x000000678c677220 */ /* 0x040fe40000410000 */
[C---:B------:R-:W-:Y:S02]  /*ab00*/  FMUL.FTZ R114, R140.reuse, R114 ;  /* 0x000000728c727220 */ /* 0x040fe40000410000 */
[C---:B------:R-:W-:Y:S02]  /*ab10*/  FMUL.FTZ R115, R140.reuse, R115 ;  /* 0x000000738c737220 */ /* 0x040fe40000410000 */
[----:B------:R-:W-:Y:S02]  /*ab20*/  FFMA.FTZ R45, R45, c[0x0][0x2d0], -R186 ;  /* 0x0000b4002d2d7a23 */ /* 0x000fe400000108ba */
[C---:B------:R-:W-:Y:S01]  /*ab30*/  FMUL.FTZ R116, R141.reuse, R116 ;  /* 0x000000748d747220 */ /* 0x040fe20000410000 */
[----:B------:R3:W4:Y:S01]  /*ab40*/  MUFU.EX2 R3, R2 ;  /* 0x0000000200037308 */ /* 0x0007220000000800 */
[----:B------:R-:W-:Y:S02]  /*ab50*/  FMUL.FTZ R117, R141, R117 ;  /* 0x000000758d757220 */ /* 0x000fe40000410000 */
[C---:B------:R-:W-:Y:S01]  /*ab60*/  FMUL.FTZ R118, R140.reuse, R118 ;  /* 0x000000768c767220 */ /* 0x040fe20000410000 */
[----:B-1----:R-:W-:Y:S01]  /*ab70*/  @P0 IADD3 R17, P2, R5, R148, RZ ;  /* 0x0000009405110210 */ /* 0x002fe20007f5e0ff */
[----:B------:R-:W-:Y:S02]  /*ab80*/  FMUL.FTZ R119, R140, R119 ;  /* 0x000000778c777220 */ /* 0x000fe40000410000 */
[C---:B------:R-:W-:Y:S01]  /*ab90*/  FMUL.FTZ R128, R141.reuse, R128 ;  /* 0x000000808d807220 */ /* 0x040fe20000410000 */
[----:B------:R-:W-:Y:S01]  /*aba0*/  @P0 IADD3.X R176, R4, R149, RZ, P2, !PT ;  /* 0x0000009504b00210 */ /* 0x000fe200017fe4ff */
[----:B------:R-:W-:Y:S01]  /*abb0*/  FMUL.FTZ R129, R141, R129 ;  /* 0x000000818d817220 */ /* 0x000fe20000410000 */
[----:B------:R-:W1:Y:S01]  /*abc0*/  MUFU.EX2 R238, R16 ;  /* 0x0000001000ee7308 */ /* 0x000e620000000800 */
[C---:B------:R-:W-:Y:S02]  /*abd0*/  FMUL.FTZ R130, R140.reuse, R130 ;  /* 0x000000828c827220 */ /* 0x040fe40000410000 */
[C---:B------:R-:W-:Y:S01]  /*abe0*/  FMUL.FTZ R131, R140.reuse, R131 ;  /* 0x000000838c837220 */ /* 0x040fe20000410000 */
[----:B--2---:R-:W-:Y:S01]  /*abf0*/  @P0 LEA R18, P2, R17, c[0x0][0x1c8], 0x1 ;  /* 0x0000720011120a11 */ /* 0x004fe200078408ff */
[C---:B------:R-:W-:Y:S02]  /*ac00*/  FMUL.FTZ R136, R141.reuse, R136 ;  /* 0x000000888d887220 */ /* 0x040fe40000410000 */
[C---:B------:R-:W-:Y:S02]  /*ac10*/  FMUL.FTZ R137, R141.reuse, R137 ;  /* 0x000000898d897220 */ /* 0x040fe40000410000 */
[C---:B------:R-:W-:Y:S01]  /*ac20*/  FMUL.FTZ R138, R140.reuse, R138 ;  /* 0x0000008a8c8a7220 */ /* 0x040fe20000410000 */
[----:B------:R-:W-:Y:S01]  /*ac30*/  MUFU.EX2 R228, R8 ;  /* 0x0000000800e47308 */ /* 0x000fe20000000800 */
[C---:B------:R-:W-:Y:S02]  /*ac40*/  FMUL.FTZ R139, R140.reuse, R139 ;  /* 0x0000008b8c8b7220 */ /* 0x040fe40000410000 */
[----:B------:R-:W-:Y:S01]  /*ac50*/  FMUL.FTZ R68, R141, R68 ;  /* 0x000000448d447220 */ /* 0x000fe20000410000 */
[----:B---3--:R-:W2:Y:S01]  /*ac60*/  SHFL.BFLY PT, R2, R0, 0x2, 0x1f ;  /* 0x0c401f0000027f89 */ /* 0x008ea200000e0000 */
[C---:B----4-:R-:W-:Y:S02]  /*ac70*/  FMUL.FTZ R104, R3.reuse, R104 ;  /* 0x0000006803687220 */ /* 0x050fe40000410000 */
        /* <DEDUP_REMOVED lines=8> */
[----:B------:R3:W-:Y:S01]  /*ad00*/  MUFU.EX2 R231, R12 ;  /* 0x0000000c00e77308 */ /* 0x0007e20000000800 */
[C---:B------:R-:W-:Y:S02]  /*ad10*/  FMUL.FTZ R132, R3.reuse, R132 ;  /* 0x0000008403847220 */ /* 0x040fe40000410000 */
[----:B------:R-:W-:Y:S02]  /*ad20*/  FMUL.FTZ R133, R3, R133 ;  /* 0x0000008503857220 */ /* 0x000fe40000410000 */
[----:B------:R-:W-:Y:S02]  /*ad30*/  FMUL.FTZ R69, R141, R69 ;  /* 0x000000458d457220 */ /* 0x000fe40000410000 */
[----:B------:R-:W-:Y:S01]  /*ad40*/  FMUL.FTZ R70, R140, R70 ;  /* 0x000000468c467220 */ /* 0x000fe20000410000 */
[----:B--2---:R-:W-:Y:S01]  /*ad50*/  FMNMX.FTZ R0, R0, R2, !PT ;  /* 0x0000000200007209 */ /* 0x004fe20007810000 */
[C---:B------:R-:W-:Y:S01]  /*ad60*/  FMUL.FTZ R71, R140.reuse, R71 ;  /* 0x000000478c477220 */ /* 0x040fe20000410000 */
[----:B------:R2:W-:Y:S01]  /*ad70*/  MUFU.EX2 R230, R13 ;  /* 0x0000000d00e67308 */ /* 0x0005e20000000800 */
[C---:B------:R-:W-:Y:S02]  /*ad80*/  FMUL.FTZ R72, R3.reuse, R72 ;  /* 0x0000004803487220 */ /* 0x040fe40000410000 */
[----:B------:R-:W4:Y:S01]  /*ad90*/  SHFL.BFLY PT, R2, R0, 0x1, 0x1f ;  /* 0x0c201f0000027f89 */ /* 0x000f2200000e0000 */
[C---:B------:R-:W-:Y:S02]  /*ada0*/  FMUL.FTZ R73, R3.reuse, R73 ;  /* 0x0000004903497220 */ /* 0x040fe40000410000 */
[C---:B------:R-:W-:Y:S02]  /*adb0*/  FMUL.FTZ R76, R3.reuse, R76 ;  /* 0x0000004c034c7220 */ /* 0x040fe40000410000 */
[----:B------:R-:W-:Y:S02]  /*adc0*/  FMUL.FTZ R77, R3, R77 ;  /* 0x0000004d034d7220 */ /* 0x000fe40000410000 */
[----:B------:R-:W-:Y:S01]  /*add0*/  MUFU.EX2 R225, R32 ;  /* 0x0000002000e17308 */ /* 0x000fe20000000800 */
[C---:B------:R-:W-:Y:S02]  /*ade0*/  FMUL.FTZ R80, R141.reuse, R80 ;  /* 0x000000508d507220 */ /* 0x040fe40000410000 */
[----:B------:R-:W-:Y:S02]  /*adf0*/  FMUL.FTZ R81, R141, R81 ;  /* 0x000000518d517220 */ /* 0x000fe40000410000 */
[----:B---3--:R-:W-:Y:S02]  /*ae00*/  FMUL.FTZ R12, R3, R160 ;  /* 0x000000a0030c7220 */ /* 0x008fe40000410000 */
[C---:B------:R-:W-:Y:S02]  /*ae10*/  FMUL.FTZ R82, R140.reuse, R82 ;  /* 0x000000528c527220 */ /* 0x040fe40000410000 */
[----:B------:R-:W-:Y:S01]  /*ae20*/  FMUL.FTZ R83, R140, R83 ;  /* 0x000000538c537220 */ /* 0x000fe20000410000 */
[----:B------:R-:W-:Y:S01]  /*ae30*/  MUFU.EX2 R197, R36 ;  /* 0x0000002400c57308 */ /* 0x000fe20000000800 */
[C---:B------:R-:W-:Y:S02]  /*ae40*/  FMUL.FTZ R84, R141.reuse, R84 ;  /* 0x000000548d547220 */ /* 0x040fe40000410000 */
[----:B------:R-:W-:Y:S02]  /*ae50*/  FMUL.FTZ R85, R141, R85 ;  /* 0x000000558d557220 */ /* 0x000fe40000410000 */
[----:B--2---:R-:W-:Y:S01]  /*ae60*/  FMUL.FTZ R13, R3, R161 ;  /* 0x000000a1030d7220 */ /* 0x004fe20000410000 */
[----:B----4-:R-:W-:Y:S01]  /*ae70*/  FMNMX.FTZ R142, R0, R2, !PT ;  /* 0x00000002008e7209 */ /* 0x010fe20007810000 */
[C---:B------:R-:W-:Y:S01]  /*ae80*/  FMUL.FTZ R86, R140.reuse, R86 ;  /* 0x000000568c567220 */ /* 0x040fe20000410000 */
[----:B------:R-:W-:Y:S02]  /*ae90*/  @P0 MOV R2, c[0x0][0x1e4] ;  /* 0x0000790000020a02 */ /* 0x000fe40000000f00 */
[----:B------:R-:W-:Y:S01]  /*aea0*/  MUFU.EX2 R196, R37 ;  /* 0x0000002500c47308 */ /* 0x000fe20000000800 */
[----:B------:R-:W-:Y:S01]  /*aeb0*/  FMUL.FTZ R87, R140, R87 ;  /* 0x000000578c577220 */ /* 0x000fe20000410000 */
[----:B------:R-:W-:Y:S01]  /*aec0*/  @P0 LEA.HI.X R2, R7, R4, R2, 0x5, P6 ;  /* 0x0000000407020211 */ /* 0x000fe200030f2c02 */
[----:B------:R-:W-:Y:S01]  /*aed0*/  FADD.FTZ R0, -R142, R146 ;  /* 0x000000928e007221 */ /* 0x000fe20000010100 */
[----:B------:R-:W-:Y:S01]  /*aee0*/  @P0 IADD3 R7, P6, R5, R222, RZ ;  /* 0x000000de05070210 */ /* 0x000fe20007fde0ff */
[----:B------:R-:W-:Y:S01]  /*aef0*/  FMUL.FTZ R88, R3, R88 ;  /* 0x0000005803587220 */ /* 0x000fe20000410000 */
[----:B------:R-:W-:Y:S01]  /*af00*/  @P0 IADD3 R5, P1, R5, R150, RZ ;  /* 0x0000009605050210 */ /* 0x000fe20007f3e0ff */
[----:B------:R-:W-:Y:S01]  /*af10*/  FMUL.FTZ R0, R0, c[0x0][0x2d0] ;  /* 0x0000b40000007a20 */ /* 0x000fe20000410000 */
[C---:B------:R-:W-:Y:S02]  /*af20*/  @P0 IADD3.X R19, R4.reuse, R221, RZ, P6, !PT ;  /* 0x000000dd04130210 */ /* 0x040fe400037fe4ff */
[----:B------:R-:W-:Y:S01]  /*af30*/  MUFU.EX2 R195, R38 ;  /* 0x0000002600c37308 */ /* 0x000fe20000000800 */
[----:B------:R-:W-:Y:S01]  /*af40*/  @P0 LEA R146, P6, R7, c[0x0][0x1c8], 0x1 ;  /* 0x0000720007920a11 */ /* 0x000fe200078c08ff */
[C---:B------:R-:W-:Y:S01]  /*af50*/  FMUL.FTZ R89, R3.reuse, R89 ;  /* 0x0000005903597220 */ /* 0x040fe20000410000 */
[----:B------:R-:W-:Y:S01]  /*af60*/  @P0 IADD3.X R4, R4, R151, RZ, P1, !PT ;  /* 0x0000009704040210 */ /* 0x000fe20000ffe4ff */
[----:B------:R-:W-:Y:S01]  /*af70*/  FMUL.FTZ R92, R3, R92 ;  /* 0x0000005c035c7220 */ /* 0x000fe20000410000 */
[----:B------:R-:W-:Y:S01]  /*af80*/  @P0 LEA.HI.X R147, R7, c[0x0][0x1cc], R19, 0x1, P6 ;  /* 0x0000730007930a11 */ /* 0x000fe200030f0c13 */
[----:B------:R-:W-:Y:S01]  /*af90*/  FMUL.FTZ R93, R3, R93 ;  /* 0x0000005d035d7220 */ /* 0x000fe20000410000 */
[----:B------:R-:W-:Y:S01]  /*afa0*/  @P0 LEA.HI.X R19, R17, c[0x0][0x1cc], R176, 0x1, P2 ;  /* 0x0000730011130a11 */ /* 0x000fe200010f0cb0 */
[----:B------:R-:W-:Y:S01]  /*afb0*/  FMUL.FTZ R96, R141, R96 ;  /* 0x000000608d607220 */ /* 0x000fe20000410000 */
[C---:B------:R-:W-:Y:S01]  /*afc0*/  @P0 LEA R16, P1, R5.reuse, c[0x0][0x1c8], 0x1 ;  /* 0x0000720005100a11 */ /* 0x040fe200078208ff */
[----:B------:R2:W-:Y:S01]  /*afd0*/  @P0 LDGSTS.E.BYPASS.LTC128B.128 [R203+0x3100], [R146.64], !P5 ;  /* 0x0310000092cb0fae */ /* 0x0005e2000e901d46 */
[C---:B------:R-:W-:Y:S01]  /*afe0*/  @P0 IADD3 R148, P6, R6.reuse, R148, RZ ;  /* 0x0000009406940210 */ /* 0x040fe20007fde0ff */
[----:B------:R-:W3:Y:S01]  /*aff0*/  MUFU.EX2 R0, R0 ;  /* 0x0000000000007308 */ /* 0x000ee20000000800 */
[----:B------:R-:W-:Y:S01]  /*b000*/  @P0 LEA.HI.X R17, R5, c[0x0][0x1cc], R4, 0x1, P1 ;  /* 0x0000730005110a11 */ /* 0x000fe200008f0c04 */
[----:B------:R-:W-:Y:S01]  /*b010*/  FMUL.FTZ R97, R141, R97 ;  /* 0x000000618d617220 */ /* 0x000fe20000410000 */
[----:B------:R-:W-:Y:S01]  /*b020*/  @P0 IADD3 R7, P2, R6, R222, RZ ;  /* 0x000000de06070210 */ /* 0x000fe20007f5e0ff */
[----:B------:R-:W-:Y:S01]  /*b030*/  FMUL.FTZ R98, R140, R98 ;  /* 0x000000628c627220 */ /* 0x000fe20000410000 */
[----:B------:R-:W-:Y:S01]  /*b040*/  @P0 IADD3 R5, P1, R6, R150, RZ ;  /* 0x0000009606050210 */ /* 0x000fe20007f3e0ff */
[----:B------:R4:W-:Y:S01]  /*b050*/  @P0 LDGSTS.E.BYPASS.LTC128B.128 [R203+0x4100], [R18.64], !P4 ;  /* 0x0410000012cb0fae */ /* 0x0009e2000e101d46 */
[----:B------:R-:W-:Y:S01]  /*b060*/  @P0 IADD3.X R149, R2, R149, RZ, P6, !PT ;  /* 0x0000009502950210 */ /* 0x000fe200037fe4ff */
[----:B------:R-:W-:Y:S01]  /*b070*/  FMUL.FTZ R99, R140, R99 ;  /* 0x000000638c637220 */ /* 0x000fe20000410000 */
[----:B------:R-:W-:Y:S01]  /*b080*/  @P0 LEA R8, P6, R7, c[0x0][0x1c8], 0x1 ;  /* 0x0000720007080a11 */ /* 0x000fe200078c08ff */
[----:B------:R-:W-:Y:S01]  /*b090*/  MUFU.EX2 R194, R39 ;  /* 0x0000002700c27308 */ /* 0x000fe20000000800 */
[----:B------:R-:W-:Y:S01]  /*b0a0*/  @P0 IADD3.X R151, R2, R151, RZ, P1, !PT ;  /* 0x0000009702970210 */ /* 0x000fe20000ffe4ff */
[--C-:B------:R-:W-:Y:S01]  /*b0b0*/  FFMA.FTZ R20, R20, c[0x0][0x2d0], -R184.reuse ;  /* 0x0000b40014147a23 */ /* 0x100fe200000108b8 */
[----:B------:R-:W-:Y:S01]  /*b0c0*/  @P0 IADD3.X R2, R2, R221, RZ, P2, !PT ;  /* 0x000000dd02020210 */ /* 0x000fe200017fe4ff */
[----:B------:R2:W-:Y:S01]  /*b0d0*/  @P0 LDGSTS.E.BYPASS.LTC128B.128 [R203+0x5100], [R16.64], !P3 ;  /* 0x0510000010cb0fae */ /* 0x0005e2000d901d46 */
[----:B------:R-:W-:Y:S01]  /*b0e0*/  @P0 LEA R6, P2, R148, c[0x0][0x1c8], 0x1 ;  /* 0x0000720094060a11 */ /* 0x000fe200078408ff */
[----:B------:R-:W-:Y:S01]  /*b0f0*/  FFMA.FTZ R21, R21, c[0x0][0x2d0], -R184 ;  /* 0x0000b40015157a23 */ /* 0x000fe200000108b8 */
[----:B------:R-:W-:Y:S01]  /*b100*/  @P0 LEA.HI.X R9, R7, c[0x0][0x1cc], R2, 0x1, P6 ;  /* 0x0000730007090a11 */ /* 0x000fe200030f0c02 */
[----:B------:R-:W-:Y:S01]  /*b110*/  FMUL.FTZ R2, R142, c[0x0][0x2d0] ;  /* 0x0000b4008e027a20 */ /* 0x000fe20000410000 */
[----:B------:R-:W-:Y:S01]  /*b120*/  @P0 LEA.HI.X R7, R148, c[0x0][0x1cc], R149, 0x1, P2 ;  /* 0x0000730094070a11 */ /* 0x000fe200010f0c95 */
[----:B------:R-:W-:Y:S01]  /*b130*/  MUFU.EX2 R193, R48 ;  /* 0x0000003000c17308 */ /* 0x000fe20000000800 */
[----:B------:R-:W-:Y:S01]  /*b140*/  @P0 LEA R4, P1, R5, c[0x0][0x1c8], 0x1 ;  /* 0x0000720005040a11 */ /* 0x000fe200078208ff */
[----:B------:R5:W-:Y:S01]  /*b150*/  @P0 LDGSTS.E.BYPASS.LTC128B.128 [R203+0x3900], [R8.64], !P5 ;  /* 0x0390000008cb0fae */ /* 0x000be2000e901d46 */
[--C-:B------:R-:W-:Y:S01]  /*b160*/  FFMA.FTZ R10, R10, c[0x0][0x2d0], -R2.reuse ;  /* 0x0000b4000a0a7a23 */ /* 0x100fe20000010802 */
[----:B------:R-:W-:Y:S01]  /*b170*/  F2FP.BF16.PACK_AB R148, R235, R234 ;  /* 0x000000eaeb94723e */ /* 0x000fe200000010ff */
[--C-:B------:R-:W-:Y:S01]  /*b180*/  FFMA.FTZ R11, R11, c[0x0][0x2d0], -R2.reuse ;  /* 0x0000b4000b0b7a23 */ /* 0x100fe20000010802 */
[----:B------:R-:W-:Y:S01]  /*b190*/  @P0 LEA.HI.X R5, R5, c[0x0][0x1cc], R151, 0x1, P1 ;  /* 0x0000730005050a11 */ /* 0x000fe200008f0c97 */
[--C-:B------:R-:W-:Y:S01]  /*b1a0*/  FFMA.FTZ R14, R14, c[0x0][0x2d0], -R2.reuse ;  /* 0x0000b4000e0e7a23 */ /* 0x100fe20000010802 */
[----:B-1----:R-:W-:Y:S01]  /*b1b0*/  F2FP.BF16.PACK_AB R150, R239, R238 ;  /* 0x000000eeef96723e */ /* 0x002fe200000010ff */
[--C-:B------:R-:W-:Y:S01]  /*b1c0*/  FFMA.FTZ R15, R15, c[0x0][0x2d0], -R2.reuse ;  /* 0x0000b4000f0f7a23 */ /* 0x100fe20000010802 */
[----:B------:R1:W-:Y:S01]  /*b1d0*/  @P0 LDGSTS.E.BYPASS.LTC128B.128 [R203+0x4900], [R6.64], !P4 ;  /* 0x0490000006cb0fae */ /* 0x0003e2000e101d46 */
[----:B------:R1:W-:Y:S01]  /*b1e0*/  MUFU.EX2 R187, R10 ;  /* 0x0000000a00bb7308 */ /* 0x0003e20000000800 */
[----:B------:R-:W-:Y:S01]  /*b1f0*/  F2FP.BF16.PACK_AB R149, R233, R232 ;  /* 0x000000e8e995723e */ /* 0x000fe200000010ff */
[----:B----4-:R-:W-:Y:S01]  /*b200*/  FMUL.FTZ R18, R140, R166 ;  /* 0x000000a68c127220 */ /* 0x010fe20000410000 */
[----:B------:R-:W-:Y:S01]  /*b210*/  F2FP.BF16.PACK_AB R151, R236, R237 ;  /* 0x000000edec97723e */ /* 0x000fe200000010ff */
[----:B------:R-:W-:Y:S02]  /*b220*/  FMUL.FTZ R19, R140, R167 ;  /* 0x000000a78c137220 */ /* 0x000fe40000410000 */
[C---:B---3--:R-:W-:Y:S01]  /*b230*/  FMUL.FTZ R106, R0.reuse, R106 ;  /* 0x0000006a006a7220 */ /* 0x048fe20000410000 */
[----:B------:R3:W-:Y:S01]  /*b240*/  @P0 LDGSTS.E.BYPASS.LTC128B.128 [R203+0x5900], [R4.64], !P3 ;  /* 0x0590000004cb0fae */ /* 0x0007e2000d901d46 */
[C---:B------:R-:W-:Y:S02]  /*b250*/  FMUL.FTZ R107, R0.reuse, R107 ;  /* 0x0000006b006b7220 */ /* 0x040fe40000410000 */
[----:B------:R-:W4:Y:S01]  /*b260*/  MUFU.EX2 R188, R11 ;  /* 0x0000000b00bc7308 */ /* 0x000f220000000800 */
[C---:B--2---:R-:W-:Y:S02]  /*b270*/  FMUL.FTZ R16, R141.reuse, R164 ;  /* 0x000000a48d107220 */ /* 0x044fe40000410000 */
[----:B------:R-:W-:Y:S02]  /*b280*/  FMUL.FTZ R17, R141, R165 ;  /* 0x000000a58d117220 */ /* 0x000fe40000410000 */
[----:B------:R-:W2:Y:S01]  /*b290*/  LDSM.16.MT88.4 R176, [R205] ;  /* 0x00000000cdb0783b */ /* 0x000ea20000004200 */
[C---:B------:R-:W-:Y:S02]  /*b2a0*/  FMUL.FTZ R110, R0.reuse, R110 ;  /* 0x0000006e006e7220 */ /* 0x040fe40000410000 */
[C---:B-----5:R-:W-:Y:S02]  /*b2b0*/  FMUL.FTZ R8, R3.reuse, R156 ;  /* 0x0000009c03087220 */ /* 0x060fe40000410000 */
[----:B------:R5:W-:Y:S01]  /*b2c0*/  MUFU.EX2 R189, R14 ;  /* 0x0000000e00bd7308 */ /* 0x000be20000000800 */
[----:B------:R-:W-:Y:S02]  /*b2d0*/  FMUL.FTZ R9, R3, R157 ;  /* 0x0000009d03097220 */ /* 0x000fe40000410000 */
[----:B------:R-:W2:Y:S01]  /*b2e0*/  LDSM.16.MT88.4 R180, [R206] ;  /* 0x00000000ceb4783b */ /* 0x000ea20000004200 */
[----:B-1----:R-:W-:Y:S02]  /*b2f0*/  FMUL.FTZ R10, R0, R158 ;  /* 0x0000009e000a7220 */ /* 0x002fe40000410000 */
[----:B------:R-:W-:Y:S01]  /*b300*/  FMUL.FTZ R6, R140, R154 ;  /* 0x0000009a8c067220 */ /* 0x000fe20000410000 */
[----:B------:R-:W-:Y:S01]  /*b310*/  F2FP.BF16.PACK_AB R154, R230, R231 ;  /* 0x000000e7e69a723e */ /* 0x000fe200000010ff */
[----:B------:R-:W-:Y:S02]  /*b320*/  FMUL.FTZ R7, R140, R155 ;  /* 0x0000009b8c077220 */ /* 0x000fe40000410000 */
[----:B------:R-:W1:Y:S01]  /*b330*/  MUFU.EX2 R190, R15 ;  /* 0x0000000f00be7308 */ /* 0x000e620000000800 */
[----:B------:R-:W-:Y:S01]  /*b340*/  FMUL.FTZ R111, R0, R111 ;  /* 0x0000006f006f7220 */ /* 0x000fe20000410000 */
[----:B------:R-:W-:Y:S01]  /*b350*/  LDSM.16.MT88.4 R36, [R205+0x2400] ;  /* 0x00240000cd24783b */ /* 0x000fe20000004200 */
[--C-:B------:R-:W-:Y:S02]  /*b360*/  FFMA.FTZ R42, R42, c[0x0][0x2d0], -R2.reuse ;  /* 0x0000b4002a2a7a23 */ /* 0x100fe40000010802 */
[----:B---3--:R-:W-:Y:S01]  /*b370*/  FMUL.FTZ R4, R141, R152 ;  /* 0x000000988d047220 */ /* 0x008fe20000410000 */
[----:B------:R-:W-:Y:S01]  /*b380*/  F2FP.BF16.PACK_AB R152, R229, R228 ;  /* 0x000000e4e598723e */ /* 0x000fe200000010ff */
[----:B------:R-:W-:Y:S01]  /*b390*/  FMUL.FTZ R5, R141, R153 ;  /* 0x000000998d057220 */ /* 0x000fe20000410000 */
[----:B----4-:R-:W-:Y:S01]  /*b3a0*/  F2FP.BF16.PACK_AB R153, R188, R187 ;  /* 0x000000bbbc99723e */ /* 0x010fe200000010ff */
[C---:B------:R-:W-:Y:S01]  /*b3b0*/  FMUL.FTZ R11, R0.reuse, R159 ;  /* 0x0000009f000b7220 */ /* 0x040fe20000410000 */
[----:B------:R-:W-:Y:S01]  /*b3c0*/  LDSM.16.MT88.4 R164, [R205+0xc00] ;  /* 0x000c0000cda4783b */ /* 0x000fe20000004200 */
[----:B------:R-:W-:Y:S01]  /*b3d0*/  MUFU.EX2 R192, R49 ;  /* 0x0000003100c07308 */ /* 0x000fe20000000800 */
[--C-:B------:R-:W-:Y:S02]  /*b3e0*/  FFMA.FTZ R43, R43, c[0x0][0x2d0], -R2.reuse ;  /* 0x0000b4002b2b7a23 */ /* 0x100fe40000010802 */
[----:B-----5:R-:W-:Y:S02]  /*b3f0*/  FMUL.FTZ R14, R0, R162 ;  /* 0x000000a2000e7220 */ /* 0x020fe40000410000 */
[--C-:B------:R-:W-:Y:S02]  /*b400*/  FFMA.FTZ R46, R46, c[0x0][0x2d0], -R2.reuse ;  /* 0x0000b4002e2e7a23 */ /* 0x100fe40000010802 */
[----:B------:R-:W3:Y:S01]  /*b410*/  LDSM.16.MT88.4 R156, [R205+0x1000] ;  /* 0x00100000cd9c783b */ /* 0x000ee20000004200 */
[----:B------:R-:W-:Y:S02]  /*b420*/  FFMA.FTZ R47, R47, c[0x0][0x2d0], -R2 ;  /* 0x0000b4002f2f7a23 */ /* 0x000fe40000010802 */
[----:B------:R-:W-:Y:S01]  /*b430*/  MUFU.EX2 R191, R51 ;  /* 0x0000003300bf7308 */ /* 0x000fe20000000800 */
[----:B------:R-:W-:Y:S01]  /*b440*/  FMUL.FTZ R122, R0, R122 ;  /* 0x0000007a007a7220 */ /* 0x000fe20000410000 */
[----:B-1----:R-:W-:Y:S01]  /*b450*/  F2FP.BF16.PACK_AB R155, R190, R189 ;  /* 0x000000bdbe9b723e */ /* 0x002fe200000010ff */
[-C--:B--2---:R-:W-:Y:S02]  /*b460*/  HMMA.16816.F32.BF16 R4, R148, R176.reuse, R4 ;  /* 0x000000b09404723c */ /* 0x084fe40000041804 */
[----:B------:R-:W0:Y:S03]  /*b470*/  LDGDEPBAR ;  /* 0x00000000000079af */ /* 0x000e260000000000 */
[C---:B------:R-:W-:Y:S02]  /*b480*/  FMUL.FTZ R15, R0.reuse, R163 ;  /* 0x000000a3000f7220 */ /* 0x040fe40000410000 */
[----:B------:R-:W-:Y:S01]  /*b490*/  MUFU.EX2 R147, R46 ;  /* 0x0000002e00937308 */ /* 0x000fe20000000800 */
[C---:B------:R-:W-:Y:S01]  /*b4a0*/  FMUL.FTZ R123, R0.reuse, R123 ;  /* 0x0000007b007b7220 */ /* 0x040fe20000410000 */
[C---:B------:R-:W-:Y:S01]  /*b4b0*/  HMMA.16816.F32.BF16 R8, R152.reuse, R176, R8 ;  /* 0x000000b09808723c */ /* 0x040fe20000041808 */
[----:B------:R-:W1:Y:S03]  /*b4c0*/  LDSM.16.MT88.4 R160, [R206+0x1000] ;  /* 0x00100000cea0783b */ /* 0x000e660000004200 */
[C---:B------:R-:W-:Y:S02]  /*b4d0*/  FMUL.FTZ R126, R0.reuse, R126 ;  /* 0x0000007e007e7220 */ /* 0x040fe40000410000 */
[C---:B------:R-:W-:Y:S02]  /*b4e0*/  FMUL.FTZ R127, R0.reuse, R127 ;  /* 0x0000007f007f7220 */ /* 0x040fe40000410000 */
[-C--:B------:R-:W-:Y:S01]  /*b4f0*/  HMMA.16816.F32.BF16 R12, R152, R178.reuse, R12 ;  /* 0x000000b2980c723c */ /* 0x080fe2000004180c */
[----:B------:R2:W-:Y:S03]  /*b500*/  MUFU.EX2 R227, R20 ;  /* 0x0000001400e37308 */ /* 0x0005e60000000800 */
[C---:B------:R-:W-:Y:S02]  /*b510*/  FMUL.FTZ R134, R0.reuse, R134 ;  /* 0x0000008600867220 */ /* 0x040fe40000410000 */
[C---:B------:R-:W-:Y:S02]  /*b520*/  FMUL.FTZ R135, R0.reuse, R135 ;  /* 0x0000008700877220 */ /* 0x040fe40000410000 */
[C---:B------:R-:W-:Y:S03]  /*b530*/  HMMA.16816.F32.BF16 R16, R148.reuse, R178, R16 ;  /* 0x000000b29410723c */ /* 0x040fe60000041810 */
[----:B------:R4:W5:Y:S01]  /*b540*/  MUFU.EX2 R226, R21 ;  /* 0x0000001500e27308 */ /* 0x0009620000000800 */
[--C-:B------:R-:W-:Y:S02]  /*b550*/  FFMA.FTZ R146, R35, c[0x0][0x2d0], -R185.reuse ;  /* 0x0000b40023927a23 */ /* 0x100fe400000108b9 */
[C---:B------:R-:W-:Y:S02]  /*b560*/  FMUL.FTZ R35, R0.reuse, R175 ;  /* 0x000000af00237220 */ /* 0x040fe40000410000 */
[-C--:B------:R-:W-:Y:S04]  /*b570*/  HMMA.16816.F32.BF16 R100, R148, R180.reuse, R100 ;  /* 0x000000b49464723c */ /* 0x080fe80000041864 */
[C---:B------:R-:W-:Y:S01]  /*b580*/  FMUL.FTZ R74, R0.reuse, R74 ;  /* 0x0000004a004a7220 */ /* 0x040fe20000410000 */
[----:B------:R-:W-:Y:S01]  /*b590*/  MUFU.EX2 R203, R146 ;  /* 0x0000009200cb7308 */ /* 0x000fe20000000800 */
[C---:B------:R-:W-:Y:S02]  /*b5a0*/  FMUL.FTZ R75, R0.reuse, R75 ;  /* 0x0000004b004b7220 */ /* 0x040fe40000410000 */
[C---:B------:R-:W-:Y:S04]  /*b5b0*/  HMMA.16816.F32.BF16 R104, R152.reuse, R180, R104 ;  /* 0x000000b49868723c */ /* 0x040fe80000041868 */
[C---:B--2---:R-:W-:Y:S02]  /*b5c0*/  FMUL.FTZ R20, R141.reuse, R168 ;  /* 0x000000a88d147220 */ /* 0x044fe40000410000 */
[C---:B------:R-:W-:Y:S01]  /*b5d0*/  FMUL.FTZ R78, R0.reuse, R78 ;  /* 0x0000004e004e7220 */ /* 0x040fe20000410000 */
[----:B------:R-:W-:Y:S01]  /*b5e0*/  MUFU.EX2 R181, R40 ;  /* 0x0000002800b57308 */ /* 0x000fe20000000800 */
[-C--:B------:R-:W-:Y:S04]  /*b5f0*/  HMMA.16816.F32.BF16 R108, R152, R182.reuse, R108 ;  /* 0x000000b6986c723c */ /* 0x080fe8000004186c */
[----:B----4-:R-:W-:Y:S02]  /*b600*/  FMUL.FTZ R21, R141, R169 ;  /* 0x000000a98d157220 */ /* 0x010fe40000410000 */
[----:B------:R-:W-:Y:S02]  /*b610*/  FMUL.FTZ R79, R0, R79 ;  /* 0x0000004f004f7220 */ /* 0x000fe40000410000 */
[C---:B------:R-:W-:Y:S01]  /*b620*/  HMMA.16816.F32.BF16 R112, R148.reuse, R182, R112 ;  /* 0x000000b69470723c */ /* 0x040fe20000041870 */
[----:B------:R2:W-:Y:S03]  /*b630*/  MUFU.EX2 R183, R50 ;  /* 0x0000003200b77308 */ /* 0x0005e60000000800 */
[--C-:B------:R-:W-:Y:S02]  /*b640*/  FFMA.FTZ R22, R22, c[0x0][0x2d0], -R185.reuse ;  /* 0x0000b40016167a23 */ /* 0x100fe400000108b9 */
[C---:B------:R-:W-:Y:S02]  /*b650*/  FMUL.FTZ R90, R0.reuse, R90 ;  /* 0x0000005a005a7220 */ /* 0x040fe40000410000 */
[-C--:B---3--:R-:W-:Y:S03]  /*b660*/  HMMA.16816.F32.BF16 R116, R148, R156.reuse, R116 ;  /* 0x0000009c9474723c */ /* 0x088fe60000041874 */
[----:B------:R3:W-:Y:S01]  /*b670*/  MUFU.EX2 R223, R22 ;  /* 0x0000001600df7308 */ /* 0x0007e20000000800 */
[C---:B------:R-:W-:Y:S02]  /*b680*/  FMUL.FTZ R91, R0.reuse, R91 ;  /* 0x0000005b005b7220 */ /* 0x040fe40000410000 */
[----:B------:R-:W-:Y:S02]  /*b690*/  FMUL.FTZ R94, R0, R94 ;  /* 0x0000005e005e7220 */ /* 0x000fe40000410000 */
[C---:B------:R-:W-:Y:S04]  /*b6a0*/  HMMA.16816.F32.BF16 R120, R152.reuse, R156, R120 ;  /* 0x0000009c9878723c */ /* 0x040fe80000041878 */
[----:B------:R-:W-:Y:S01]  /*b6b0*/  FFMA.FTZ R33, R33, c[0x0][0x2d0], -R184 ;  /* 0x0000b40021217a23 */ /* 0x000fe200000108b8 */
[----:B------:R-:W-:Y:S01]  /*b6c0*/  MUFU.EX2 R182, R41 ;  /* 0x0000002900b67308 */ /* 0x000fe20000000800 */
[--C-:B------:R-:W-:Y:S02]  /*b6d0*/  FFMA.FTZ R32, R23, c[0x0][0x2d0], -R185.reuse ;  /* 0x0000b40017207a23 */ /* 0x100fe400000108b9 */
[-C--:B------:R-:W-:Y:S01]  /*b6e0*/  HMMA.16816.F32.BF16 R124, R152, R158.reuse, R124 ;  /* 0x0000009e987c723c */ /* 0x080fe2000004187c */
[----:B--2---:R-:W-:Y:S03]  /*b6f0*/  LDSM.16.MT88.4 R48, [R206+0x2400] ;  /* 0x00240000ce30783b */ /* 0x004fe60000004200 */
[--C-:B------:R-:W-:Y:S02]  /*b700*/  FFMA.FTZ R34, R34, c[0x0][0x2d0], -R185.reuse ;  /* 0x0000b40022227a23 */ /* 0x100fe400000108b9 */
[C---:B------:R-:W-:Y:S01]  /*b710*/  FMUL.FTZ R23, R140.reuse, R171 ;  /* 0x000000ab8c177220 */ /* 0x040fe20000410000 */
[----:B------:R2:W-:Y:S01]  /*b720*/  MUFU.EX2 R224, R33 ;  /* 0x0000002100e07308 */ /* 0x0005e20000000800 */
[C---:B------:R-:W-:Y:S01]  /*b730*/  HMMA.16816.F32.BF16 R128, R148.reuse, R158, R128 ;  /* 0x0000009e9480723c */ /* 0x040fe20000041880 */
[----:B------:R-:W4:Y:S03]  /*b740*/  LDSM.16.MT88.4 R156, [R205+0x2000] ;  /* 0x00200000cd9c783b */ /* 0x000f260000004200 */
[----:B---3--:R-:W-:Y:S02]  /*b750*/  FMUL.FTZ R22, R140, R170 ;  /* 0x000000aa8c167220 */ /* 0x008fe40000410000 */
[----:B------:R-:W-:Y:S02]  /*b760*/  FMUL.FTZ R95, R0, R95 ;  /* 0x0000005f005f7220 */ /* 0x000fe40000410000 */
[--C-:B------:R-:W-:Y:S01]  /*b770*/  FFMA.FTZ R24, R24, c[0x0][0x2d0], -R186.reuse ;  /* 0x0000b40018187a23 */ /* 0x100fe200000108ba */
[----:B------:R3:W3:Y:S02]  /*b780*/  MUFU.EX2 R222, R32 ;  /* 0x0000002000de7308 */ /* 0x0006e40000000800 */
[-C--:B-1----:R-:W-:Y:S03]  /*b790*/  HMMA.16816.F32.BF16 R20, R148, R160.reuse, R20 ;  /* 0x000000a09414723c */ /* 0x082fe60000041814 */
[----:B------:R-:W-:Y:S02]  /*b7a0*/  FFMA.FTZ R25, R25, c[0x0][0x2d0], -R186 ;  /* 0x0000b40019197a23 */ /* 0x000fe400000108ba */
[--C-:B------:R-:W-:Y:S02]  /*b7b0*/  FFMA.FTZ R26, R26, c[0x0][0x2d0], -R2.reuse ;  /* 0x0000b4001a1a7a23 */ /* 0x100fe40000010802 */
[----:B------:R-:W-:Y:S01]  /*b7c0*/  FFMA.FTZ R27, R27, c[0x0][0x2d0], -R2 ;  /* 0x0000b4001b1b7a23 */ /* 0x000fe20000010802 */
[C---:B------:R-:W-:Y:S01]  /*b7d0*/  HMMA.16816.F32.BF16 R132, R152.reuse, R160, R132 ;  /* 0x000000a09884723c */ /* 0x040fe20000041884 */
[----:B------:R1:W1:Y:S03]  /*b7e0*/  MUFU.EX2 R221, R34 ;  /* 0x0000002200dd7308 */ /* 0x0002660000000800 */
[----:B--2---:R-:W-:Y:S02]  /*b7f0*/  FMUL.FTZ R33, R3, R173 ;  /* 0x000000ad03217220 */ /* 0x004fe40000410000 */
[--C-:B------:R-:W-:Y:S02]  /*b800*/  FFMA.FTZ R28, R28, c[0x0][0x2d0], -R186.reuse ;  /* 0x0000b4001c1c7a23 */ /* 0x100fe400000108ba */
[----:B------:R-:W-:Y:S03]  /*b810*/  FFMA.FTZ R29, R29, c[0x0][0x2d0], -R186 ;  /* 0x0000b4001d1d7a23 */ /* 0x000fe600000108ba */
[----:B------:R5:W-:Y:S01]  /*b820*/  MUFU.EX2 R201, R24 ;  /* 0x0000001800c97308 */ /* 0x000be20000000800 */
[--C-:B------:R-:W-:Y:S02]  /*b830*/  FFMA.FTZ R30, R30, c[0x0][0x2d0], -R2.reuse ;  /* 0x0000b4001e1e7a23 */ /* 0x100fe40000010802 */
[----:B---3--:R-:W-:Y:S02]  /*b840*/  FMUL.FTZ R32, R3, R172 ;  /* 0x000000ac03207220 */ /* 0x008fe40000410000 */
[----:B------:R-:W-:Y:S02]  /*b850*/  FFMA.FTZ R31, R31, c[0x0][0x2d0], -R2 ;  /* 0x0000b4001f1f7a23 */ /* 0x000fe40000010802 */
[--C-:B------:R-:W-:Y:S02]  /*b860*/  FFMA.FTZ R65, R65, c[0x0][0x2d0], -R184.reuse ;  /* 0x0000b40041417a23 */ /* 0x100fe400000108b8 */
[--C-:B------:R-:W-:Y:S01]  /*b870*/  FFMA.FTZ R67, R67, c[0x0][0x2d0], -R185.reuse ;  /* 0x0000b40043437a23 */ /* 0x100fe200000108b9 */
[----:B------:R2:W3:Y:S01]  /*b880*/  MUFU.EX2 R200, R25 ;  /* 0x0000001900c87308 */ /* 0x0004e20000000800 */
[----:B------:R-:W-:Y:S02]  /*b890*/  FFMA.FTZ R52, R52, c[0x0][0x2d0], -R184 ;  /* 0x0000b40034347a23 */ /* 0x000fe400000108b8 */
[----:B------:R-:W-:Y:S02]  /*b8a0*/  FFMA.FTZ R61, R61, c[0x0][0x2d0], -R186 ;  /* 0x0000b4003d3d7a23 */ /* 0x000fe400000108ba */
[----:B-1----:R-:W-:Y:S02]  /*b8b0*/  FMUL.FTZ R34, R0, R174 ;  /* 0x000000ae00227220 */ /* 0x002fe40000410000 */
[--C-:B------:R-:W-:Y:S02]  /*b8c0*/  FFMA.FTZ R53, R53, c[0x0][0x2d0], -R184.reuse ;  /* 0x0000b40035357a23 */ /* 0x100fe400000108b8 */
[----:B------:R-:W-:Y:S01]  /*b8d0*/  FFMA.FTZ R64, R64, c[0x0][0x2d0], -R184 ;  /* 0x0000b40040407a23 */ /* 0x000fe200000108b8 */
[----:B------:R-:W-:Y:S01]  /*b8e0*/  MUFU.EX2 R180, R45 ;  /* 0x0000002d00b47308 */ /* 0x000fe20000000800 */
[--C-:B------:R-:W-:Y:S01]  /*b8f0*/  FFMA.FTZ R54, R54, c[0x0][0x2d0], -R185.reuse ;  /* 0x0000b40036367a23 */ /* 0x100fe200000108b9 */
[-C--:B------:R-:W-:Y:S03]  /*b900*/  HMMA.16816.F32.BF16 R32, R152, R162.reuse, R32 ;  /* 0x000000a29820723c */ /* 0x080fe60000041820 */
[----:B-----5:R-:W-:Y:S01]  /*b910*/  F2FP.BF16.PACK_AB R24, R226, R227 ;  /* 0x000000e3e218723e */ /* 0x020fe200000010ff */
[--C-:B------:R-:W-:Y:S02]  /*b920*/  FFMA.FTZ R55, R55, c[0x0][0x2d0], -R185.reuse ;  /* 0x0000b40037377a23 */ /* 0x100fe400000108b9 */
[----:B------:R-:W-:Y:S02]  /*b930*/  FFMA.FTZ R66, R66, c[0x0][0x2d0], -R185 ;  /* 0x0000b40042427a23 */ /* 0x000fe400000108b9 */
[C---:B------:R-:W-:Y:S01]  /*b940*/  HMMA.16816.F32.BF16 R136, R148.reuse, R162, R136 ;  /* 0x000000a29488723c */ /* 0x040fe20000041888 */
[----:B------:R-:W1:Y:S01]  /*b950*/  LDSM.16.MT88.4 R160, [R206+0x2000] ;  /* 0x00200000cea0783b */ /* 0x000e620000004200 */
[----:B------:R-:W-:Y:S02]  /*b960*/  MUFU.EX2 R146, R47 ;  /* 0x0000002f00927308 */ /* 0x000fe40000000800 */
[----:B--2---:R-:W-:Y:S01]  /*b970*/  F2FP.BF16.PACK_AB R25, R222, R223 ;  /* 0x000000dfde19723e */ /* 0x004fe200000010ff */
[----:B------:R-:W-:Y:S02]  /*b980*/  FFMA.FTZ R57, R57, c[0x0][0x2d0], -R186 ;  /* 0x0000b40039397a23 */ /* 0x000fe400000108ba */
[--C-:B------:R-:W-:Y:S01]  /*b990*/  FFMA.FTZ R58, R58, c[0x0][0x2d0], -R2.reuse ;  /* 0x0000b4003a3a7a23 */ /* 0x100fe20000010802 */
[-C--:B----4-:R-:W-:Y:S04]  /*b9a0*/  HMMA.16816.F32.BF16 R68, R148, R156.reuse, R68 ;  /* 0x0000009c9444723c */ /* 0x090fe80000041844 */
[----:B------:R-:W-:Y:S01]  /*b9b0*/  MUFU.EX2 R65, R65 ;  /* 0x0000004100417308 */ /* 0x000fe20000000800 */
[----:B------:R-:W-:Y:S02]  /*b9c0*/  FFMA.FTZ R59, R59, c[0x0][0x2d0], -R2 ;  /* 0x0000b4003b3b7a23 */ /* 0x000fe40000010802 */
[----:B------:R-:W-:Y:S01]  /*b9d0*/  FFMA.FTZ R60, R60, c[0x0][0x2d0], -R186 ;  /* 0x0000b4003c3c7a23 */ /* 0x000fe200000108ba */
[C---:B------:R-:W-:Y:S04]  /*b9e0*/  HMMA.16816.F32.BF16 R72, R152.reuse, R156, R72 ;  /* 0x0000009c9848723c */ /* 0x040fe80000041848 */
[--C-:B------:R-:W-:Y:S02]  /*b9f0*/  FFMA.FTZ R62, R62, c[0x0][0x2d0], -R2.reuse ;  /* 0x0000b4003e3e7a23 */ /* 0x100fe40000010802 */
[----:B------:R-:W-:Y:S01]  /*ba00*/  MUFU.EX2 R67, R67 ;  /* 0x0000004300437308 */ /* 0x000fe20000000800 */
[----:B------:R-:W-:Y:S01]  /*ba10*/  FFMA.FTZ R2, R63, c[0x0][0x2d0], -R2 ;  /* 0x0000b4003f027a23 */ /* 0x000fe20000010802 */
[-C--:B------:R-:W-:Y:S04]  /*ba20*/  HMMA.16816.F32.BF16 R76, R152, R158.reuse, R76 ;  /* 0x0000009e984c723c */ /* 0x080fe8000004184c */
[----:B------:R-:W-:Y:S02]  /*ba30*/  FFMA.FTZ R56, R56, c[0x0][0x2d0], -R186 ;  /* 0x0000b40038387a23 */ /* 0x000fe400000108ba */
[----:B------:R-:W-:Y:S02]  /*ba40*/  FFMA.FTZ R3, R3, R241, R228 ;  /* 0x000000f103037223 */ /* 0x000fe400000100e4 */
[C---:B------:R-:W-:Y:S01]  /*ba50*/  HMMA.16816.F32.BF16 R80, R148.reuse, R158, R80 ;  /* 0x0000009e9450723c */ /* 0x040fe20000041850 */
[----:B------:R-:W2:Y:S01]  /*ba60*/  LDSM.16.MT88.4 R156, [R205+0x400] ;  /* 0x00040000cd9c783b */ /* 0x000ea20000004200 */
[----:B------:R-:W-:Y:S02]  /*ba70*/  MUFU.EX2 R61, R61 ;  /* 0x0000003d003d7308 */ /* 0x000fe40000000800 */
[----:B------:R-:W-:Y:S02]  /*ba80*/  FADD.FTZ R3, R229, R3 ;  /* 0x00000003e5037221 */ /* 0x000fe40000010000 */
[----:B------:R-:W-:Y:S02]  /*ba90*/  FFMA.FTZ R0, R0, R240, R187 ;  /* 0x000000f000007223 */ /* 0x000fe400000100bb */
[----:B------:R-:W-:Y:S01]  /*baa0*/  FADD.FTZ R3, R231, R3 ;  /* 0x00000003e7037221 */ /* 0x000fe20000010000 */
[-C--:B-1----:R-:W-:Y:S03]  /*bab0*/  HMMA.16816.F32.BF16 R84, R148, R160.reuse, R84 ;  /* 0x000000a09454723c */ /* 0x082fe60000041854 */
[----:B------:R1:W-:Y:S01]  /*bac0*/  MUFU.EX2 R179, R26 ;  /* 0x0000001a00b37308 */ /* 0x0003e20000000800 */
[----:B------:R-:W-:Y:S02]  /*bad0*/  FFMA.FTZ R141, R141, R243, R234 ;  /* 0x000000f38d8d7223 */ /* 0x000fe400000100ea */
[----:B------:R-:W-:Y:S02]  /*bae0*/  FFMA.FTZ R140, R140, R242, R232 ;  /* 0x000000f28c8c7223 */ /* 0x000fe400000100e8 */
[C---:B------:R-:W-:Y:S04]  /*baf0*/  HMMA.16816.F32.BF16 R88, R152.reuse, R160, R88 ;  /* 0x000000a09858723c */ /* 0x040fe80000041858 */
[----:B------:R-:W-:Y:S01]  /*bb00*/  FADD.FTZ R141, R235, R141 ;  /* 0x0000008deb8d7221 */ /* 0x000fe20000010000 */
[----:B------:R4:W5:Y:S01]  /*bb10*/  MUFU.EX2 R178, R27 ;  /* 0x0000001b00b27308 */ /* 0x0009620000000800 */
[----:B------:R-:W-:Y:S02]  /*bb20*/  FADD.FTZ R140, R233, R140 ;  /* 0x0000008ce98c7221 */ /* 0x000fe40000010000 */
[-C--:B------:R-:W-:Y:S01]  /*bb30*/  HMMA.16816.F32.BF16 R92, R152, R162.reuse, R92 ;  /* 0x000000a2985c723c */ /* 0x080fe2000004185c */
[----:B------:R-:W5:Y:S06]  /*bb40*/  LDSM.16.MT88.4 R152, [R206+0x400] ;  /* 0x00040000ce98783b */ /* 0x000f6c0000004200 */
[----:B------:R3:W-:Y:S01]  /*bb50*/  MUFU.EX2 R199, R28 ;  /* 0x0000001c00c77308 */ /* 0x0007e20000000800 */
[----:B------:R-:W-:Y:S01]  /*bb60*/  HMMA.16816.F32.BF16 R96, R148, R162, R96 ;  /* 0x000000a29460723c */ /* 0x000fe20000041860 */
[----:B------:R-:W5:Y:S03]  /*bb70*/  LDSM.16.MT88.4 R148, [R205+0x1400] ;  /* 0x00140000cd94783b */ /* 0x000f660000004200 */
[----:B-1----:R-:W-:Y:S05]  /*bb80*/  F2FP.BF16.PACK_AB R26, R224, R225 ;  /* 0x000000e1e01a723e */ /* 0x002fea00000010ff */
[----:B------:R5:W1:Y:S03]  /*bb90*/  MUFU.EX2 R198, R29 ;  /* 0x0000001d00c67308 */ /* 0x000a660000000800 */
[----:B----4-:R-:W-:Y:S07]  /*bba0*/  F2FP.BF16.PACK_AB R27, R203, R221 ;  /* 0x000000ddcb1b723e */ /* 0x010fee00000010ff */
[----:B------:R1:W-:Y:S01]  /*bbb0*/  MUFU.EX2 R176, R30 ;  /* 0x0000001e00b07308 */ /* 0x0003e20000000800 */
[-C--:B--2---:R-:W-:Y:S05]  /*bbc0*/  HMMA.16816.F32.BF16 R4, R24, R156.reuse, R4 ;  /* 0x0000009c1804723c */ /* 0x084fea0000041804 */
[----:B---3--:R-:W-:Y:S04]  /*bbd0*/  F2FP.BF16.PACK_AB R28, R200, R201 ;  /* 0x000000c9c81c723e */ /* 0x008fe800000010ff */
[----:B------:R-:W2:Y:S03]  /*bbe0*/  MUFU.EX2 R177, R31 ;  /* 0x0000001f00b17308 */ /* 0x000ea60000000800 */
[----:B-----5:R-:W-:Y:S07]  /*bbf0*/  F2FP.BF16.PACK_AB R29, R178, R179 ;  /* 0x000000b3b21d723e */ /* 0x020fee00000010ff */
[----:B------:R-:W-:Y:S01]  /*bc00*/  MUFU.EX2 R53, R53 ;  /* 0x0000003500357308 */ /* 0x000fe20000000800 */
[----:B-1----:R-:W-:Y:S09]  /*bc10*/  F2FP.BF16.PACK_AB R30, R198, R199 ;  /* 0x000000c7c61e723e */ /* 0x002ff200000010ff */
[----:B------:R-:W-:Y:S01]  /*bc20*/  MUFU.EX2 R54, R54 ;  /* 0x0000003600367308 */ /* 0x000fe20000000800 */
[----:B--2---:R-:W-:Y:S09]  /*bc30*/  F2FP.BF16.PACK_AB R31, R177, R176 ;  /* 0x000000b0b11f723e */ /* 0x004ff200000010ff */
[----:B------:R-:W-:Y:S01]  /*bc40*/  MUFU.EX2 R55, R55 ;  /* 0x0000003700377308 */ /* 0x000fe20000000800 */
[C---:B------:R-:W-:Y:S08]  /*bc50*/  HMMA.16816.F32.BF16 R8, R28.reuse, R156, R8 ;  /* 0x0000009c1c08723c */ /* 0x040ff00000041808 */
[-C--:B------:R-:W-:Y:S01]  /*bc60*/  HMMA.16816.F32.BF16 R12, R28, R158.reuse, R12 ;  /* 0x0000009e1c0c723c */ /* 0x080fe2000004180c */
[----:B------:R-:W-:Y:S07]  /*bc70*/  MUFU.EX2 R64, R64 ;  /* 0x0000004000407308 */ /* 0x000fee0000000800 */
[C---:B------:R-:W-:Y:S01]  /*bc80*/  HMMA.16816.F32.BF16 R16, R24.reuse, R158, R16 ;  /* 0x0000009e1810723c */ /* 0x040fe20000041810 */
[----:B------:R-:W1:Y:S02]  /*bc90*/  LDSM.16.MT88.4 R156, [R206+0x1400] ;  /* 0x00140000ce9c783b */ /* 0x000e640000004200 */
[----:B------:R-:W-:Y:S05]  /*bca0*/  MUFU.EX2 R66, R66 ;  /* 0x0000004200427308 */ /* 0x000fea0000000800 */
[-C--:B------:R-:W-:Y:S05]  /*bcb0*/  HMMA.16816.F32.BF16 R100, R24, R152.reuse, R100 ;  /* 0x000000981864723c */ /* 0x080fea0000041864 */
[----:B------:R-:W-:Y:S03]  /*bcc0*/  MUFU.EX2 R57, R57 ;  /* 0x0000003900397308 */ /* 0x000fe60000000800 */
[C---:B------:R-:W-:Y:S07]  /*bcd0*/  HMMA.16816.F32.BF16 R104, R28.reuse, R152, R104 ;  /* 0x000000981c68723c */ /* 0x040fee0000041868 */
[----:B------:R-:W-:Y:S01]  /*bce0*/  MUFU.EX2 R60, R60 ;  /* 0x0000003c003c7308 */ /* 0x000fe20000000800 */
[-C--:B------:R-:W-:Y:S08]  /*bcf0*/  HMMA.16816.F32.BF16 R108, R28, R154.reuse, R108 ;  /* 0x0000009a1c6c723c */ /* 0x080ff0000004186c */
[C---:B------:R-:W-:Y:S01]  /*bd00*/  HMMA.16816.F32.BF16 R112, R24.reuse, R154, R112 ;  /* 0x0000009a1870723c */ /* 0x040fe20000041870 */
[----:B------:R-:W-:Y:S07]  /*bd10*/  MUFU.EX2 R62, R62 ;  /* 0x0000003e003e7308 */ /* 0x000fee0000000800 */
[-C--:B------:R-:W-:Y:S03]  /*bd20*/  HMMA.16816.F32.BF16 R116, R24, R148.reuse, R116 ;  /* 0x000000941874723c */ /* 0x080fe60000041874 */
[----:B------:R-:W-:Y:S05]  /*bd30*/  MUFU.EX2 R56, R56 ;  /* 0x0000003800387308 */ /* 0x000fea0000000800 */
[C---:B------:R-:W-:Y:S05]  /*bd40*/  HMMA.16816.F32.BF16 R120, R28.reuse, R148, R120 ;  /* 0x000000941c78723c */ /* 0x040fea0000041878 */
[----:B------:R-:W-:Y:S03]  /*bd50*/  MUFU.EX2 R148, R42 ;  /* 0x0000002a00947308 */ /* 0x000fe60000000800 */
[-C--:B------:R-:W-:Y:S07]  /*bd60*/  HMMA.16816.F32.BF16 R124, R28, R150.reuse, R124 ;  /* 0x000000961c7c723c */ /* 0x080fee000004187c */
[----:B------:R2:W3:Y:S01]  /*bd70*/  MUFU.EX2 R149, R43 ;  /* 0x0000002b00957308 */ /* 0x0004e20000000800 */
[C---:B------:R-:W-:Y:S08]  /*bd80*/  HMMA.16816.F32.BF16 R128, R24.reuse, R150, R128 ;  /* 0x000000961880723c */ /* 0x040ff00000041880 */
[-C--:B-1----:R-:W-:Y:S01]  /*bd90*/  HMMA.16816.F32.BF16 R20, R24, R156.reuse, R20 ;  /* 0x0000009c1814723c */ /* 0x082fe20000041814 */
[----:B------:R1:W4:Y:S07]  /*bda0*/  MUFU.EX2 R151, R44 ;  /* 0x0000002c00977308 */ /* 0x00032e0000000800 */
[C---:B------:R-:W-:Y:S03]  /*bdb0*/  HMMA.16816.F32.BF16 R132, R28.reuse, R156, R132 ;  /* 0x0000009c1c84723c */ /* 0x040fe60000041884 */
[----:B------:R-:W-:Y:S01]  /*bdc0*/  MUFU.EX2 R150, R52 ;  /* 0x0000003400967308 */ /* 0x000fe20000000800 */
[----:B--2---:R-:W2:Y:S04]  /*bdd0*/  LDSM.16.MT88.4 R40, [R205+0x800] ;  /* 0x00080000cd28783b */ /* 0x004ea80000004200 */
[-C--:B------:R-:W-:Y:S05]  /*bde0*/  HMMA.16816.F32.BF16 R32, R28, R158.reuse, R32 ;  /* 0x0000009e1c20723c */ /* 0x080fea0000041820 */
[----:B------:R5:W-:Y:S03]  /*bdf0*/  MUFU.EX2 R52, R2 ;  /* 0x0000000200347308 */ /* 0x000be60000000800 */
[C---:B------:R-:W-:Y:S01]  /*be00*/  HMMA.16816.F32.BF16 R136, R24.reuse, R158, R136 ;  /* 0x0000009e1888723c */ /* 0x040fe20000041888 */
[----:B-1----:R-:W-:Y:S06]  /*be10*/  LDSM.16.MT88.4 R44, [R205+0x1800] ;  /* 0x00180000cd2c783b */ /* 0x002fec0000004200 */
[----:B------:R-:W-:Y:S01]  /*be20*/  MUFU.EX2 R58, R58 ;  /* 0x0000003a003a7308 */ /* 0x000fe20000000800 */
[-C--:B------:R-:W-:Y:S08]  /*be30*/  HMMA.16816.F32.BF16 R68, R24, R36.reuse, R68 ;  /* 0x000000241844723c */ /* 0x080ff00000041844 */
[C---:B------:R-:W-:Y:S01]  /*be40*/  HMMA.16816.F32.BF16 R72, R28.reuse, R36, R72 ;  /* 0x000000241c48723c */ /* 0x040fe20000041848 */
[----:B------:R-:W1:Y:S03]  /*be50*/  MUFU.EX2 R59, R59 ;  /* 0x0000003b003b7308 */ /* 0x000e660000000800 */
[----:B-----5:R-:W-:Y:S02]  /*be60*/  FADD.FTZ R2, R188, R0 ;  /* 0x00000000bc027221 */ /* 0x020fe40000010000 */
[----:B------:R-:W-:Y:S02]  /*be70*/  FADD.FTZ R0, R238, R141 ;  /* 0x0000008dee007221 */ /* 0x000fe40000010000 */
[-C--:B------:R-:W-:Y:S04]  /*be80*/  HMMA.16816.F32.BF16 R76, R28, R38.reuse, R76 ;  /* 0x000000261c4c723c */ /* 0x080fe8000004184c */
[----:B------:R-:W-:Y:S02]  /*be90*/  FADD.FTZ R0, R239, R0 ;  /* 0x00000000ef007221 */ /* 0x000fe40000010000 */
[----:B------:R-:W-:Y:S02]  /*bea0*/  FADD.FTZ R2, R189, R2 ;  /* 0x00000002bd027221 */ /* 0x000fe40000010000 */
[C---:B------:R-:W-:Y:S01]  /*beb0*/  HMMA.16816.F32.BF16 R80, R24.reuse, R38, R80 ;  /* 0x000000261850723c */ /* 0x040fe20000041850 */
[----:B------:R-:W5:Y:S07]  /*bec0*/  LDSM.16.MT88.4 R36, [R206+0x800] ;  /* 0x00080000ce24783b */ /* 0x000f6e0000004200 */
[-C--:B------:R-:W-:Y:S08]  /*bed0*/  HMMA.16816.F32.BF16 R84, R24, R48.reuse, R84 ;  /* 0x000000301854723c */ /* 0x080ff00000041854 */
[C---:B------:R-:W-:Y:S08]  /*bee0*/  HMMA.16816.F32.BF16 R88, R28.reuse, R48, R88 ;  /* 0x000000301c58723c */ /* 0x040ff00000041858 */
[-C--:B------:R-:W-:Y:S07]  /*bef0*/  HMMA.16816.F32.BF16 R92, R28, R50.reuse, R92 ;  /* 0x000000321c5c723c */ /* 0x080fee000004185c */
[----:B------:R-:W-:Y:S01]  /*bf00*/  F2FP.BF16.PACK_AB R28, R182, R181 ;  /* 0x000000b5b61c723e */ /* 0x000fe200000010ff */
[----:B------:R-:W-:Y:S01]  /*bf10*/  HMMA.16816.F32.BF16 R96, R24, R50, R96 ;  /* 0x000000321860723c */ /* 0x000fe20000041860 */
[----:B------:R-:W-:Y:S03]  /*bf20*/  LDSM.16.MT88.4 R48, [R205+0x2800] ;  /* 0x00280000cd30783b */ /* 0x000fe60000004200 */
[----:B---3--:R-:W-:Y:S02]  /*bf30*/  F2FP.BF16.PACK_AB R29, R149, R148 ;  /* 0x00000094951d723e */ /* 0x008fe400000010ff */
[----:B----4-:R-:W-:Y:S02]  /*bf40*/  F2FP.BF16.PACK_AB R30, R180, R151 ;  /* 0x00000097b41e723e */ /* 0x010fe400000010ff */
[----:B------:R-:W-:Y:S04]  /*bf50*/  F2FP.BF16.PACK_AB R24, R196, R197 ;  /* 0x000000c5c418723e */ /* 0x000fe800000010ff */
[----:B------:R-:W-:Y:S02]  /*bf60*/  F2FP.BF16.PACK_AB R25, R194, R195 ;  /* 0x000000c3c219723e */ /* 0x000fe400000010ff */
[----:B------:R-:W-:Y:S02]  /*bf70*/  F2FP.BF16.PACK_AB R26, R192, R193 ;  /* 0x000000c1c01a723e */ /* 0x000fe400000010ff */
[----:B------:R-:W-:Y:S02]  /*bf80*/  F2FP.BF16.PACK_AB R27, R191, R183 ;  /* 0x000000b7bf1b723e */ /* 0x000fe400000010ff */
[----:B------:R-:W-:Y:S05]  /*bf90*/  F2FP.BF16.PACK_AB R31, R146, R147 ;  /* 0x00000093921f723e */ /* 0x000fea00000010ff */
[-C--:B--2---:R-:W-:Y:S08]  /*bfa0*/  HMMA.16816.F32.BF16 R4, R24, R40.reuse, R4 ;  /* 0x000000281804723c */ /* 0x084ff00000041804 */
[C---:B------:R-:W-:Y:S08]  /*bfb0*/  HMMA.16816.F32.BF16 R8, R28.reuse, R40, R8 ;  /* 0x000000281c08723c */ /* 0x040ff00000041808 */
[-C--:B------:R-:W-:Y:S08]  /*bfc0*/  HMMA.16816.F32.BF16 R12, R28, R42.reuse, R12 ;  /* 0x0000002a1c0c723c */ /* 0x080ff0000004180c */
[C---:B------:R-:W-:Y:S01]  /*bfd0*/  HMMA.16816.F32.BF16 R16, R24.reuse, R42, R16 ;  /* 0x0000002a1810723c */ /* 0x040fe20000041810 */
[----:B------:R-:W2:Y:S07]  /*bfe0*/  LDSM.16.MT88.4 R40, [R206+0x1800] ;  /* 0x00180000ce28783b */ /* 0x000eae0000004200 */
[-C--:B-----5:R-:W-:Y:S08]  /*bff0*/  HMMA.16816.F32.BF16 R100, R24, R36.reuse, R100 ;  /* 0x000000241864723c */ /* 0x0a0ff00000041864 */
[C---:B------:R-:W-:Y:S08]  /*c000*/  HMMA.16816.F32.BF16 R104, R28.reuse, R36, R104 ;  /* 0x000000241c68723c */ /* 0x040ff00000041868 */
[-C--:B------:R-:W-:Y:S08]  /*c010*/  HMMA.16816.F32.BF16 R108, R28, R38.reuse, R108 ;  /* 0x000000261c6c723c */ /* 0x080ff0000004186c */
[C---:B------:R-:W-:Y:S01]  /*c020*/  HMMA.16816.F32.BF16 R112, R24.reuse, R38, R112 ;  /* 0x000000261870723c */ /* 0x040fe20000041870 */
[----:B------:R-:W3:Y:S07]  /*c030*/  LDSM.16.MT88.4 R36, [R206+0x2800] ;  /* 0x00280000ce24783b */ /* 0x000eee0000004200 */
[-C--:B------:R-:W-:Y:S08]  /*c040*/  HMMA.16816.F32.BF16 R116, R24, R44.reuse, R116 ;  /* 0x0000002c1874723c */ /* 0x080ff00000041874 */
        /* <DEDUP_REMOVED lines=13> */
[----:B------:R-:W4:Y:S07]  /*c120*/  LDSM.16.MT88.4 R48, [R206+0x1c00] ;  /* 0x001c0000ce30783b */ /* 0x000f2e0000004200 */
[-C--:B---3--:R-:W-:Y:S08]  /*c130*/  HMMA.16816.F32.BF16 R84, R24, R36.reuse, R84 ;  /* 0x000000241854723c */ /* 0x088ff00000041854 */
[C---:B------:R-:W-:Y:S08]  /*c140*/  HMMA.16816.F32.BF16 R88, R28.reuse, R36, R88 ;  /* 0x000000241c58723c */ /* 0x040ff00000041858 */
[-C--:B------:R-:W-:Y:S07]  /*c150*/  HMMA.16816.F32.BF16 R92, R28, R38.reuse, R92 ;  /* 0x000000261c5c723c */ /* 0x080fee000004185c */
[----:B------:R-:W-:Y:S01]  /*c160*/  F2FP.BF16.PACK_AB R28, R57, R56 ;  /* 0x00000038391c723e */ /* 0x000fe200000010ff */
[----:B------:R-:W-:Y:S01]  /*c170*/  HMMA.16816.F32.BF16 R96, R24, R38, R96 ;  /* 0x000000261860723c */ /* 0x000fe20000041860 */
[----:B------:R-:W3:Y:S03]  /*c180*/  LDSM.16.MT88.4 R36, [R205+0x2c00] ;  /* 0x002c0000cd24783b */ /* 0x000ee60000004200 */
[----:B-1----:R-:W-:Y:S02]  /*c190*/  F2FP.BF16.PACK_AB R29, R59, R58 ;  /* 0x0000003a3b1d723e */ /* 0x002fe400000010ff */
[----:B------:R-:W-:Y:S02]  /*c1a0*/  F2FP.BF16.PACK_AB R30, R61, R60 ;  /* 0x0000003c3d1e723e */ /* 0x000fe400000010ff */
[----:B------:R-:W-:Y:S04]  /*c1b0*/  F2FP.BF16.PACK_AB R24, R53, R150 ;  /* 0x000000963518723e */ /* 0x000fe800000010ff */
[----:B------:R-:W-:Y:S02]  /*c1c0*/  F2FP.BF16.PACK_AB R25, R55, R54 ;  /* 0x000000363719723e */ /* 0x000fe400000010ff */
[----:B------:R-:W-:Y:S02]  /*c1d0*/  F2FP.BF16.PACK_AB R26, R65, R64 ;  /* 0x00000040411a723e */ /* 0x000fe400000010ff */
[----:B------:R-:W-:Y:S02]  /*c1e0*/  F2FP.BF16.PACK_AB R27, R67, R66 ;  /* 0x00000042431b723e */ /* 0x000fe400000010ff */
[----:B------:R-:W-:Y:S05]  /*c1f0*/  F2FP.BF16.PACK_AB R31, R52, R62 ;  /* 0x0000003e341f723e */ /* 0x000fea00000010ff */
[-C--:B------:R-:W-:Y:S01]  /*c200*/  HMMA.16816.F32.BF16 R152, R24, R164.reuse, R4 ;  /* 0x000000a41898723c */ /* 0x080fe20000041804 */
[----:B------:R-:W1:Y:S07]  /*c210*/  LDSM.16.MT88.4 R4, [R206+0x2c00] ;  /* 0x002c0000ce04783b */ /* 0x000e6e0000004200 */
[C---:B------:R-:W-:Y:S07]  /*c220*/  HMMA.16816.F32.BF16 R156, R28.reuse, R164, R8 ;  /* 0x000000a41c9c723c */ /* 0x040fee0000041808 */
[----:B------:R-:W-:Y:S01]  /*c230*/  FADD.FTZ R10, R230, R3 ;  /* 0x00000003e60a7221 */ /* 0x000fe20000010000 */
[-C--:B------:R-:W-:Y:S04]  /*c240*/  HMMA.16816.F32.BF16 R160, R28, R166.reuse, R12 ;  /* 0x000000a61ca0723c */ /* 0x080fe8000004180c */
[----:B------:R-:W-:Y:S02]  /*c250*/  FADD.FTZ R9, R190, R2 ;  /* 0x00000002be097221 */ /* 0x000fe40000010000 */
[----:B------:R-:W-:Y:S02]  /*c260*/  FADD.FTZ R2, R201, R10 ;  /* 0x0000000ac9027221 */ /* 0x000fe40000010000 */
[C---:B------:R-:W-:Y:S04]  /*c270*/  HMMA.16816.F32.BF16 R164, R24.reuse, R166, R16 ;  /* 0x000000a618a4723c */ /* 0x040fe80000041810 */
[----:B------:R-:W-:Y:S04]  /*c280*/  FADD.FTZ R8, R237, R140 ;  /* 0x0000008ced087221 */ /* 0x000fe80000010000 */
[-C--:B--2---:R-:W-:Y:S04]  /*c290*/  HMMA.16816.F32.BF16 R100, R24, R40.reuse, R100 ;  /* 0x000000281864723c */ /* 0x084fe80000041864 */
        /* <DEDUP_REMOVED lines=23> */
[-C--:B----4-:R-:W-:Y:S04]  /*c410*/  HMMA.16816.F32.BF16 R168, R24, R48.reuse, R20 ;  /* 0x0000003018a8723c */ /* 0x090fe80000041814 */
        /* <DEDUP_REMOVED lines=15> */
[----:B------:R-:W-:Y:S04]  /*c510*/  FADD.FTZ R8, R192, R0 ;  /* 0x00000000c0087221 */ /* 0x000fe80000010000 */
[-C--:B------:R-:W-:Y:S04]  /*c520*/  HMMA.16816.F32.BF16 R76, R28, R38.reuse, R76 ;  /* 0x000000261c4c723c */ /* 0x080fe8000004184c */
[----:B------:R-:W-:Y:S04]  /*c530*/  FADD.FTZ R8, R150, R8 ;  /* 0x0000000896087221 */ /* 0x000fe80000010000 */
[C---:B------:R-:W-:Y:S08]  /*c540*/  HMMA.16816.F32.BF16 R80, R24.reuse, R38, R80 ;  /* 0x000000261850723c */ /* 0x040ff00000041850 */
        /* <DEDUP_REMOVED lines=21> */
[----:B------:R-:W-:Y:S01]  /*c6a0*/  STL [R1+0x18], R4 ;  /* 0x0000180401007387 */ /* 0x000fe20000100800 */
[----:B------:R-:W-:Y:S02]  /*c6b0*/  FADD.FTZ R2, R61, R2 ;  /* 0x000000023d027221 */ /* 0x000fe40000010000 */
[----:B------:R-:W-:Y:S02]  /*c6c0*/  FADD.FTZ R3, R67, R3 ;  /* 0x0000000343037221 */ /* 0x000fe40000010000 */
[----:B------:R-:W-:Y:S03]  /*c6d0*/  FADD.FTZ R0, R62, R6 ;  /* 0x000000063e007221 */ /* 0x000fe60000010000 */
[----:B------:R1:W-:Y:S01]  /*c6e0*/  STL [R1+0x1c], R3 ;  /* 0x00001c0301007387 */ /* 0x0003e20000100800 */
[----:B------:R-:W-:Y:S03]  /*c6f0*/  FADD.FTZ R0, R52, R0 ;  /* 0x0000000034007221 */ /* 0x000fe60000010000 */
[----:B------:R2:W-:Y:S04]  /*c700*/  STL [R1+0x20], R2 ;  /* 0x0000200201007387 */ /* 0x0005e80000100800 */
[----:B------:R3:W-:Y:S01]  /*c710*/  STL [R1+0x24], R0 ;  /* 0x0000240001007387 */ /* 0x0007e20000100800 */
[----:B-1----:R-:W-:Y:S02]  /*c720*/  MOV R3, R143 ;  /* 0x0000008f00037202 */ /* 0x002fe40000000f00 */
[----:B--2---:R-:W-:Y:S02]  /*c730*/  MOV R2, R144 ;  /* 0x0000009000027202 */ /* 0x004fe40000000f00 */
[----:B---3--:R-:W-:Y:S01]  /*c740*/  MOV R0, R145 ;  /* 0x0000009100007202 */ /* 0x008fe20000000f00 */
[----:B------:R-:W-:-:S05]  /*c750*/  @P0 BRA `(.L_x_555) ;  /* 0xffffceb000000947 */ /* 0x000fca000383ffff */
.L_x_554:
[----:B------:R-:W-:Y:S02]  /*c760*/  MOV R10, 0x1f ;  /* 0x0000001f000a7802 */ /* 0x000fe40000000f00 */
[----:B------:R-:W-:Y:S01]  /*c770*/  MOV R9, 0xffffffff ;  /* 0xffffffff00097802 */ /* 0x000fe20000000f00 */
[----:B------:R-:W-:Y:S05]  /*c780*/  BRA.DIV ~URZ, `(.L_x_556) ;  /* 0x00002d727f007947 */ /* 0x000fea000b800000 */
[----:B------:R-:W2:Y:S04]  /*c790*/  LDL R0, [R1+0x18] ;  /* 0x0000180001007983 */ /* 0x000ea80000100800 */
[----:B--2---:R1:W2:Y:S02]  /*c7a0*/  SHFL.BFLY PT, R4, R0, 0x2, 0x1f ;  /* 0x0c401f0000047f89 */ /* 0x0042a400000e0000 */
.L_x_594:
[----:B-1----:R-:W3:Y:S02]  /*c7b0*/  LDL.LU R0, [R1+0x18] ;  /* 0x0000180001007983 */ /* 0x002ee40000300800 */
[----:B--23--:R-:W-:Y:S01]  /*c7c0*/  FADD.FTZ R4, R4, R0 ;  /* 0x0000000004047221 */ /* 0x00cfe20000010000 */
[----:B------:R-:W-:Y:S05]  /*c7d0*/  BRA.DIV ~URZ, `(.L_x_557) ;  /* 0x00002d827f007947 */ /* 0x000fea000b800000 */
[----:B------:R-:W2:Y:S04]  /*c7e0*/  LDL.LU R2, [R1+0x1c] ;  /* 0x00001c0001027983 */ /* 0x000ea80000300800 */
[----:B------:R-:W3:Y:S04]  /*c7f0*/  LDL.LU R0, [R1+0x20] ;  /* 0x0000200001007983 */ /* 0x000ee80000300800 */
[----:B------:R-:W4:Y:S04]  /*c800*/  LDL.LU R9, [R1+0x24] ;  /* 0x0000240001097983 */ /* 0x000f280000300800 */
[----:B--2---:R-:W1:Y:S04]  /*c810*/  SHFL.BFLY PT, R5, R2, 0x2, 0x1f ;  /* 0x0c401f0002057f89 */ /* 0x004e6800000e0000 */
[----:B---3--:R-:W2:Y:S04]  /*c820*/  SHFL.BFLY PT, R6, R0, 0x2, 0x1f ;  /* 0x0c401f0000067f89 */ /* 0x008ea800000e0000 */
[----:B----4-:R-:W3:Y:S01]  /*c830*/  SHFL.BFLY PT, R7, R9, 0x2, 0x1f ;  /* 0x0c401f0009077f89 */ /* 0x010ee200000e0000 */
[----:B-1----:R-:W-:-:S02]  /*c840*/  FADD.FTZ R5, R5, R2 ;  /* 0x0000000205057221 */ /* 0x002fc40000010000 */
[----:B--2---:R-:W-:-:S03]  /*c850*/  FADD.FTZ R6, R6, R0 ;  /* 0x0000000006067221 */ /* 0x004fc60000010000 */
[----:B------:R-:W1:Y:S01]  /*c860*/  SHFL.BFLY PT, R2, R5, 0x1, 0x1f ;  /* 0x0c201f0005027f89 */ /* 0x000e6200000e0000 */
[----:B---3--:R-:W-:-:S03]  /*c870*/  FADD.FTZ R7, R7, R9 ;  /* 0x0000000907077221 */ /* 0x008fc60000010000 */
[----:B------:R-:W2:Y:S04]  /*c880*/  SHFL.BFLY PT, R0, R4, 0x1, 0x1f ;  /* 0x0c201f0004007f89 */ /* 0x000ea800000e0000 */
[----:B------:R-:W3:Y:S04]  /*c890*/  SHFL.BFLY PT, R3, R6, 0x1, 0x1f ;  /* 0x0c201f0006037f89 */ /* 0x000ee800000e0000 */
[----:B------:R4:W4:Y:S01]  /*c8a0*/  SHFL.BFLY PT, R8, R7, 0x1, 0x1f ;  /* 0x0c201f0007087f89 */ /* 0x00092200000e0000 */
[----:B-1----:R-:W-:Y:S02]  /*c8b0*/  FADD.FTZ R5, R5, R2 ;  /* 0x0000000205057221 */ /* 0x002fe40000010000 */
[----:B--2---:R-:W-:-:S02]  /*c8c0*/  FADD.FTZ R4, R4, R0 ;  /* 0x0000000004047221 */ /* 0x004fc40000010000 */
[----:B---3--:R-:W-:-:S03]  /*c8d0*/  FADD.FTZ R6, R6, R3 ;  /* 0x0000000306067221 */ /* 0x008fc60000010000 */
.L_x_595:
[----:B------:R-:W-:Y:S01]  /*c8e0*/  FSETP.NE.FTZ.AND P3, PT, R4, RZ, PT ;  /* 0x000000ff0400720b */ /* 0x000fe20003f75000 */
[----:B------:R-:W-:Y:S01]  /*c8f0*/  CS2R R2, SRZ ;  /* 0x0000000000027805 */ /* 0x000fe2000001ff00 */
[----:B------:R-:W-:Y:S01]  /*c900*/  FSETP.NE.FTZ.AND P2, PT, R5, RZ, PT ;  /* 0x000000ff0500720b */ /* 0x000fe20003f55000 */
[----:B----4-:R-:W-:Y:S01]  /*c910*/  FADD.FTZ R7, R8, R7 ;  /* 0x0000000708077221 */ /* 0x010fe20000010000 */
[----:B------:R-:W-:Y:S02]  /*c920*/  FSETP.NE.FTZ.AND P1, PT, R6, RZ, PT ;  /* 0x000000ff0600720b */ /* 0x000fe40003f35000 */
[----:B------:R-:W-:Y:S02]  /*c930*/  MOV R0, RZ ;  /* 0x000000ff00007202 */ /* 0x000fe40000000f00 */
[----:B------:R-:W-:Y:S02]  /*c940*/  FSETP.NE.FTZ.AND P0, PT, R7, RZ, PT ;  /* 0x000000ff0700720b */ /* 0x000fe40003f15000 */
[----:B------:R-:W-:-:S02]  /*c950*/  MOV R47, 0xff800000 ;  /* 0xff800000002f7802 */ /* 0x000fc40000000f00 */
[----:B------:R-:W-:Y:S01]  /*c960*/  MOV R46, 0xff800000 ;  /* 0xff800000002e7802 */ /* 0x000fe20000000f00 */
[----:B------:R-:W1:Y:S01]  /*c970*/  @P3 MUFU.RCP R0, R4 ;  /* 0x0000000400003308 */ /* 0x000e620000001000 */
[----:B------:R-:W-:Y:S02]  /*c980*/  MOV R45, 0xff800000 ;  /* 0xff800000002d7802 */ /* 0x000fe40000000f00 */
[----:B------:R-:W-:Y:S02]  /*c990*/  MOV R44, 0xff800000 ;  /* 0xff800000002c7802 */ /* 0x000fe40000000f00 */
[----:B------:R-:W-:-:S03]  /*c9a0*/  @P1 MOV R13, 0x3f317218 ;  /* 0x3f317218000d1802 */ /* 0x000fc60000000f00 */
[----:B------:R-:W2:Y:S08]  /*c9b0*/  @P2 MUFU.RCP R3, R5 ;  /* 0x0000000500032308 */ /* 0x000eb00000001000 */
[----:B------:R-:W3:Y:S01]  /*c9c0*/  @P1 MUFU.RCP R2, R6 ;  /* 0x0000000600021308 */ /* 0x000ee20000001000 */
[C---:B-1----:R-:W-:Y:S02]  /*c9d0*/  FMUL.FTZ R152, R0.reuse, R152 ;  /* 0x0000009800987220 */ /* 0x042fe40000410000 */
        /* <DEDUP_REMOVED lines=8> */
[----:B------:R4:W5:Y:S01]  /*ca60*/  @P2 MUFU.LG2 R4, R5 ;  /* 0x0000000500042308 */ /* 0x0009620000000c00 */
        /* <DEDUP_REMOVED lines=9> */
[----:B----4-:R-:W-:Y:S01]  /*cb00*/  @P3 MOV R5, 0x3f317218 ;  /* 0x3f31721800053802 */ /* 0x010fe20000000f00 */
[C---:B------:R-:W-:Y:S02]  /*cb10*/  FMUL.FTZ R68, R0.reuse, R68 ;  /* 0x0000004400447220 */ /* 0x040fe40000410000 */
[C---:B------:R-:W-:Y:S02]  /*cb20*/  FMUL.FTZ R16, R0.reuse, R69 ;  /* 0x0000004500107220 */ /* 0x040fe40000410000 */
[C---:B------:R-:W-:Y:S02]  /*cb30*/  FMUL.FTZ R80, R0.reuse, R80 ;  /* 0x0000005000507220 */ /* 0x040fe40000410000 */
[C---:B------:R-:W-:Y:S02]  /*cb40*/  FMUL.FTZ R12, R0.reuse, R81 ;  /* 0x00000051000c7220 */ /* 0x040fe40000410000 */
[----:B------:R-:W-:-:S02]  /*cb50*/  FMUL.FTZ R84, R0, R84 ;  /* 0x0000005400547220 */ /* 0x000fc40000410000 */
[C---:B------:R-:W-:Y:S02]  /*cb60*/  FMUL.FTZ R85, R0.reuse, R85 ;  /* 0x0000005500557220 */ /* 0x040fe40000410000 */
[C---:B------:R-:W-:Y:S02]  /*cb70*/  FMUL.FTZ R96, R0.reuse, R96 ;  /* 0x0000006000607220 */ /* 0x040fe40000410000 */
[----:B------:R-:W-:Y:S01]  /*cb80*/  FMUL.FTZ R97, R0, R97 ;  /* 0x0000006100617220 */ /* 0x000fe20000410000 */
[----:B------:R-:W-:Y:S01]  /*cb90*/  MOV R0, RZ ;  /* 0x000000ff00007202 */ /* 0x000fe20000000f00 */
[C---:B--2---:R-:W-:Y:S02]  /*cba0*/  FMUL.FTZ R154, R3.reuse, R154 ;  /* 0x0000009a039a7220 */ /* 0x044fe40000410000 */
[C---:B------:R-:W-:Y:S02]  /*cbb0*/  FMUL.FTZ R42, R3.reuse, R155 ;  /* 0x0000009b032a7220 */ /* 0x040fe40000410000 */
[C---:B------:R-:W-:Y:S01]  /*cbc0*/  FMUL.FTZ R166, R3.reuse, R166 ;  /* 0x000000a603a67220 */ /* 0x040fe20000410000 */
[----:B------:R-:W-:Y:S01]  /*cbd0*/  @P0 MUFU.RCP R0, R7 ;  /* 0x0000000700000308 */ /* 0x000fe20000001000 */
        /* <DEDUP_REMOVED lines=20> */
[----:B------:R-:W-:Y:S01]  /*cd20*/  FMUL.FTZ R99, R3, R99 ;  /* 0x0000006303637220 */ /* 0x000fe20000410000 */
[----:B------:R-:W-:Y:S01]  /*cd30*/  @P2 MOV R3, 0x3f317218 ;  /* 0x3f31721800032802 */ /* 0x000fe20000000f00 */
[C---:B---3--:R-:W-:Y:S02]  /*cd40*/  FMUL.FTZ R156, R2.reuse, R156 ;  /* 0x0000009c029c7220 */ /* 0x048fe40000410000 */
        /* <DEDUP_REMOVED lines=23> */
[----:B------:R-:W2:Y:S01]  /*cec0*/  @P0 MUFU.LG2 R2, R7 ;  /* 0x0000000700020308 */ /* 0x000ea20000000c00 */
[----:B-1----:R-:W-:Y:S02]  /*ced0*/  @P3 FMUL.FTZ R9, R8, 0.69314718246459960938 ;  /* 0x3f31721808093820 */ /* 0x002fe40000410000 */
[----:B-----5:R-:W-:Y:S02]  /*cee0*/  @P2 FMUL.FTZ R8, R4, 0.69314718246459960938 ;  /* 0x3f31721804082820 */ /* 0x020fe40000410000 */
[----:B------:R-:W-:Y:S02]  /*cef0*/  @P2 FMUL.FTZ R4, R3, c[0x0][0x2d0] ;  /* 0x0000b40003042a20 */ /* 0x000fe40000410000 */
[----:B------:R-:W-:-:S02]  /*cf00*/  @P1 FMUL.FTZ R6, R6, 0.69314718246459960938 ;  /* 0x3f31721806061820 */ /* 0x000fc40000410000 */
[----:B------:R-:W-:Y:S02]  /*cf10*/  @P1 FMUL.FTZ R3, R13, c[0x0][0x2d0] ;  /* 0x0000b4000d031a20 */ /* 0x000fe40000410000 */
[----:B------:R-:W-:Y:S02]  /*cf20*/  @P3 FMUL.FTZ R5, R5, c[0x0][0x2d0] ;  /* 0x0000b40005053a20 */ /* 0x000fe40000410000 */
[----:B------:R-:W-:Y:S01]  /*cf30*/  @P1 FFMA.FTZ R47, R3, R143, R6 ;  /* 0x0000008f032f1223 */ /* 0x000fe20000010006 */
[----:B------:R-:W-:Y:S01]  /*cf40*/  @P0 MOV R3, 0x3f317218 ;  /* 0x3f31721800030802 */ /* 0x000fe20000000f00 */
[----:B------:R-:W-:Y:S01]  /*cf50*/  @P2 FFMA.FTZ R46, R4, R144, R8 ;  /* 0x00000090042e2223 */ /* 0x000fe20000010008 */
[----:B------:R-:W-:Y:S01]  /*cf60*/  MOV R4, 0x1 ;  /* 0x0000000100047802 */ /* 0x000fe20000000f00 */
[----:B--2---:R-:W-:Y:S02]  /*cf70*/  @P0 FMUL.FTZ R2, R2, 0.69314718246459960938 ;  /* 0x3f31721802020820 */ /* 0x004fe40000410000 */
[----:B------:R-:W-:-:S02]  /*cf80*/  @P0 FMUL.FTZ R3, R3, c[0x0][0x2d0] ;  /* 0x0000b40003030a20 */ /* 0x000fc40000410000 */
[----:B------:R-:W-:Y:S02]  /*cf90*/  @P3 FFMA.FTZ R45, R5, R145, R9 ;  /* 0x00000091052d3223 */ /* 0x000fe40000010009 */
        /* <DEDUP_REMOVED lines=23> */
[----:B------:R-:W-:Y:S01]  /*d110*/  FMUL.FTZ R95, R0, R95 ;  /* 0x0000005f005f7220 */ /* 0x000fe20000410000 */
[----:B------:R-:W-:Y:S01]  /*d120*/  PRMT R0, R4, 0x7610, R0 ;  /* 0x0000761004007816 */ /* 0x000fe20000000000 */
[----:B------:R-:W-:Y:S02]  /*d130*/  @P0 FFMA.FTZ R44, R3, R142, R2 ;  /* 0x0000008e032c0223 */ /* 0x000fe40000010002 */
.L_x_537:
[----:B-1----:R1:W5:Y:S01]  /*d140*/  LDL R8, [R1+0x6c] ;  /* 0x00006c0001087983 */ /* 0x0023620000100800 */
[----:B------:R-:W-:Y:S03]  /*d150*/  BSSY B0, `(.L_x_558) ;  /* 0x0000012000007945 */ /* 0x000fe60003800000 */
[----:B------:R-:W2:Y:S02]  /*d160*/  S2R R48, SR_TID.X ;  /* 0x0000000000307919 */ /* 0x000ea40000002100 */
[----:B--2---:R-:W-:-:S13]  /*d170*/  LOP3.LUT P6, RZ, R48, 0x7f, RZ, 0xc0, !PT ;  /* 0x0000007f30ff7812 */ /* 0x004fda00078cc0ff */
[----:B------:R-:W-:Y:S05]  /*d180*/  @P6 BRA `(.L_x_559) ;  /* 0x000000e000006947 */ /* 0x000fea0003800000 */
[----:B-1----:R-:W1:Y:S01]  /*d190*/  S2R R4, SR_LANEID ;  /* 0x0000000000047919 */ /* 0x002e620000000000 */
[----:B------:R-:W-:Y:S01]  /*d1a0*/  VOTEU.ANY UR4, UPT, PT ;  /* 0x0000000000047886 */ /* 0x000fe200038e0100 */
[----:B------:R-:W-:Y:S01]  /*d1b0*/  IMAD.MOV.U32 R6, RZ, RZ, c[0x0][0x580] ;  /* 0x00016000ff067624 */ /* 0x000fe200078e00ff */
[----:B------:R-:W1:Y:S01]  /*d1c0*/  FLO.U32 R3, UR4 ;  /* 0x0000000400037d00 */ /* 0x000e6200080e0000 */
[----:B------:R-:W-:-:S07]  /*d1d0*/  IMAD.MOV.U32 R7, RZ, RZ, c[0x0][0x584] ;  /* 0x00016100ff077624 */ /* 0x000fce00078e00ff */
[----:B------:R-:W2:Y:S01]  /*d1e0*/  POPC R2, UR4 ;  /* 0x0000000400027d09 */ /* 0x000ea20008000000 */
[----:B-1----:R-:W-:-:S13]  /*d1f0*/  ISETP.EQ.U32.AND P0, PT, R3, R4, PT ;  /* 0x000000040300720c */ /* 0x002fda0003f02070 */
[----:B--2---:R-:W2:Y:S04]  /*d200*/  @P0 ATOMG.E.ADD.STRONG.GPU PT, R2, [R6.64], R2 ;  /* 0x00000002060209a8 */ /* 0x004ea800081ee1c6 */
[----:B------:R-:W1:Y:S04]  /*d210*/  S2R R4, SR_LTMASK ;  /* 0x0000000000047919 */ /* 0x000e680000003900 */
[----:B--2---:R1:W2:Y:S02]  /*d220*/  SHFL.IDX PT, R3, R2, R3, 0x1f ;  /* 0x00001f0302037589 */ /* 0x0042a400000e0000 */
[----:B-1----:R-:W-:-:S06]  /*d230*/  LOP3.LUT R2, R4, UR4, RZ, 0xc0, !PT ;  /* 0x0000000404027c12 */ /* 0x002fcc000f8ec0ff */
[----:B------:R-:W2:Y:S02]  /*d240*/  POPC R2, R2 ;  /* 0x0000000200027309 */ /* 0x000ea40000000000 */
[----:B--2--5:R-:W-:-:S05]  /*d250*/  IADD3 R8, R3, c[0x0][0xc], R2 ;  /* 0x0000030003087a10 */ /* 0x024fca0007ffe002 */
[----:B------:R1:W-:Y:S02]  /*d260*/  STL [R1+0x6c], R8 ;  /* 0x00006c0801007387 */ /* 0x0003e40000100800 */
.L_x_559:
[----:B-1----:R-:W-:Y:S05]  /*d270*/  BSYNC B0 ;  /* 0x0000000000007941 */ /* 0x002fea0003800000 */
.L_x_558:
[----:B------:R-:W-:Y:S01]  /*d280*/  PRMT R0, R0, 0x9910, RZ ;  /* 0x0000991000007816 */ /* 0x000fe200000000ff */
[----:B------:R-:W-:Y:S01]  /*d290*/  BSSY B1, `(.L_x_560) ;  /* 0x00001e0000017945 */ /* 0x000fe20003800000 */
[----:B-----5:R-:W-:Y:S02]  /*d2a0*/  IMAD.MOV.U32 R60, RZ, RZ, R8 ;  /* 0x000000ffff3c7224 */ /* 0x020fe400078e0008 */
[----:B------:R-:W-:-:S13]  /*d2b0*/  ISETP.NE.AND P0, PT, R0, RZ, PT ;  /* 0x000000ff0000720c */ /* 0x000fda0003f05270 */
[----:B------:R-:W-:Y:S05]  /*d2c0*/  @!P0 BRA `(.L_x_561) ;  /* 0x000012d000008947 */ /* 0x000fea0003800000 */
[----:B------:R-:W2:Y:S04]  /*d2d0*/  LDL R52, [R1+0x54] ;  /* 0x0000540001347983 */ /* 0x000ea80000100800 */
[----:B------:R-:W3:Y:S04]  /*d2e0*/  LDL R51, [R1+0x58] ;  /* 0x0000580001337983 */ /* 0x000ee80000100800 */
[----:B------:R-:W4:Y:S04]  /*d2f0*/  LDL R50, [R1+0x60] ;  /* 0x0000600001327983 */ /* 0x000f280000100800 */
[----:B------:R-:W5:Y:S01]  /*d300*/  LDL R49, [R1+0x5c] ;  /* 0x00005c0001317983 */ /* 0x000f620000100800 */
[----:B------:R-:W-:Y:S01]  /*d310*/  WARPSYNC 0xffffffff ;  /* 0xffffffff00007948 */ /* 0x000fe20003800000 */
[----:B------:R-:W-:-:S02]  /*d320*/  F2FP.BF16.PACK_AB R43, R43, R152 ;  /* 0x000000982b2b723e */ /* 0x000fc400000010ff */
[----:B------:R-:W-:Y:S01]  /*d330*/  BAR.SYNC.DEFER_BLOCKING 0x1, 0x80 ;  /* 0x0042000000007b1d */ /* 0x000fe20000010000 */
        /* <DEDUP_REMOVED lines=46> */
[----:B------:R-:W-:Y:S01]  /*d620*/  F2FP.BF16.PACK_AB R0, R95, R94 ;  /* 0x0000005e5f00723e */ /* 0x000fe200000010ff */
[----:B--2---:R1:W-:Y:S04]  /*d630*/  STS [R52+0x80], R43 ;  /* 0x0000802b34007388 */ /* 0x0043e80000000800 */
[----:B------:R1:W-:Y:S04]  /*d640*/  STS [R52+0x280], R42 ;  /* 0x0002802a34007388 */ /* 0x0003e80000000800 */
[----:B---3--:R1:W-:Y:S04]  /*d650*/  STS [R51], R40 ;  /* 0x0000002833007388 */ /* 0x0083e80000000800 */
[----:B------:R1:W-:Y:S04]  /*d660*/  STS [R51+0x200], R39 ;  /* 0x0002002733007388 */ /* 0x0003e80000000800 */
[----:B------:R1:W-:Y:S04]  /*d670*/  STS [R52+0x1080], R41 ;  /* 0x0010802934007388 */ /* 0x0003e80000000800 */
[----:B------:R1:W-:Y:S04]  /*d680*/  STS [R52+0x1280], R158 ;  /* 0x0012809e34007388 */ /* 0x0003e80000000800 */
[----:B------:R1:W-:Y:S04]  /*d690*/  STS [R51+0x1000], R38 ;  /* 0x0010002633007388 */ /* 0x0003e80000000800 */
[----:B------:R1:W-:Y:S04]  /*d6a0*/  STS [R51+0x1200], R162 ;  /* 0x001200a233007388 */ /* 0x0003e80000000800 */
[----:B----4-:R1:W-:Y:S04]  /*d6b0*/  STS [R50+0x80], R37 ;  /* 0x0000802532007388 */ /* 0x0103e80000000800 */
[----:B------:R1:W-:Y:S04]  /*d6c0*/  STS [R50+0x280], R36 ;  /* 0x0002802432007388 */ /* 0x0003e80000000800 */
[----:B-----5:R1:W-:Y:S04]  /*d6d0*/  STS [R49], R34 ;  /* 0x0000002231007388 */ /* 0x0203e80000000800 */
        /* <DEDUP_REMOVED lines=37> */
[----:B------:R-:W-:Y:S06]  /*d930*/  BAR.SYNC.DEFER_BLOCKING 0x1, 0x80 ;  /* 0x0042000000007b1d */ /* 0x000fec0000010000 */
[----:B------:R-:W-:Y:S05]  /*d940*/  BRA.CONV ~URZ, `(.L_x_562) ;  /* 0x000000737f007947 */ /* 0x000fea000b800000 */
[----:B-1----:R-:W-:Y:S01]  /*d950*/  SHF.R.S32.HI R7, RZ, 0x1f, R48 ;  /* 0x0000001fff077819 */ /* 0x002fe20000011430 */
[----:B------:R-:W-:Y:S01]  /*d960*/  IMAD.MOV.U32 R4, RZ, RZ, RZ ;  /* 0x000000ffff047224 */ /* 0x000fe200078e00ff */
[----:B------:R-:W-:Y:S01]  /*d970*/  MOV R5, 0xd9c0 ;  /* 0x0000d9c000057802 */ /* 0x000fe20000000f00 */
[----:B------:R-:W-:Y:S01]  /*d980*/  IMAD.MOV.U32 R0, RZ, RZ, 0x1f ;  /* 0x0000001fff007424 */ /* 0x000fe200078e00ff */
[----:B------:R-:W-:-:S04]  /*d990*/  LEA.HI R7, R7, R48, RZ, 0x7 ;  /* 0x0000003007077211 */ /* 0x000fc800078f38ff */
[----:B------:R-:W-:Y:S02]  /*d9a0*/  SHF.R.S32.HI R7, RZ, 0x7, R7 ;  /* 0x00000007ff077819 */ /* 0x000fe40000011407 */
[----:B------:R-:W-:Y:S05]  /*d9b0*/  CALL.REL.NOINC `($__internal_1_$__cuda_sm70_shflsync_idx_p) ;  /* 0x000021c000007944 */ /* 0x000fea0003c00000 */
.L_x_562:
[----:B-1----:R-:W2:Y:S04]  /*d9c0*/  LDL R2, [R1+0x50] ;  /* 0x0000500001027983 */ /* 0x002ea80000100800 */
[----:B------:R-:W3:Y:S04]  /*d9d0*/  LDL.LU R8, [R1+0x44] ;  /* 0x0000440001087983 */ /* 0x000ee80000300800 */
[----:B------:R-:W4:Y:S04]  /*d9e0*/  LDL.LU R15, [R1+0x48] ;  /* 0x00004800010f7983 */ /* 0x000f280000300800 */
[----:B------:R-:W2:Y:S04]  /*d9f0*/  LDL R14, [R1+0x70] ;  /* 0x00007000010e7983 */ /* 0x000ea80000100800 */
[----:B------:R-:W2:Y:S01]  /*da00*/  LDL.LU R18, [R1+0x40] ;  /* 0x0000400001127983 */ /* 0x000ea20000300800 */
[----:B------:R-:W-:-:S03]  /*da10*/  IMAD.MOV.U32 R0, RZ, RZ, 0x1 ;  /* 0x00000001ff007424 */ /* 0x000fc600078e00ff */
[----:B------:R-:W4:Y:S02]  /*da20*/  LDL R13, [R1+0x78] ;  /* 0x00007800010d7983 */ /* 0x000f240000100800 */
[----:B------:R-:W-:Y:S02]  /*da30*/  ISETP.NE.AND P1, PT, R0, c[0x0][0x4e8], PT ;  /* 0x00013a0000007a0c */ /* 0x000fe40003f25270 */
[----:B------:R-:W4:Y:S04]  /*da40*/  LDL R17, [R1+0x28] ;  /* 0x0000280001117983 */ /* 0x000f280000100800 */
[----:B------:R1:W5:Y:S04]  /*da50*/  LDL.64 R66, [R1+0x30] ;  /* 0x0000300001427983 */ /* 0x0003680000100a00 */
[----:B------:R1:W5:Y:S04]  /*da60*/  LDL R63, [R1+0x38] ;  /* 0x00003800013f7983 */ /* 0x0003680000100800 */
[----:B------:R1:W5:Y:S04]  /*da70*/  LDL R61, [R1+0x3c] ;  /* 0x00003c00013d7983 */ /* 0x0003680000100800 */
[----:B------:R1:W5:Y:S04]  /*da80*/  LDL R64, [R1+0x68] ;  /* 0x0000680001407983 */ /* 0x0003680000100800 */
[----:B------:R1:W5:Y:S04]  /*da90*/  LDL R62, [R1+0x64] ;  /* 0x00006400013e7983 */ /* 0x0003680000100800 */
[----:B------:R-:W1:Y:S01]  /*daa0*/  S2R R16, SR_TID.X ;  /* 0x0000000000107919 */ /* 0x000e620000002100 */
[----:B------:R-:W-:-:S02]  /*dab0*/  ULDC UR5, c[0x0][0x4e8] ;  /* 0x00013a0000057ab9 */ /* 0x000fc40000000800 */
[----:B------:R-:W-:Y:S02]  /*dac0*/  ULDC UR4, c[0x0][0x388] ;  /* 0x0000e20000047ab9 */ /* 0x000fe40000000800 */
[----:B------:R-:W-:Y:S01]  /*dad0*/  UIMAD UR4, UR5, UR4, URZ ;  /* 0x00000004050472a4 */ /* 0x000fe2000f8e023f */
[----:B------:R-:W1:Y:S01]  /*dae0*/  S2R R19, SR_TID.X ;  /* 0x0000000000137919 */ /* 0x000e620000002100 */
[----:B------:R-:W-:Y:S01]  /*daf0*/  BSSY B0, `(.L_x_563) ;  /* 0x0000071000007945 */ /* 0x000fe20003800000 */
[----:B---3--:R-:W-:-:S05]  /*db00*/  SHF.R.S32.HI R5, RZ, 0x1f, R8 ;  /* 0x0000001fff057819 */ /* 0x008fca0000011408 */
[----:B------:R-:W-:Y:S02]  /*db10*/  IMAD R6, R5, c[0x0][0x490], RZ ;  /* 0x0001240005067a24 */ /* 0x000fe400078e02ff */
[----:B--2---:R-:W-:-:S04]  /*db20*/  IMAD.IADD R4, R2, 0x1, R18 ;  /* 0x0000000102047824 */ /* 0x004fc800078e0212 */
[----:B------:R-:W-:Y:S01]  /*db30*/  @P1 IMAD.HI.U32 R7, R4, c[0x0][0x4ec], RZ ;  /* 0x00013b0004071a27 */ /* 0x000fe200078e00ff */
[----:B------:R-:W-:-:S03]  /*db40*/  MOV R0, R4 ;  /* 0x0000000400007202 */ /* 0x000fc60000000f00 */
[----:B------:R-:W-:Y:S01]  /*db50*/  IMAD.WIDE.U32 R2, R8, c[0x0][0x490], RZ ;  /* 0x0001240008027a25 */ /* 0x000fe200078e00ff */
[----:B------:R-:W-:-:S03]  /*db60*/  @P1 SHF.R.U32.HI R0, RZ, c[0x0][0x4f0], R7 ;  /* 0x00013c00ff001a19 */ /* 0x000fc60000011607 */
[C---:B------:R-:W-:Y:S02]  /*db70*/  IMAD R6, R8.reuse, c[0x0][0x494], R6 ;  /* 0x0001250008067a24 */ /* 0x040fe400078e0206 */
[----:B------:R-:W-:Y:S02]  /*db80*/  IMAD.MOV R7, RZ, RZ, -R0 ;  /* 0x000000ffff077224 */ /* 0x000fe400078e0a00 */
[----:B------:R-:W-:Y:S02]  /*db90*/  IMAD.IADD R3, R3, 0x1, R6 ;  /* 0x0000000103037824 */ /* 0x000fe400078e0206 */
[----:B------:R-:W-:Y:S01]  /*dba0*/  IMAD R6, R5, c[0x0][0x3e8], RZ ;  /* 0x0000fa0005067a24 */ /* 0x000fe200078e02ff */
[----:B----4-:R-:W-:Y:S01]  /*dbb0*/  SHF.R.S32.HI R5, RZ, 0x1f, R15 ;  /* 0x0000001fff057819 */ /* 0x010fe2000001140f */
[----:B------:R-:W-:Y:S02]  /*dbc0*/  IMAD R4, R7, c[0x0][0x4e8], R4 ;  /* 0x00013a0007047a24 */ /* 0x000fe400078e0204 */
[----:B------:R-:W-:-:S02]  /*dbd0*/  IMAD R10, R8, c[0x0][0x3ec], R6 ;  /* 0x0000fb00080a7a24 */ /* 0x000fc400078e0206 */
[----:B------:R-:W-:-:S04]  /*dbe0*/  IMAD.WIDE.U32 R6, R15, c[0x0][0x498], R2 ;  /* 0x000126000f067a25 */ /* 0x000fc800078e0002 */
[----:B------:R-:W-:-:S04]  /*dbf0*/  IMAD.WIDE.U32 R8, R8, c[0x0][0x3e8], RZ ;  /* 0x0000fa0008087a25 */ /* 0x000fc800078e00ff */
[C---:B------:R-:W-:Y:S01]  /*dc00*/  IMAD R11, R5.reuse, c[0x0][0x498], RZ ;  /* 0x00012600050b7a24 */ /* 0x040fe200078e02ff */
[----:B------:R-:W-:Y:S01]  /*dc10*/  IADD3 R6, P0, R0, R6, RZ ;  /* 0x0000000600067210 */ /* 0x000fe20007f1e0ff */
[----:B------:R-:W-:Y:S01]  /*dc20*/  IMAD R12, R5, c[0x0][0x3f0], RZ ;  /* 0x0000fc00050c7a24 */ /* 0x000fe200078e02ff */
[----:B------:R-:W-:Y:S01]  /*dc30*/  SHF.R.S32.HI R5, RZ, 0x1f, R0 ;  /* 0x0000001fff057819 */ /* 0x000fe20000011400 */
[----:B------:R-:W-:Y:S01]  /*dc40*/  IMAD R11, R15, c[0x0][0x49c], R11 ;  /* 0x000127000f0b7a24 */ /* 0x000fe200078e020b */
[----:B------:R-:W-:Y:S01]  /*dc50*/  IADD3 R3, R9, R10, RZ ;  /* 0x0000000a09037210 */ /* 0x000fe20007ffe0ff */
[----:B------:R-:W-:Y:S01]  /*dc60*/  IMAD.MOV.U32 R2, RZ, RZ, R8 ;  /* 0x000000ffff027224 */ /* 0x000fe200078e0008 */
[----:B------:R-:W-:Y:S02]  /*dc70*/  SHF.R.S32.HI R0, RZ, 0x1f, R4 ;  /* 0x0000001fff007819 */ /* 0x000fe40000011404 */
[----:B------:R-:W-:Y:S01]  /*dc80*/  IADD3.X R7, R5, R7, R11, P0, !PT ;  /* 0x0000000705077210 */ /* 0x000fe200007fe40b */
[----:B------:R-:W-:Y:S01]  /*dc90*/  IMAD R11, R15, c[0x0][0x3f4], R12 ;  /* 0x0000fd000f0b7a24 */ /* 0x000fe200078e020c */
[----:B------:R-:W-:Y:S01]  /*dca0*/  IADD3 R14, R14, R18, RZ ;  /* 0x000000120e0e7210 */ /* 0x000fe20007ffe0ff */
[----:B------:R-:W-:-:S02]  /*dcb0*/  IMAD R0, R0, c[0x0][0x488], RZ ;  /* 0x0001220000007a24 */ /* 0x000fc400078e02ff */
[----:B------:R-:W-:Y:S01]  /*dcc0*/  IMAD.WIDE.U32 R8, R15, c[0x0][0x3f0], R2 ;  /* 0x0000fc000f087a25 */ /* 0x000fe200078e0002 */
[----:B-1----:R-:W-:-:S03]  /*dcd0*/  SHF.R.S32.HI R15, RZ, 0x1f, R16 ;  /* 0x0000001fff0f7819 */ /* 0x002fc60000011410 */
[C---:B------:R-:W-:Y:S01]  /*dce0*/  IMAD R10, R4.reuse, c[0x0][0x48c], R0 ;  /* 0x00012300040a7a24 */ /* 0x040fe200078e0200 */
[----:B------:R-:W-:Y:S01]  /*dcf0*/  LEA.HI R15, R15, R16, RZ, 0x5 ;  /* 0x000000100f0f7211 */ /* 0x000fe200078f28ff */
[----:B------:R-:W-:-:S04]  /*dd00*/  IMAD.WIDE.U32 R2, R4, c[0x0][0x488], R6 ;  /* 0x0001220004027a25 */ /* 0x000fc800078e0006 */
[----:B------:R-:W-:Y:S01]  /*dd10*/  @P1 IMAD.HI.U32 R5, R14, c[0x0][0x4ec], RZ ;  /* 0x00013b000e051a27 */ /* 0x000fe200078e00ff */
[----:B------:R-:W-:Y:S02]  /*dd20*/  LEA R4, P0, R2, c[0x0][0x450], 0x2 ;  /* 0x0001140002047a11 */ /* 0x000fe400078010ff */
[----:B------:R-:W-:Y:S01]  /*dd30*/  LOP3.LUT R15, R15, 0xffffffe0, RZ, 0xc0, !PT ;  /* 0xffffffe00f0f7812 */ /* 0x000fe200078ec0ff */
[----:B------:R-:W-:Y:S02]  /*dd40*/  IMAD.IADD R3, R3, 0x1, R10 ;  /* 0x0000000103037824 */ /* 0x000fe400078e020a */
[----:B------:R-:W-:Y:S01]  /*dd50*/  IMAD.MOV.U32 R0, RZ, RZ, R14 ;  /* 0x000000ffff007224 */ /* 0x000fe200078e000e */
[----:B------:R-:W-:Y:S01]  /*dd60*/  @P1 SHF.R.U32.HI R0, RZ, c[0x0][0x4f0], R5 ;  /* 0x00013c00ff001a19 */ /* 0x000fe20000011605 */
[----:B------:R-:W-:Y:S01]  /*dd70*/  IMAD.IADD R15, R16, 0x1, -R15 ;  /* 0x00000001100f7824 */ /* 0x000fe200078e0a0f */
[----:B------:R-:W-:Y:S02]  /*dd80*/  LEA.HI.X R3, R2, c[0x0][0x454], R3, 0x2, P0 ;  /* 0x0001150002037a11 */ /* 0x000fe400000f1403 */
[----:B------:R-:W-:Y:S01]  /*dd90*/  SHF.R.S32.HI R5, RZ, 0x1f, R0 ;  /* 0x0000001fff057819 */ /* 0x000fe20000011400 */
[----:B------:R-:W-:Y:S01]  /*dda0*/  SHFL.IDX PT, R12, R4, RZ, 0x1c1f ;  /* 0x001c1fff040c7589 */ /* 0x000fe200000e0000 */
[----:B------:R-:W-:-:S02]  /*ddb0*/  IADD3 R2, R13, R18, RZ ;  /* 0x000000120d027210 */ /* 0x000fc40007ffe0ff */
[----:B------:R-:W-:Y:S01]  /*ddc0*/  IADD3 R7, R9, R11, RZ ;  /* 0x0000000b09077210 */ /* 0x000fe20007ffe0ff */
[----:B------:R-:W1:Y:S01]  /*ddd0*/  SHFL.IDX PT, R13, R3, RZ, 0x1c1f ;  /* 0x001c1fff030d7589 */ /* 0x000e6200000e0000 */
[----:B------:R-:W-:Y:S02]  /*dde0*/  MOV R6, R8 ;  /* 0x0000000800067202 */ /* 0x000fe40000000f00 */
[----:B------:R-:W-:Y:S01]  /*ddf0*/  LOP3.LUT P0, RZ, R15, 0x3, RZ, 0xc0, !PT ;  /* 0x000000030fff7812 */ /* 0x000fe2000780c0ff */
[----:B------:R-:W-:Y:S01]  /*de00*/  SHFL.IDX PT, R10, R4, 0x1, 0x1c1f ;  /* 0x003c1f00040a7f89 */ /* 0x000fe200000e0000 */
[----:B------:R-:W-:-:S03]  /*de10*/  IMAD R15, R5, c[0x0][0x3e0], RZ ;  /* 0x0000f800050f7a24 */ /* 0x000fc600078e02ff */
[----:B------:R-:W2:Y:S04]  /*de20*/  SHFL.IDX PT, R11, R3, 0x1, 0x1c1f ;  /* 0x003c1f00030b7f89 */ /* 0x000ea800000e0000 */
[----:B------:R-:W-:Y:S04]  /*de30*/  SHFL.IDX PT, R8, R4, 0x2, 0x1c1f ;  /* 0x005c1f0004087f89 */ /* 0x000fe800000e0000 */
[----:B------:R-:W3:Y:S04]  /*de40*/  SHFL.IDX PT, R9, R3, 0x2, 0x1c1f ;  /* 0x005c1f0003097f89 */ /* 0x000ee800000e0000 */
[----:B------:R-:W-:Y:S04]  /*de50*/  SHFL.IDX PT, R4, R4, 0x3, 0x1c1f ;  /* 0x007c1f0004047f89 */ /* 0x000fe800000e0000 */
[----:B------:R4:W1:Y:S01]  /*de60*/  SHFL.IDX PT, R5, R3, 0x3, 0x1c1f ;  /* 0x007c1f0003057f89 */ /* 0x00086200000e0000 */
[----:B------:R-:W-:-:S02]  /*de70*/  IADD3 R16, R2, 0x8, RZ ;  /* 0x0000000802107810 */ /* 0x000fc40007ffe0ff */
[----:B------:R-:W-:Y:S02]  /*de80*/  ISETP.GE.OR P3, PT, R2, UR4, P0 ;  /* 0x0000000402007c0c */ /* 0x000fe40008766670 */
[----:B------:R-:W-:Y:S01]  /*de90*/  ISETP.GE.OR P2, PT, R16, UR4, P0 ;  /* 0x0000000410007c0c */ /* 0x000fe20008746670 */
[C---:B------:R-:W-:Y:S02]  /*dea0*/  IMAD R15, R0.reuse, c[0x0][0x3e4], R15 ;  /* 0x0000f900000f7a24 */ /* 0x040fe400078e020f */
[----:B------:R-:W-:Y:S01]  /*deb0*/  IMAD.WIDE.U32 R6, R0, c[0x0][0x3e0], R6 ;  /* 0x0000f80000067a25 */ /* 0x000fe200078e0006 */
[C---:B----4-:R-:W-:Y:S02]  /*dec0*/  IADD3 R3, R2.reuse, 0x40, RZ ;  /* 0x0000004002037810 */ /* 0x050fe40007ffe0ff */
[----:B------:R-:W-:Y:S02]  /*ded0*/  IADD3 R2, R2, 0x48, RZ ;  /* 0x0000004802027810 */ /* 0x000fe40007ffe0ff */
[----:B------:R-:W-:-:S02]  /*dee0*/  ISETP.GE.OR P1, PT, R3, UR4, P0 ;  /* 0x0000000403007c0c */ /* 0x000fc40008726670 */
[----:B------:R-:W-:Y:S01]  /*def0*/  ISETP.GE.OR P0, PT, R2, UR4, P0 ;  /* 0x0000000402007c0c */ /* 0x000fe20008706670 */
[----:B------:R-:W-:Y:S01]  /*df00*/  IMAD.MOV R0, RZ, RZ, -R0 ;  /* 0x000000ffff007224 */ /* 0x000fe200078e0a00 */
[----:B------:R-:W-:Y:S01]  /*df10*/  IADD3 R3, R7, R15, RZ ;  /* 0x0000000f07037210 */ /* 0x000fe20007ffe0ff */
[----:B-1----:R-:W-:Y:S01]  /*df20*/  @!P3 ST.E [R12.64], R45 ;  /* 0x0000002d0c00b985 */ /* 0x002fe2000c101906 */
[----:B------:R-:W-:Y:S01]  /*df30*/  SHF.L.U32 R7, R17, 0x1, RZ ;  /* 0x0000000111077819 */ /* 0x000fe200000006ff */
[----:B------:R-:W-:Y:S02]  /*df40*/  IMAD R0, R0, c[0x0][0x4e8], R14 ;  /* 0x00013a0000007a24 */ /* 0x000fe400078e020e */
[----:B--2---:R-:W-:Y:S01]  /*df50*/  @!P2 ST.E [R10.64], R46 ;  /* 0x0000002e0a00a985 */ /* 0x004fe2000c101906 */
[----:B------:R-:W-:-:S03]  /*df60*/  IMAD.MOV.U32 R2, RZ, RZ, R6 ;  /* 0x000000ffff027224 */ /* 0x000fc600078e0006 */
[----:B---3--:R-:W-:Y:S01]  /*df70*/  @!P1 ST.E [R8.64], R47 ;  /* 0x0000002f08009985 */ /* 0x008fe2000c101906 */
[----:B------:R-:W-:-:S03]  /*df80*/  SHF.R.S32.HI R6, RZ, 0x1f, R0 ;  /* 0x0000001fff067819 */ /* 0x000fc60000011400 */
[----:B------:R1:W-:Y:S04]  /*df90*/  @!P0 ST.E [R4.64], R44 ;  /* 0x0000002c04008985 */ /* 0x0003e8000c101906 */
[----:B------:R2:W3:Y:S04]  /*dfa0*/  LDS.128 R32, [R7+0x880] ;  /* 0x0008800007207984 */ /* 0x0004e80000000c00 */
[----:B------:R2:W4:Y:S04]  /*dfb0*/  LDS.128 R44, [R7+0x1080] ;  /* 0x00108000072c7984 */ /* 0x0005280000000c00 */
[----:B------:R2:W2:Y:S04]  /*dfc0*/  LDS.128 R52, [R7+0x1880] ;  /* 0x0018800007347984 */ /* 0x0004a80000000c00 */
[----:B------:R1:W2:Y:S04]  /*dfd0*/  LDS.128 R28, [R7+0x2880] ;  /* 0x00288000071c7984 */ /* 0x0002a80000000c00 */
[----:B------:R2:W2:Y:S04]  /*dfe0*/  LDS.128 R40, [R7+0x3080] ;  /* 0x0030800007287984 */ /* 0x0004a80000000c00 */
[----:B------:R2:W2:Y:S04]  /*dff0*/  LDS.128 R48, [R7+0x3880] ;  /* 0x0038800007307984 */ /* 0x0004a80000000c00 */
[----:B------:R2:W2:Y:S04]  /*e000*/  LDS.128 R24, [R7+0x4880] ;  /* 0x0048800007187984 */ /* 0x0004a80000000c00 */
[----:B------:R2:W2:Y:S04]  /*e010*/  LDS.128 R36, [R7+0x5080] ;  /* 0x0050800007247984 */ /* 0x0004a80000000c00 */
[----:B------:R2:W2:Y:S01]  /*e020*/  LDS.128 R56, [R7+0x5880] ;  /* 0x0058800007387984 */ /* 0x0004a20000000c00 */
[----:B------:R-:W-:Y:S01]  /*e030*/  SHF.R.S32.HI R17, RZ, 0x1f, R19 ;  /* 0x0000001fff117819 */ /* 0x000fe20000011413 */
[----:B------:R-:W-:-:S03]  /*e040*/  IMAD R6, R6, c[0x0][0x3d8], RZ ;  /* 0x0000f60006067a24 */ /* 0x000fc600078e02ff */
[----:B------:R-:W-:Y:S01]  /*e050*/  LEA.HI R17, R17, R19, RZ, 0x2 ;  /* 0x0000001311117211 */ /* 0x000fe200078f10ff */
[C---:B-1----:R-:W-:Y:S02]  /*e060*/  IMAD R4, R0.reuse, c[0x0][0x3dc], R6 ;  /* 0x0000f70000047a24 */ /* 0x042fe400078e0206 */
[----:B------:R-:W-:Y:S01]  /*e070*/  IMAD.WIDE.U32 R2, R0, c[0x0][0x3d8], R2 ;  /* 0x0000f60000027a25 */ /* 0x000fe200078e0002 */
[----:B------:R-:W-:-:S03]  /*e080*/  SHF.R.S32.HI R17, RZ, 0x2, R17 ;  /* 0x00000002ff117819 */ /* 0x000fc60000011411 */
[----:B------:R-:W-:Y:S01]  /*e090*/  IMAD.IADD R3, R3, 0x1, R4 ;  /* 0x0000000103037824 */ /* 0x000fe200078e0204 */
[C---:B------:R-:W-:Y:S02]  /*e0a0*/  LEA R11, P0, R2.reuse, c[0x0][0x380], 0x1 ;  /* 0x0000e000020b7a11 */ /* 0x040fe400078008ff */
[----:B------:R-:W-:Y:S02]  /*e0b0*/  IADD3 R10, R17, R18, RZ ;  /* 0x00000012110a7210 */ /* 0x000fe40007ffe0ff */
[----:B------:R-:W-:Y:S02]  /*e0c0*/  LEA.HI.X R3, R2, c[0x0][0x384], R3, 0x1, P0 ;  /* 0x0000e10002037a11 */ /* 0x000fe400000f0c03 */
[----:B------:R-:W-:Y:S01]  /*e0d0*/  ISETP.GE.AND P0, PT, R10, UR4, PT ;  /* 0x000000040a007c0c */ /* 0x000fe2000bf06270 */
[----:B------:R1:W1:Y:S04]  /*e0e0*/  SHFL.IDX PT, R0, R11, RZ, 0x1c1f ;  /* 0x001c1fff0b007589 */ /* 0x00026800000e0000 */
[----:B------:R1:W1:Y:S08]  /*e0f0*/  SHFL.IDX PT, R2, R3, RZ, 0x1c1f ;  /* 0x001c1fff03027589 */ /* 0x00027000000e0000 */
[----:B------:R-:W-:Y:S05]  /*e100*/  @P0 BRA `(.L_x_564) ;  /* 0x000000f000000947 */ /* 0x000fea0003800000 */
[----:B---34-:R-:W3:Y:S01]  /*e110*/  LDS.128 R20, [R7+0x80] ;  /* 0x0000800007147984 */ /* 0x018ee20000000c00 */
[----:B-----5:R-:W-:-:S02]  /*e120*/  ISETP.GE.AND P5, PT, R66, c[0x0][0x3c8], PT ;  /* 0x0000f20042007a0c */ /* 0x020fc40003fa6270 */
[----:B------:R-:W-:Y:S01]  /*e130*/  ISETP.GE.AND P4, PT, R63, c[0x0][0x3c8], PT ;  /* 0x0000f2003f007a0c */ /* 0x000fe20003f86270 */
[----:B------:R-:W4:Y:S01]  /*e140*/  LDS.128 R16, [R7+0x2080] ;  /* 0x0020800007107984 */ /* 0x000f220000000c00 */
[----:B------:R-:W-:-:S03]  /*e150*/  ISETP.GE.AND P3, PT, R61, c[0x0][0x3c8], PT ;  /* 0x0000f2003d007a0c */ /* 0x000fc60003f66270 */
[----:B------:R2:W1:Y:S06]  /*e160*/  LDS.128 R12, [R7+0x4080] ;  /* 0x00408000070c7984 */ /* 0x00046c0000000c00 */
[-C--:B-1----:R-:W-:Y:S02]  /*e170*/  @!P5 LEA R8, P2, R66, R0.reuse, 0x1 ;  /* 0x000000004208d211 */ /* 0x082fe400078408ff */
[-C--:B------:R-:W-:Y:S02]  /*e180*/  @!P4 LEA R6, P1, R63, R0.reuse, 0x1 ;  /* 0x000000003f06c211 */ /* 0x080fe400078208ff */
[----:B------:R-:W-:-:S02]  /*e190*/  @!P3 LEA R4, P0, R61, R0, 0x1 ;  /* 0x000000003d04b211 */ /* 0x000fc400078008ff */
[-C--:B------:R-:W-:Y:S02]  /*e1a0*/  @!P5 LEA.HI.X R9, R66, R2.reuse, R67, 0x1, P2 ;  /* 0x000000024209d211 */ /* 0x080fe400010f0c43 */
[-C--:B------:R-:W-:Y:S02]  /*e1b0*/  @!P3 LEA.HI.X R5, R61, R2.reuse, R62, 0x1, P0 ;  /* 0x000000023d05b211 */ /* 0x080fe400000f0c3e */
[----:B--2---:R-:W-:Y:S01]  /*e1c0*/  @!P4 LEA.HI.X R7, R63, R2, R64, 0x1, P1 ;  /* 0x000000023f07c211 */ /* 0x004fe200008f0c40 */
[----:B---3--:R1:W-:Y:S04]  /*e1d0*/  @!P5 ST.E.128 [R8.64], R20 ;  /* 0x000000140800d985 */ /* 0x0083e8000c101d06 */
[----:B----4-:R1:W-:Y:S04]  /*e1e0*/  @!P4 ST.E.128 [R6.64], R16 ;  /* 0x000000100600c985 */ /* 0x0103e8000c101d06 */
[----:B------:R1:W-:Y:S02]  /*e1f0*/  @!P3 ST.E.128 [R4.64], R12 ;  /* 0x0000000c0400b985 */ /* 0x0003e4000c101d06 */
.L_x_564:
[----:B---34-:R-:W-:Y:S05]  /*e200*/  BSYNC B0 ;  /* 0x0000000000007941 */ /* 0x018fea0003800000 */
.L_x_563:
[----:B-1----:R-:W-:Y:S01]  /*e210*/  IADD3 R4, R10, 0x20, RZ ;  /* 0x000000200a047810 */ /* 0x002fe20007ffe0ff */
[----:B------:R1:W3:Y:S01]  /*e220*/  SHFL.IDX PT, R2, R3, 0x1, 0x1c1f ;  /* 0x003c1f0003027f89 */ /* 0x0002e200000e0000 */
[----:B------:R-:W-:Y:S02]  /*e230*/  BSSY B0, `(.L_x_565) ;  /* 0x0000010000007945 */ /* 0x000fe40003800000 */
[----:B------:R-:W-:Y:S01]  /*e240*/  ISETP.GE.AND P0, PT, R4, UR4, PT ;  /* 0x0000000404007c0c */ /* 0x000fe2000bf06270 */
[----:B------:R1:W4:-:S12]  /*e250*/  SHFL.IDX PT, R0, R11, 0x1, 0x1c1f ;  /* 0x003c1f000b007f89 */ /* 0x00031800000e0000 */
[----:B------:R-:W-:Y:S05]  /*e260*/  @P0 BRA `(.L_x_566) ;  /* 0x000000c000000947 */ /* 0x000fea0003800000 */
[----:B-----5:R-:W-:Y:S02]  /*e270*/  ISETP.GE.AND P2, PT, R66, c[0x0][0x3c8], PT ;  /* 0x0000f20042007a0c */ /* 0x020fe40003f46270 */
[----:B------:R-:W-:Y:S02]  /*e280*/  ISETP.GE.AND P1, PT, R63, c[0x0][0x3c8], PT ;  /* 0x0000f2003f007a0c */ /* 0x000fe40003f26270 */
[----:B------:R-:W-:-:S09]  /*e290*/  ISETP.GE.AND P0, PT, R61, c[0x0][0x3c8], PT ;  /* 0x0000f2003d007a0c */ /* 0x000fd20003f06270 */
[CC--:B----4-:R-:W-:Y:S02]  /*e2a0*/  @!P2 LEA R8, P5, R66.reuse, R0.reuse, 0x1 ;  /* 0x000000004208a211 */ /* 0x0d0fe400078a08ff */
[-C--:B------:R-:W-:Y:S02]  /*e2b0*/  @!P1 LEA R6, P4, R63, R0.reuse, 0x1 ;  /* 0x000000003f069211 */ /* 0x080fe400078808ff */
[----:B------:R-:W-:Y:S02]  /*e2c0*/  @!P0 LEA R4, P3, R61, R0, 0x1 ;  /* 0x000000003d048211 */ /* 0x000fe400078608ff */
[-C--:B---3--:R-:W-:Y:S02]  /*e2d0*/  @!P2 LEA.HI.X R9, R66, R2.reuse, R67, 0x1, P5 ;  /* 0x000000024209a211 */ /* 0x088fe400028f0c43 */
[-C--:B--2---:R-:W-:Y:S02]  /*e2e0*/  @!P1 LEA.HI.X R7, R63, R2.reuse, R64, 0x1, P4 ;  /* 0x000000023f079211 */ /* 0x084fe400020f0c40 */
[----:B------:R-:W-:Y:S01]  /*e2f0*/  @!P0 LEA.HI.X R5, R61, R2, R62, 0x1, P3 ;  /* 0x000000023d058211 */ /* 0x000fe200018f0c3e */
[----:B------:R2:W-:Y:S04]  /*e300*/  @!P2 ST.E.128 [R8.64], R32 ;  /* 0x000000200800a985 */ /* 0x0005e8000c101d06 */
[----:B------:R2:W-:Y:S04]  /*e310*/  @!P1 ST.E.128 [R6.64], R28 ;  /* 0x0000001c06009985 */ /* 0x0005e8000c101d06 */
[----:B------:R2:W-:Y:S02]  /*e320*/  @!P0 ST.E.128 [R4.64], R24 ;  /* 0x0000001804008985 */ /* 0x0005e4000c101d06 */
.L_x_566:
[----:B------:R-:W-:Y:S05]  /*e330*/  BSYNC B0 ;  /* 0x0000000000007941 */ /* 0x000fea0003800000 */
.L_x_565:
[----:B--2---:R-:W-:Y:S01]  /*e340*/  IADD3 R4, R10, 0x40, RZ ;  /* 0x000000400a047810 */ /* 0x004fe20007ffe0ff */
[----:B---3--:R2:W3:Y:S01]  /*e350*/  SHFL.IDX PT, R2, R3, 0x2, 0x1c1f ;  /* 0x005c1f0003027f89 */ /* 0x0084e200000e0000 */
[----:B------:R-:W-:Y:S02]  /*e360*/  BSSY B0, `(.L_x_567) ;  /* 0x0000010000007945 */ /* 0x000fe40003800000 */
[----:B------:R-:W-:Y:S01]  /*e370*/  ISETP.GE.AND P0, PT, R4, UR4, PT ;  /* 0x0000000404007c0c */ /* 0x000fe2000bf06270 */
[----:B----4-:R2:W4:-:S12]  /*e380*/  SHFL.IDX PT, R0, R11, 0x2, 0x1c1f ;  /* 0x005c1f000b007f89 */ /* 0x01051800000e0000 */
        /* <DEDUP_REMOVED lines=8> */
[-C--:B------:R-:W-:Y:S02]  /*e410*/  @!P1 LEA.HI.X R7, R63, R2.reuse, R64, 0x1, P4 ;  /* 0x000000023f079211 */ /* 0x080fe400020f0c40 */
[----:B------:R-:W-:Y:S01]  /*e420*/  @!P0 LEA.HI.X R5, R61, R2, R62, 0x1, P3 ;  /* 0x000000023d058211 */ /* 0x000fe200018f0c3e */
[----:B------:R3:W-:Y:S04]  /*e430*/  @!P2 ST.E.128 [R8.64], R44 ;  /* 0x0000002c0800a985 */ /* 0x0007e8000c101d06 */
[----:B------:R3:W-:Y:S04]  /*e440*/  @!P1 ST.E.128 [R6.64], R40 ;  /* 0x0000002806009985 */ /* 0x0007e8000c101d06 */
[----:B------:R3:W-:Y:S02]  /*e450*/  @!P0 ST.E.128 [R4.64], R36 ;  /* 0x0000002404008985 */ /* 0x0007e4000c101d06 */
.L_x_568:
[----:B------:R-:W-:Y:S05]  /*e460*/  BSYNC B0 ;  /* 0x0000000000007941 */ /* 0x000fea0003800000 */
.L_x_567:
[----:B---3--:R3:W1:Y:S04]  /*e470*/  SHFL.IDX PT, R2, R3, 0x3, 0x1c1f ;  /* 0x007c1f0003027f89 */ /* 0x00866800000e0000 */
[----:B----4-:R4:W2:Y:S02]  /*e480*/  SHFL.IDX PT, R0, R11, 0x3, 0x1c1f ;  /* 0x007c1f000b007f89 */ /* 0x0108a400000e0000 */
[----:B-123--:R-:W-:-:S04]  /*e490*/  IADD3 R3, R10, 0x60, RZ ;  /* 0x000000600a037810 */ /* 0x00efc80007ffe0ff */
[----:B------:R-:W-:-:S13]  /*e4a0*/  ISETP.GE.AND P0, PT, R3, UR4, PT ;  /* 0x0000000403007c0c */ /* 0x000fda000bf06270 */
[----:B------:R-:W-:Y:S05]  /*e4b0*/  @P0 BRA `(.L_x_569) ;  /* 0x00000bd000000947 */ /* 0x000fea0003800000 */
[----:B----45:R-:W-:Y:S02]  /*e4c0*/  ISETP.GE.AND P1, PT, R66, c[0x0][0x3c8], PT ;  /* 0x0000f20042007a0c */ /* 0x030fe40003f26270 */
[----:B------:R-:W-:-:S11]  /*e4d0*/  ISETP.GE.AND P0, PT, R63, c[0x0][0x3c8], PT ;  /* 0x0000f2003f007a0c */ /* 0x000fd60003f06270 */
[CC--:B------:R-:W-:Y:S02]  /*e4e0*/  @!P1 LEA R6, P3, R66.reuse, R0.reuse, 0x1 ;  /* 0x0000000042069211 */ /* 0x0c0fe400078608ff */
[C---:B------:R-:W-:Y:S02]  /*e4f0*/  @!P0 LEA R4, P2, R63.reuse, R0, 0x1 ;  /* 0x000000003f048211 */ /* 0x040fe400078408ff */
[-C--:B------:R-:W-:Y:S02]  /*e500*/  @!P1 LEA.HI.X R7, R66, R2.reuse, R67, 0x1, P3 ;  /* 0x0000000242079211 */ /* 0x080fe400018f0c43 */
[----:B------:R-:W-:-:S03]  /*e510*/  @!P0 LEA.HI.X R5, R63, R2, R64, 0x1, P2 ;  /* 0x000000023f058211 */ /* 0x000fc600010f0c40 */
[----:B------:R1:W-:Y:S04]  /*e520*/  @!P1 ST.E.128 [R6.64], R52 ;  /* 0x0000003406009985 */ /* 0x0003e8000c101d06 */
[----:B------:R1:W-:Y:S01]  /*e530*/  @!P0 ST.E.128 [R4.64], R48 ;  /* 0x0000003004008985 */ /* 0x0003e2000c101d06 */
[----:B------:R-:W-:-:S13]  /*e540*/  ISETP.GE.AND P0, PT, R61, c[0x0][0x3c8], PT ;  /* 0x0000f2003d007a0c */ /* 0x000fda0003f06270 */
[----:B------:R-:W-:Y:S05]  /*e550*/  @P0 BRA `(.L_x_569) ;  /* 0x00000b3000000947 */ /* 0x000fea0003800000 */
[----:B-1----:R-:W-:-:S04]  /*e560*/  LEA R4, P0, R61, R0, 0x1 ;  /* 0x000000003d047211 */ /* 0x002fc800078008ff */
[----:B------:R-:W-:-:S05]  /*e570*/  LEA.HI.X R5, R61, R2, R62, 0x1, P0 ;  /* 0x000000023d057211 */ /* 0x000fca00000f0c3e */
[----:B------:R1:W-:Y:S01]  /*e580*/  ST.E.128 [R4.64], R56 ;  /* 0x0000003804007985 */ /* 0x0003e2000c101d06 */
[----:B------:R-:W-:Y:S05]  /*e590*/  BRA `(.L_x_569) ;  /* 0x00000af000007947 */ /* 0x000fea0003800000 */
.L_x_561:
[----:B------:R-:W2:Y:S04]  /*e5a0*/  LDL R0, [R1+0x40] ;  /* 0x0000400001007983 */ /* 0x000ea80000100800 */
[----:B------:R-:W3:Y:S04]  /*e5b0*/  LDL R14, [R1+0x44] ;  /* 0x00004400010e7983 */ /* 0x000ee80000100800 */
[----:B------:R-:W4:Y:S01]  /*e5c0*/  LDL R13, [R1+0x48] ;  /* 0x00004800010d7983 */ /* 0x000f220000100800 */
[----:B------:R-:W-:Y:S03]  /*e5d0*/  BSSY B0, `(.L_x_570) ;  /* 0x0000025000007945 */ /* 0x000fe60003800000 */
[----:B------:R-:W1:Y:S02]  /*e5e0*/  S2R R11, SR_TID.X ;  /* 0x00000000000b7919 */ /* 0x000e640000002100 */
[----:B-1----:R-:W-:Y:S01]  /*e5f0*/  ISETP.GE.AND P0, PT, R11, 0x80, PT ;  /* 0x000000800b00780c */ /* 0x002fe20003f06270 */
[----:B--2---:R-:W-:Y:S01]  /*e600*/  IMAD.MOV.U32 R12, RZ, RZ, R0 ;  /* 0x000000ffff0c7224 */ /* 0x004fe200078e0000 */
[----:B---3--:R-:W-:-:S02]  /*e610*/  SHF.R.S32.HI R8, RZ, 0x1f, R14 ;  /* 0x0000001fff087819 */ /* 0x008fc4000001140e */
[----:B----4-:R-:W-:-:S09]  /*e620*/  SHF.R.S32.HI R10, RZ, 0x1f, R13 ;  /* 0x0000001fff0a7819 */ /* 0x010fd2000001140d */
[----:B------:R-:W-:Y:S05]  /*e630*/  @P0 BRA `(.L_x_571) ;  /* 0x000001e000000947 */ /* 0x000fea0003800000 */
[----:B------:R-:W-:Y:S02]  /*e640*/  MOV R2, c[0x0][0x4e8] ;  /* 0x00013a0000027a02 */ /* 0x000fe40000000f00 */
[----:B------:R-:W-:-:S03]  /*e650*/  IADD3 R6, R12, R11, RZ ;  /* 0x0000000b0c067210 */ /* 0x000fc60007ffe0ff */
[----:B------:R-:W-:-:S05]  /*e660*/  IMAD R0, R2, c[0x0][0x388], RZ ;  /* 0x0000e20002007a24 */ /* 0x000fca00078e02ff */
[----:B------:R-:W-:-:S13]  /*e670*/  ISETP.GE.AND P0, PT, R6, R0, PT ;  /* 0x000000000600720c */ /* 0x000fda0003f06270 */
[----:B------:R-:W-:Y:S05]  /*e680*/  @P0 BRA `(.L_x_571) ;  /* 0x0000019000000947 */ /* 0x000fea0003800000 */
[----:B------:R-:W-:Y:S01]  /*e690*/  ISETP.NE.AND P0, PT, R2, 0x1, PT ;  /* 0x000000010200780c */ /* 0x000fe20003f05270 */
[----:B------:R-:W-:Y:S01]  /*e6a0*/  IMAD R4, R8, c[0x0][0x490], RZ ;  /* 0x0001240008047a24 */ /* 0x000fe200078e02ff */
[----:B------:R-:W-:Y:S01]  /*e6b0*/  MOV R0, R6 ;  /* 0x0000000600007202 */ /* 0x000fe20000000f00 */
[----:B------:R-:W-:-:S04]  /*e6c0*/  IMAD.WIDE.U32 R2, R14, c[0x0][0x490], RZ ;  /* 0x000124000e027a25 */ /* 0x000fc800078e00ff */
[----:B------:R-:W-:Y:S02]  /*e6d0*/  IMAD R4, R14, c[0x0][0x494], R4 ;  /* 0x000125000e047a24 */ /* 0x000fe400078e0204 */
[----:B------:R-:W-:-:S03]  /*e6e0*/  IMAD R9, R10, c[0x0][0x498], RZ ;  /* 0x000126000a097a24 */ /* 0x000fc600078e02ff */
[----:B------:R-:W-:Y:S01]  /*e6f0*/  IADD3 R3, R3, R4, RZ ;  /* 0x0000000403037210 */ /* 0x000fe20007ffe0ff */
[----:B------:R-:W-:-:S05]  /*e700*/  @P0 IMAD.HI.U32 R5, R6, c[0x0][0x4ec], RZ ;  /* 0x00013b0006050a27 */ /* 0x000fca00078e00ff */
[----:B------:R-:W-:Y:S01]  /*e710*/  @P0 SHF.R.U32.HI R0, RZ, c[0x0][0x4f0], R5 ;  /* 0x00013c00ff000a19 */ /* 0x000fe20000011605 */
[----:B------:R-:W-:-:S03]  /*e720*/  IMAD.WIDE.U32 R4, R13, c[0x0][0x498], R2 ;  /* 0x000126000d047a25 */ /* 0x000fc600078e0002 */
[C---:B------:R-:W-:Y:S01]  /*e730*/  IADD3 R7, -R0.reuse, RZ, RZ ;  /* 0x000000ff00077210 */ /* 0x040fe20007ffe1ff */
[----:B------:R-:W-:Y:S01]  /*e740*/  IMAD R3, R13, c[0x0][0x49c], R9 ;  /* 0x000127000d037a24 */ /* 0x000fe200078e0209 */
[----:B------:R-:W-:-:S03]  /*e750*/  IADD3 R4, P0, R0, R4, RZ ;  /* 0x0000000400047210 */ /* 0x000fc60007f1e0ff */
[----:B------:R-:W-:Y:S01]  /*e760*/  IMAD R2, R7, c[0x0][0x4e8], R6 ;  /* 0x00013a0007027a24 */ /* 0x000fe200078e0206 */
[----:B------:R-:W-:-:S04]  /*e770*/  SHF.R.S32.HI R6, RZ, 0x1f, R0 ;  /* 0x0000001fff067819 */ /* 0x000fc80000011400 */
[----:B------:R-:W-:Y:S02]  /*e780*/  SHF.R.S32.HI R0, RZ, 0x1f, R2 ;  /* 0x0000001fff007819 */ /* 0x000fe40000011402 */
[----:B------:R-:W-:-:S03]  /*e790*/  IADD3.X R5, R6, R5, R3, P0, !PT ;  /* 0x0000000506057210 */ /* 0x000fc600007fe403 */
[----:B------:R-:W-:-:S04]  /*e7a0*/  IMAD R0, R0, c[0x0][0x488], RZ ;  /* 0x0001220000007a24 */ /* 0x000fc800078e02ff */
[C---:B------:R-:W-:Y:S02]  /*e7b0*/  IMAD R0, R2.reuse, c[0x0][0x48c], R0 ;  /* 0x0001230002007a24 */ /* 0x040fe400078e0200 */
[----:B------:R-:W-:-:S05]  /*e7c0*/  IMAD.WIDE.U32 R2, R2, c[0x0][0x488], R4 ;  /* 0x0001220002027a25 */ /* 0x000fca00078e0004 */
[----:B------:R-:W-:Y:S02]  /*e7d0*/  IADD3 R0, R3, R0, RZ ;  /* 0x0000000003007210 */ /* 0x000fe40007ffe0ff */
[----:B------:R-:W-:-:S04]  /*e7e0*/  LEA R4, P0, R2, c[0x0][0x450], 0x2 ;  /* 0x0001140002047a11 */ /* 0x000fc800078010ff */
[----:B------:R-:W-:Y:S02]  /*e7f0*/  LEA.HI.X R5, R2, c[0x0][0x454], R0, 0x2, P0 ;  /* 0x0001150002057a11 */ /* 0x000fe400000f1400 */
[----:B------:R-:W-:-:S05]  /*e800*/  MOV R0, 0xff800000 ;  /* 0xff80000000007802 */ /* 0x000fca0000000f00 */
[----:B------:R1:W-:Y:S02]  /*e810*/  STG.E [R4.64], R0 ;  /* 0x0000000004007986 */ /* 0x0003e4000c101906 */
.L_x_571:
[----:B------:R-:W-:Y:S05]  /*e820*/  BSYNC B0 ;  /* 0x0000000000007941 */ /* 0x000fea0003800000 */
.L_x_570:
[----:B------:R-:W2:Y:S01]  /*e830*/  LDL R2, [R1+0x70] ;  /* 0x0000700001027983 */ /* 0x000ea20000100800 */
[----:B-1----:R-:W-:Y:S01]  /*e840*/  MOV R0, c[0x0][0x4e8] ;  /* 0x00013a0000007a02 */ /* 0x002fe20000000f00 */
[----:B------:R-:W-:Y:S01]  /*e850*/  IMAD R6, R10, c[0x0][0x3f0], RZ ;  /* 0x0000fc000a067a24 */ /* 0x000fe200078e02ff */
[----:B------:R-:W-:Y:S02]  /*e860*/  SHF.R.S32.HI R9, RZ, 0x1f, R11 ;  /* 0x0000001fff097819 */ /* 0x000fe4000001140b */
[----:B------:R-:W-:Y:S01]  /*e870*/  ISETP.NE.AND P0, PT, R0, 0x1, PT ;  /* 0x000000010000780c */ /* 0x000fe20003f05270 */
[----:B------:R-:W-:Y:S01]  /*e880*/  IMAD R0, R8, c[0x0][0x3e8], RZ ;  /* 0x0000fa0008007a24 */ /* 0x000fe200078e02ff */
[----:B------:R-:W-:Y:S01]  /*e890*/  LEA.HI R9, R9, R11, RZ, 0x2 ;  /* 0x0000000b09097211 */ /* 0x000fe200078f10ff */
[----:B------:R-:W-:Y:S02]  /*e8a0*/  IMAD R8, R13, c[0x0][0x3f4], R6 ;  /* 0x0000fd000d087a24 */ /* 0x000fe400078e0206 */
[----:B------:R-:W-:Y:S01]  /*e8b0*/  IMAD R5, R14, c[0x0][0x3ec], R0 ;  /* 0x0000fb000e057a24 */ /* 0x000fe200078e0200 */
[----:B------:R-:W-:-:S04]  /*e8c0*/  SHF.R.S32.HI R9, RZ, 0x2, R9 ;  /* 0x00000002ff097819 */ /* 0x000fc80000011409 */
[-C--:B------:R-:W-:Y:S02]  /*e8d0*/  IADD3 R10, R9, R12.reuse, RZ ;  /* 0x0000000c090a7210 */ /* 0x080fe40007ffe0ff */
[----:B--2---:R-:W-:Y:S01]  /*e8e0*/  IADD3 R4, R2, R12, RZ ;  /* 0x0000000c02047210 */ /* 0x004fe20007ffe0ff */
[----:B------:R-:W-:-:S03]  /*e8f0*/  IMAD.WIDE.U32 R2, R14, c[0x0][0x3e8], RZ ;  /* 0x0000fa000e027a25 */ /* 0x000fc600078e00ff */
[----:B------:R-:W-:Y:S01]  /*e900*/  MOV R0, R4 ;  /* 0x0000000400007202 */ /* 0x000fe20000000f00 */
[----:B------:R-:W-:-:S04]  /*e910*/  @P0 IMAD.HI.U32 R7, R4, c[0x0][0x4ec], RZ ;  /* 0x00013b0004070a27 */ /* 0x000fc800078e00ff */
[----:B------:R-:W-:Y:S01]  /*e920*/  IMAD.IADD R3, R3, 0x1, R5 ;  /* 0x0000000103037824 */ /* 0x000fe200078e0205 */
[----:B------:R-:W-:-:S03]  /*e930*/  @P0 SHF.R.U32.HI R0, RZ, c[0x0][0x4f0], R7 ;  /* 0x00013c00ff000a19 */ /* 0x000fc60000011607 */
[----:B------:R-:W-:Y:S01]  /*e940*/  IMAD.WIDE.U32 R2, R13, c[0x0][0x3f0], R2 ;  /* 0x0000fc000d027a25 */ /* 0x000fe200078e0002 */
[----:B------:R-:W-:Y:S02]  /*e950*/  SHF.R.S32.HI R6, RZ, 0x1f, R0 ;  /* 0x0000001fff067819 */ /* 0x000fe40000011400 */
[----:B------:R-:W-:Y:S02]  /*e960*/  IADD3 R5, -R0, RZ, RZ ;  /* 0x000000ff00057210 */ /* 0x000fe40007ffe1ff */
[----:B------:R-:W-:Y:S01]  /*e970*/  IADD3 R3, R3, R8, RZ ;  /* 0x0000000803037210 */ /* 0x000fe20007ffe0ff */
[----:B------:R-:W-:Y:S02]  /*e980*/  IMAD R6, R6, c[0x0][0x3e0], RZ ;  /* 0x0000f80006067a24 */ /* 0x000fe400078e02ff */
[----:B------:R-:W-:Y:S02]  /*e990*/  IMAD R4, R5, c[0x0][0x4e8], R4 ;  /* 0x00013a0005047a24 */ /* 0x000fe400078e0204 */
[----:B------:R-:W-:-:S02]  /*e9a0*/  IMAD R5, R0, c[0x0][0x3e4], R6 ;  /* 0x0000f90000057a24 */ /* 0x000fc400078e0206 */
[----:B------:R-:W-:Y:S01]  /*e9b0*/  IMAD.WIDE.U32 R2, R0, c[0x0][0x3e0], R2 ;  /* 0x0000f80000027a25 */ /* 0x000fe200078e0002 */
[----:B------:R-:W-:-:S03]  /*e9c0*/  SHF.R.S32.HI R0, RZ, 0x1f, R4 ;  /* 0x0000001fff007819 */ /* 0x000fc60000011404 */
[----:B------:R-:W-:Y:S02]  /*e9d0*/  IMAD.IADD R3, R3, 0x1, R5 ;  /* 0x0000000103037824 */ /* 0x000fe400078e0205 */
[----:B------:R-:W-:Y:S02]  /*e9e0*/  IMAD R0, R0, c[0x0][0x3d8], RZ ;  /* 0x0000f60000007a24 */ /* 0x000fe400078e02ff */
[----:B------:R-:W-:-:S04]  /*e9f0*/  IMAD.WIDE.U32 R2, R4, c[0x0][0x3d8], R2 ;  /* 0x0000f60004027a25 */ /* 0x000fc800078e0002 */
[----:B------:R-:W-:Y:S01]  /*ea00*/  IMAD R4, R4, c[0x0][0x3dc], R0 ;  /* 0x0000f70004047a24 */ /* 0x000fe200078e0200 */
[----:B------:R-:W-:-:S04]  /*ea10*/  LEA R11, P0, R2, c[0x0][0x380], 0x1 ;  /* 0x0000e000020b7a11 */ /* 0x000fc800078008ff */
[----:B------:R-:W-:-:S04]  /*ea20*/  IADD3 R3, R3, R4, RZ ;  /* 0x0000000403037210 */ /* 0x000fc80007ffe0ff */
[----:B------:R-:W-:Y:S01]  /*ea30*/  LEA.HI.X R3, R2, c[0x0][0x384], R3, 0x1, P0 ;  /* 0x0000e10002037a11 */ /* 0x000fe200000f0c03 */
[----:B------:R-:W-:Y:S05]  /*ea40*/  BRA.DIV ~URZ, `(.L_x_572) ;  /* 0x00000d727f007947 */ /* 0x000fea000b800000 */
[----:B------:R1:W2:Y:S02]  /*ea50*/  SHFL.IDX PT, R2, R3, RZ, 0x1c1f ;  /* 0x001c1fff03027589 */ /* 0x0002a400000e0000 */
.L_x_596:
[----:B------:R-:W-:Y:S05]  /*ea60*/  BRA.DIV ~URZ, `(.L_x_573) ;  /* 0x00000dc27f007947 */ /* 0x000fea000b800000 */
[----:B------:R3:W4:Y:S02]  /*ea70*/  SHFL.IDX PT, R0, R11, RZ, 0x1c1f ;  /* 0x001c1fff0b007589 */ /* 0x00072400000e0000 */
.L_x_597:
[----:B------:R-:W-:Y:S01]  /*ea80*/  MOV R12, c[0x0][0x4e8] ;  /* 0x00013a00000c7a02 */ /* 0x000fe20000000f00 */
[----:B------:R-:W-:Y:S04]  /*ea90*/  BSSY B0, `(.L_x_574) ;  /* 0x0000015000007945 */ /* 0x000fe80003800000 */
[----:B------:R-:W-:-:S05]  /*eaa0*/  IMAD R12, R12, c[0x0][0x388], RZ ;  /* 0x0000e2000c0c7a24 */ /* 0x000fca00078e02ff */
[----:B------:R-:W-:-:S13]  /*eab0*/  ISETP.GE.AND P0, PT, R10, R12, PT ;  /* 0x0000000c0a00720c */ /* 0x000fda0003f06270 */
[----:B------:R-:W-:Y:S05]  /*eac0*/  @P0 BRA `(.L_x_575) ;  /* 0x0000011000000947 */ /* 0x000fea0003800000 */
[----:B------:R-:W5:Y:S04]  /*ead0*/  LDL.64 R18, [R1+0x30] ;  /* 0x0000300001127983 */ /* 0x000f680000100a00 */
[----:B---3--:R-:W3:Y:S04]  /*eae0*/  LDL R15, [R1+0x38] ;  /* 0x00003800010f7983 */ /* 0x008ee80000100800 */
[----:B----4-:R-:W4:Y:S04]  /*eaf0*/  LDL R13, [R1+0x3c] ;  /* 0x00003c00010d7983 */ /* 0x010f280000100800 */
[----:B--2---:R-:W2:Y:S04]  /*eb00*/  LDL R16, [R1+0x68] ;  /* 0x0000680001107983 */ /* 0x004ea80000100800 */
[----:B------:R-:W2:Y:S01]  /*eb10*/  LDL R14, [R1+0x64] ;  /* 0x00006400010e7983 */ /* 0x000ea20000100800 */
[----:B-----5:R-:W-:-:S02]  /*eb20*/  ISETP.GE.AND P2, PT, R18, c[0x0][0x3c8], PT ;  /* 0x0000f20012007a0c */ /* 0x020fc40003f46270 */
[----:B---3--:R-:W-:Y:S02]  /*eb30*/  ISETP.GE.AND P1, PT, R15, c[0x0][0x3c8], PT ;  /* 0x0000f2000f007a0c */ /* 0x008fe40003f26270 */
[----:B----4-:R-:W-:-:S09]  /*eb40*/  ISETP.GE.AND P0, PT, R13, c[0x0][0x3c8], PT ;  /* 0x0000f2000d007a0c */ /* 0x010fd20003f06270 */
[CC--:B------:R-:W-:Y:S02]  /*eb50*/  @!P2 LEA R8, P5, R18.reuse, R0.reuse, 0x1 ;  /* 0x000000001208a211 */ /* 0x0c0fe400078a08ff */
[----:B------:R-:W-:Y:S02]  /*eb60*/  @!P1 LEA R6, P4, R15, R0, 0x1 ;  /* 0x000000000f069211 */ /* 0x000fe400078808ff */
[----:B------:R-:W-:Y:S02]  /*eb70*/  @!P2 LEA.HI.X R9, R18, R2, R19, 0x1, P5 ;  /* 0x000000021209a211 */ /* 0x000fe400028f0c13 */
[----:B------:R-:W-:Y:S02]  /*eb80*/  @!P0 LEA R4, P3, R13, R0, 0x1 ;  /* 0x000000000d048211 */ /* 0x000fe400078608ff */
[-C--:B--2---:R-:W-:Y:S02]  /*eb90*/  @!P1 LEA.HI.X R7, R15, R2.reuse, R16, 0x1, P4 ;  /* 0x000000020f079211 */ /* 0x084fe400020f0c10 */
[----:B------:R-:W-:Y:S01]  /*eba0*/  @!P0 LEA.HI.X R5, R13, R2, R14, 0x1, P3 ;  /* 0x000000020d058211 */ /* 0x000fe200018f0c0e */
[----:B------:R2:W-:Y:S04]  /*ebb0*/  @!P2 ST.E.128 [R8.64], RZ ;  /* 0x000000ff0800a985 */ /* 0x0005e8000c101d06 */
[----:B------:R2:W-:Y:S04]  /*ebc0*/  @!P1 ST.E.128 [R6.64], RZ ;  /* 0x000000ff06009985 */ /* 0x0005e8000c101d06 */
[----:B------:R2:W-:Y:S02]  /*ebd0*/  @!P0 ST.E.128 [R4.64], RZ ;  /* 0x000000ff04008985 */ /* 0x0005e4000c101d06 */
.L_x_575:
[----:B------:R-:W-:Y:S05]  /*ebe0*/  BSYNC B0 ;  /* 0x0000000000007941 */ /* 0x000fea0003800000 */
.L_x_574:
[----:B------:R-:W-:Y:S05]  /*ebf0*/  BRA.DIV ~URZ, `(.L_x_576) ;  /* 0x00000c927f007947 */ /* 0x000fea000b800000 */
[----:B--2---:R2:W1:Y:S04]  /*ec00*/  SHFL.IDX PT, R2, R3, 0x1, 0x1c1f ;  /* 0x003c1f0003027f89 */ /* 0x00446800000e0000 */
[----:B----4-:R2:W4:Y:S02]  /*ec10*/  SHFL.IDX PT, R0, R11, 0x1, 0x1c1f ;  /* 0x003c1f000b007f89 */ /* 0x01052400000e0000 */
.L_x_598:
        /* <DEDUP_REMOVED lines=8> */
[----:B------:R-:W4:Y:S01]  /*eca0*/  LDL R14, [R1+0x64] ;  /* 0x00006400010e7983 */ /* 0x000f220000100800 */
[----:B-----5:R-:W-:-:S02]  /*ecb0*/  ISETP.GE.AND P2, PT, R18, c[0x0][0x3c8], PT ;  /* 0x0000f20012007a0c */ /* 0x020fc40003f46270 */
[----:B--2---:R-:W-:Y:S02]  /*ecc0*/  ISETP.GE.AND P1, PT, R15, c[0x0][0x3c8], PT ;  /* 0x0000f2000f007a0c */ /* 0x004fe40003f26270 */
[----:B---3--:R-:W-:-:S09]  /*ecd0*/  ISETP.GE.AND P0, PT, R13, c[0x0][0x3c8], PT ;  /* 0x0000f2000d007a0c */ /* 0x008fd20003f06270 */
[CC--:B------:R-:W-:Y:S02]  /*ece0*/  @!P2 LEA R8, P5, R18.reuse, R0.reuse, 0x1 ;  /* 0x000000001208a211 */ /* 0x0c0fe400078a08ff */
[----:B------:R-:W-:Y:S02]  /*ecf0*/  @!P1 LEA R6, P4, R15, R0, 0x1 ;  /* 0x000000000f069211 */ /* 0x000fe400078808ff */
[----:B-1----:R-:W-:Y:S02]  /*ed00*/  @!P2 LEA.HI.X R9, R18, R2, R19, 0x1, P5 ;  /* 0x000000021209a211 */ /* 0x002fe400028f0c13 */
[----:B------:R-:W-:Y:S02]  /*ed10*/  @!P0 LEA R4, P3, R13, R0, 0x1 ;  /* 0x000000000d048211 */ /* 0x000fe400078608ff */
[-C--:B----4-:R-:W-:Y:S02]  /*ed20*/  @!P1 LEA.HI.X R7, R15, R2.reuse, R16, 0x1, P4 ;  /* 0x000000020f079211 */ /* 0x090fe400020f0c10 */
[----:B------:R-:W-:Y:S01]  /*ed30*/  @!P0 LEA.HI.X R5, R13, R2, R14, 0x1, P3 ;  /* 0x000000020d058211 */ /* 0x000fe200018f0c0e */
[----:B------:R1:W-:Y:S04]  /*ed40*/  @!P2 ST.E.128 [R8.64], RZ ;  /* 0x000000ff0800a985 */ /* 0x0003e8000c101d06 */
[----:B------:R1:W-:Y:S04]  /*ed50*/  @!P1 ST.E.128 [R6.64], RZ ;  /* 0x000000ff06009985 */ /* 0x0003e8000c101d06 */
[----:B------:R1:W-:Y:S02]  /*ed60*/  @!P0 ST.E.128 [R4.64], RZ ;  /* 0x000000ff04008985 */ /* 0x0003e4000c101d06 */
.L_x_578:
[----:B------:R-:W-:Y:S05]  /*ed70*/  BSYNC B0 ;  /* 0x0000000000007941 */ /* 0x000fea0003800000 */
.L_x_577:
[----:B------:R-:W-:Y:S05]  /*ed80*/  BRA.DIV ~URZ, `(.L_x_579) ;  /* 0x00000bc27f007947 */ /* 0x000fea000b800000 */
[----:B-1----:R1:W2:Y:S02]  /*ed90*/  SHFL.IDX PT, R2, R3, 0x2, 0x1c1f ;  /* 0x005c1f0003027f89 */ /* 0x0022a400000e0000 */
.L_x_599:
[----:B------:R-:W-:Y:S05]  /*eda0*/  BRA.DIV ~URZ, `(.L_x_580) ;  /* 0x00000c127f007947 */ /* 0x000fea000b800000 */
[----:B----4-:R4:W1:Y:S02]  /*edb0*/  SHFL.IDX PT, R0, R11, 0x2, 0x1c1f ;  /* 0x005c1f000b007f89 */ /* 0x01086400000e0000 */
.L_x_600:
[----:B------:R-:W-:Y:S01]  /*edc0*/  IADD3 R4, R10, 0x40, RZ ;  /* 0x000000400a047810 */ /* 0x000fe20007ffe0ff */
[----:B------:R-:W-:Y:S03]  /*edd0*/  BSSY B0, `(.L_x_581) ;  /* 0x0000014000007945 */ /* 0x000fe60003800000 */
        /* <DEDUP_REMOVED lines=10> */
[CC--:B-1----:R-:W-:Y:S02]  /*ee80*/  @!P2 LEA R8, P5, R18.reuse, R0.reuse, 0x1 ;  /* 0x000000001208a211 */ /* 0x0c2fe400078a08ff */
        /* <DEDUP_REMOVED lines=8> */
.L_x_582:
[----:B------:R-:W-:Y:S05]  /*ef10*/  BSYNC B0 ;  /* 0x0000000000007941 */ /* 0x000fea0003800000 */
.L_x_581:
[----:B------:R-:W-:Y:S05]  /*ef20*/  BRA.DIV ~URZ, `(.L_x_583) ;  /* 0x00000af27f007947 */ /* 0x000fea000b800000 */
[----:B--2---:R2:W3:Y:S04]  /*ef30*/  SHFL.IDX PT, R2, R3, 0x3, 0x1c1f ;  /* 0x007c1f0003027f89 */ /* 0x0044e800000e0000 */
[----:B-1----:R2:W1:Y:S02]  /*ef40*/  SHFL.IDX PT, R0, R11, 0x3, 0x1c1f ;  /* 0x007c1f000b007f89 */ /* 0x00246400000e0000 */
.L_x_601:
[----:B------:R-:W-:-:S04]  /*ef50*/  IADD3 R10, R10, 0x60, RZ ;  /* 0x000000600a0a7810 */ /* 0x000fc80007ffe0ff */
[----:B------:R-:W-:-:S13]  /*ef60*/  ISETP.GE.AND P0, PT, R10, R12, PT ;  /* 0x0000000c0a00720c */ /* 0x000fda0003f06270 */
[----:B------:R-:W-:Y:S05]  /*ef70*/  @P0 BRA `(.L_x_569) ;  /* 0x0000011000000947 */ /* 0x000fea0003800000 */
[----:B------:R-:W5:Y:S04]  /*ef80*/  LDL.64 R16, [R1+0x30] ;  /* 0x0000300001107983 */ /* 0x000f680000100a00 */
[----:B--2---:R-:W2:Y:S04]  /*ef90*/  LDL R13, [R1+0x38] ;  /* 0x00003800010d7983 */ /* 0x004ea80000100800 */
[----:B----4-:R-:W4:Y:S04]  /*efa0*/  LDL R3, [R1+0x3c] ;  /* 0x00003c0001037983 */ /* 0x010f280000100800 */
[----:B---3--:R-:W3:Y:S04]  /*efb0*/  LDL R14, [R1+0x68] ;  /* 0x00006800010e7983 */ /* 0x008ee80000100800 */
[----:B------:R-:W3:Y:S01]  /*efc0*/  LDL R11, [R1+0x64] ;  /* 0x00006400010b7983 */ /* 0x000ee20000100800 */
[----:B-----5:R-:W-:-:S02]  /*efd0*/  ISETP.GE.AND P2, PT, R16, c[0x0][0x3c8], PT ;  /* 0x0000f20010007a0c */ /* 0x020fc40003f46270 */
[----:B--2---:R-:W-:Y:S02]  /*efe0*/  ISETP.GE.AND P1, PT, R13, c[0x0][0x3c8], PT ;  /* 0x0000f2000d007a0c */ /* 0x004fe40003f26270 */
[----:B----4-:R-:W-:-:S09]  /*eff0*/  ISETP.GE.AND P0, PT, R3, c[0x0][0x3c8], PT ;  /* 0x0000f20003007a0c */ /* 0x010fd20003f06270 */
[CC--:B-1----:R-:W-:Y:S02]  /*f000*/  @!P2 LEA R8, P5, R16.reuse, R0.reuse, 0x1 ;  /* 0x000000001008a211 */ /* 0x0c2fe400078a08ff */
[----:B------:R-:W-:Y:S02]  /*f010*/  @!P1 LEA R6, P4, R13, R0, 0x1 ;  /* 0x000000000d069211 */ /* 0x000fe400078808ff */
[----:B------:R-:W-:Y:S02]  /*f020*/  @!P2 LEA.HI.X R9, R16, R2, R17, 0x1, P5 ;  /* 0x000000021009a211 */ /* 0x000fe400028f0c11 */
[----:B------:R-:W-:Y:S02]  /*f030*/  @!P0 LEA R4, P3, R3, R0, 0x1 ;  /* 0x0000000003048211 */ /* 0x000fe400078608ff */
[-C--:B---3--:R-:W-:Y:S02]  /*f040*/  @!P1 LEA.HI.X R7, R13, R2.reuse, R14, 0x1, P4 ;  /* 0x000000020d079211 */ /* 0x088fe400020f0c0e */
[----:B------:R-:W-:Y:S01]  /*f050*/  @!P0 LEA.HI.X R5, R3, R2, R11, 0x1, P3 ;  /* 0x0000000203058211 */ /* 0x000fe200018f0c0b */
[----:B------:R1:W-:Y:S04]  /*f060*/  @!P2 ST.E.128 [R8.64], RZ ;  /* 0x000000ff0800a985 */ /* 0x0003e8000c101d06 */
[----:B------:R1:W-:Y:S04]  /*f070*/  @!P1 ST.E.128 [R6.64], RZ ;  /* 0x000000ff06009985 */ /* 0x0003e8000c101d06 */
[----:B------:R1:W-:Y:S02]  /*f080*/  @!P0 ST.E.128 [R4.64], RZ ;  /* 0x000000ff04008985 */ /* 0x0003e4000c101d06 */
.L_x_569:
[----:B----4-:R-:W-:Y:S05]  /*f090*/  BSYNC B1 ;  /* 0x0000000000017941 */ /* 0x010fea0003800000 */
.L_x_560:
[----:B-1----:R-:W4:Y:S02]  /*f0a0*/  LDL R0, [R1+0x74] ;  /* 0x0000740001007983 */ /* 0x002f240000100800 */
[----:B----4-:R-:W-:-:S13]  /*f0b0*/  ISETP.NE.AND P0, PT, R0, RZ, PT ;  /* 0x000000ff0000720c */ /* 0x010fda0003f05270 */
[----:B------:R-:W-:Y:S01]  /*f0c0*/  @P0 WARPSYNC 0xffffffff ;  /* 0xffffffff00000948 */ /* 0x000fe20003800000 */
[----:B------:R-:W-:Y:S06]  /*f0d0*/  @P0 BAR.SYNC.DEFER_BLOCKING 0x5, 0x80 ;  /* 0x0142000000000b1d */ /* 0x000fec0000010000 */
[----:B------:R-:W1:Y:S04]  /*f0e0*/  @P0 LDS R0, [0xc100] ;  /* 0x00c10000ff000984 */ /* 0x000e680000000800 */
[----:B-1----:R1:W-:Y:S04]  /*f0f0*/  @P0 STL [R1+0x6c], R0 ;  /* 0x00006c0001000387 */ /* 0x0023e80000100800 */
[----:B------:R-:W-:Y:S06]  /*f100*/  @P0 BAR.ARV 0x4, 0x80 ;  /* 0x0102000000000b1d */ /* 0x000fec0000002000 */
[----:B------:R-:W-:Y:S05]  /*f110*/  @P0 BRA `(.L_x_584) ;  /* 0x0000007000000947 */ /* 0x000fea0003800000 */
[----:B------:R-:W-:Y:S05]  /*f120*/  BRA.DIV ~URZ, `(.L_x_585) ;  /* 0x000009b27f007947 */ /* 0x000fea000b800000 */
[----:B-1----:R1:W4:Y:S02]  /*f130*/  SHFL.IDX PT, R0, R60, RZ, 0x1f ;  /* 0x00001fff3c007589 */ /* 0x00232400000e0000 */
.L_x_602:
[----:B------:R-:W-:Y:S01]  /*f140*/  WARPSYNC 0xffffffff ;  /* 0xffffffff00007948 */ /* 0x000fe20003800000 */
[----:B------:R-:W-:Y:S06]  /*f150*/  BAR.SYNC.DEFER_BLOCKING 0x4, 0x80 ;  /* 0x0102000000007b1d */ /* 0x000fec0000010000 */
[----:B----4-:R4:W-:Y:S04]  /*f160*/  STL [R1+0x6c], R0 ;  /* 0x00006c0001007387 */ /* 0x0109e80000100800 */
[----:B------:R4:W-:Y:S04]  /*f170*/  @!P6 STS [0xc100], R60 ;  /* 0x00c1003cff00e388 */ /* 0x0009e80000000800 */
[----:B------:R-:W-:Y:S06]  /*f180*/  BAR.ARV 0x5, 0x80 ;  /* 0x0142000000007b1d */ /* 0x000fec0000002000 */
.L_x_584:
[----:B-1--4-:R-:W4:Y:S02]  /*f190*/  LDL R0, [R1+0x6c] ;  /* 0x00006c0001007983 */ /* 0x012f240000100800 */
[----:B----4-:R-:W-:-:S13]  /*f1a0*/  ISETP.GE.AND P0, PT, R0, c[0x0][0x538], PT ;  /* 0x00014e0000007a0c */ /* 0x010fda0003f06270 */
[----:B--23-5:R-:W-:Y:S01]  /*f1b0*/  @P0 CALL.REL.NOINC `(.L_x_586) ;  /* 0x0000001000000944 */ /* 0x02cfe20003c00000 */
[----:B------:R-:W-:Y:S05]  /*f1c0*/  BRA `(.L_x_587) ;  /* 0xffff186000007947 */ /* 0x000fea000383ffff */
.L_x_586:
[----:B------:R-:W-:Y:S05]  /*f1d0*/  EXIT ;  /* 0x000000000000794d */ /* 0x000fea0003800000 */
.L_x_538:
[----:B------:R-:W-:Y:S01]  /*f1e0*/  IMAD.MOV.U32 R7, RZ, RZ, R10 ;  /* 0x000000ffff077224 */ /* 0x000fe200078e000a */
[----:B--2---:R-:W-:Y:S01]  /*f1f0*/  MOV R4, RZ ;  /* 0x000000ff00047202 */ /* 0x004fe20000000f00 */
[----:B------:R-:W-:Y:S01]  /*f200*/  IMAD.MOV.U32 R0, RZ, RZ, 0x1c1f ;  /* 0x00001c1fff007424 */ /* 0x000fe200078e00ff */
[----:B------:R-:W-:Y:S02]  /*f210*/  MOV R5, 0xf230 ;  /* 0x0000f23000057802 */ /* 0x000fe40000000f00 */
[----:B------:R-:W-:Y:S05]  /*f220*/  CALL.REL.NOINC `($__internal_1_$__cuda_sm70_shflsync_idx_p) ;  /* 0x0000095000007944 */ /* 0x000fea0003c00000 */
[----:B------:R-:W-:Y:S01]  /*f230*/  MOV R2, R0 ;  /* 0x0000000000027202 */ /* 0x000fe20000000f00 */
[----:B------:R-:W-:Y:S05]  /*f240*/  BRA `(.L_x_588) ;  /* 0xffff25b000007947 */ /* 0x000fea000383ffff */
.L_x_539:
[----:B------:R-:W-:Y:S01]  /*f250*/  IMAD.MOV.U32 R7, RZ, RZ, R12 ;  /* 0x000000ffff077224 */ /* 0x000fe200078e000c */
[----:B--2---:R-:W-:Y:S01]  /*f260*/  MOV R4, RZ ;  /* 0x000000ff00047202 */ /* 0x004fe20000000f00 */
[----:B------:R-:W-:Y:S01]  /*f270*/  IMAD.MOV.U32 R0, RZ, RZ, 0x1c1f ;  /* 0x00001c1fff007424 */ /* 0x000fe200078e00ff */
[----:B------:R-:W-:Y:S02]  /*f280*/  MOV R5, 0xf2a0 ;  /* 0x0000f2a000057802 */ /* 0x000fe40000000f00 */
[----:B-1-3--:R-:W-:Y:S05]  /*f290*/  CALL.REL.NOINC `($__internal_1_$__cuda_sm70_shflsync_idx_p) ;  /* 0x000008e000007944 */ /* 0x00afea0003c00000 */
[----:B------:R-:W-:Y:S05]  /*f2a0*/  BRA `(.L_x_589) ;  /* 0xffff257000007947 */ /* 0x000fea000383ffff */
.L_x_542:
[----:B--2---:R-:W-:Y:S01]  /*f2b0*/  IMAD.MOV.U32 R7, RZ, RZ, R10 ;  /* 0x000000ffff077224 */ /* 0x004fe200078e000a */
[----:B------:R-:W-:Y:S01]  /*f2c0*/  MOV R4, 0x1 ;  /* 0x0000000100047802 */ /* 0x000fe20000000f00 */
[----:B----4-:R-:W-:Y:S01]  /*f2d0*/  IMAD.MOV.U32 R0, RZ, RZ, 0x1c1f ;  /* 0x00001c1fff007424 */ /* 0x010fe200078e00ff */
[----:B------:R-:W-:-:S02]  /*f2e0*/  MOV R5, 0xf300 ;  /* 0x0000f30000057802 */ /* 0x000fc40000000f00 */
[----:B-1-3--:R-:W-:Y:S05]  /*f2f0*/  CALL.REL.NOINC `($__internal_1_$__cuda_sm70_shflsync_idx_p) ;  /* 0x0000088000007944 */ /* 0x00afea0003c00000 */
[----:B------:R-:W-:Y:S01]  /*f300*/  IMAD.MOV.U32 R2, RZ, RZ, R0 ;  /* 0x000000ffff027224 */ /* 0x000fe200078e0000 */
[----:B------:R-:W-:Y:S01]  /*f310*/  MOV R4, 0x1 ;  /* 0x0000000100047802 */ /* 0x000fe20000000f00 */
[----:B------:R-:W-:Y:S01]  /*f320*/  IMAD.MOV.U32 R7, RZ, RZ, R12 ;  /* 0x000000ffff077224 */ /* 0x000fe200078e000c */
[----:B------:R-:W-:-:S02]  /*f330*/  MOV R0, 0x1c1f ;  /* 0x00001c1f00007802 */ /* 0x000fc40000000f00 */
[----:B------:R-:W-:Y:S02]  /*f340*/  MOV R5, 0xf360 ;  /* 0x0000f36000057802 */ /* 0x000fe40000000f00 */
[----:B------:R-:W-:Y:S05]  /*f350*/  CALL.REL.NOINC `($__internal_1_$__cuda_sm70_shflsync_idx_p) ;  /* 0x0000082000007944 */ /* 0x000fea0003c00000 */
[----:B------:R-:W-:Y:S05]  /*f360*/  BRA `(.L_x_590) ;  /* 0xffff269000007947 */ /* 0x000fea000383ffff */
.L_x_545:
[----:B-1----:R-:W-:Y:S01]  /*f370*/  IMAD.MOV.U32 R7, RZ, RZ, R10 ;  /* 0x000000ffff077224 */ /* 0x002fe200078e000a */
[----:B------:R-:W-:Y:S01]  /*f380*/  MOV R4, 0x2 ;  /* 0x0000000200047802 */ /* 0x000fe20000000f00 */
[----:B--2---:R-:W-:Y:S01]  /*f390*/  IMAD.MOV.U32 R0, RZ, RZ, 0x1c1f ;  /* 0x00001c1fff007424 */ /* 0x004fe200078e00ff */
[----:B------:R-:W-:Y:S02]  /*f3a0*/  MOV R5, 0xf3c0 ;  /* 0x0000f3c000057802 */ /* 0x000fe40000000f00 */
[----:B---3--:R-:W-:Y:S05]  /*f3b0*/  CALL.REL.NOINC `($__internal_1_$__cuda_sm70_shflsync_idx_p) ;  /* 0x000007c000007944 */ /* 0x008fea0003c00000 */
[----:B------:R-:W-:Y:S01]  /*f3c0*/  MOV R2, R0 ;  /* 0x0000000000027202 */ /* 0x000fe20000000f00 */
[----:B------:R-:W-:Y:S05]  /*f3d0*/  BRA `(.L_x_591) ;  /* 0xffff27e000007947 */ /* 0x000fea000383ffff */
.L_x_546:
[----:B------:R-:W-:Y:S01]  /*f3e0*/  IMAD.MOV.U32 R7, RZ, RZ, R12 ;  /* 0x000000ffff077224 */ /* 0x000fe200078e000c */
[----:B------:R-:W-:Y:S01]  /*f3f0*/  MOV R4, 0x2 ;  /* 0x0000000200047802 */ /* 0x000fe20000000f00 */
[----:B--2---:R-:W-:Y:S01]  /*f400*/  IMAD.MOV.U32 R0, RZ, RZ, 0x1c1f ;  /* 0x00001c1fff007424 */ /* 0x004fe200078e00ff */
[----:B------:R-:W-:Y:S02]  /*f410*/  MOV R5, 0xf430 ;  /* 0x0000f43000057802 */ /* 0x000fe40000000f00 */
[----:B-1-34-:R-:W-:Y:S05]  /*f420*/  CALL.REL.NOINC `($__internal_1_$__cuda_sm70_shflsync_idx_p) ;  /* 0x0000075000007944 */ /* 0x01afea0003c00000 */
[----:B------:R-:W-:Y:S05]  /*f430*/  BRA `(.L_x_592) ;  /* 0xffff27a000007947 */ /* 0x000fea000383ffff */
.L_x_549:
[----:B-1----:R-:W-:Y:S01]  /*f440*/  IMAD.MOV.U32 R7, RZ, RZ, R10 ;  /* 0x000000ffff077224 */ /* 0x002fe200078e000a */
[----:B------:R-:W-:Y:S01]  /*f450*/  MOV R4, 0x3 ;  /* 0x0000000300047802 */ /* 0x000fe20000000f00 */
[----:B------:R-:W-:Y:S01]  /*f460*/  IMAD.MOV.U32 R0, RZ, RZ, 0x1c1f ;  /* 0x00001c1fff007424 */ /* 0x000fe200078e00ff */
[----:B------:R-:W-:-:S02]  /*f470*/  MOV R5, 0xf490 ;  /* 0x0000f49000057802 */ /* 0x000fc40000000f00 */
[----:B--234-:R-:W-:Y:S05]  /*f480*/  CALL.REL.NOINC `($__internal_1_$__cuda_sm70_shflsync_idx_p) ;  /* 0x000006f000007944 */ /* 0x01cfea0003c00000 */
[----:B------:R-:W-:Y:S01]  /*f490*/  IMAD.MOV.U32 R2, RZ, RZ, R0 ;  /* 0x000000ffff027224 */ /* 0x000fe200078e0000 */
[----:B------:R-:W-:Y:S01]  /*f4a0*/  MOV R4, 0x3 ;  /* 0x0000000300047802 */ /* 0x000fe20000000f00 */
[----:B------:R-:W-:Y:S01]  /*f4b0*/  IMAD.MOV.U32 R7, RZ, RZ, R12 ;  /* 0x000000ffff077224 */ /* 0x000fe200078e000c */
[----:B------:R-:W-:-:S02]  /*f4c0*/  MOV R0, 0x1c1f ;  /* 0x00001c1f00007802 */ /* 0x000fc40000000f00 */
[----:B------:R-:W-:Y:S02]  /*f4d0*/  MOV R5, 0xf4f0 ;  /* 0x0000f4f000057802 */ /* 0x000fe40000000f00 */
[----:B------:R-:W-:Y:S05]  /*f4e0*/  CALL.REL.NOINC `($__internal_1_$__cuda_sm70_shflsync_idx_p) ;  /* 0x0000069000007944 */ /* 0x000fea0003c00000 */
[----:B------:R-:W-:Y:S05]  /*f4f0*/  BRA `(.L_x_593) ;  /* 0xffff28b000007947 */ /* 0x000fea000383ffff */
.L_x_556:
[----:B------:R1:W5:Y:S01]  /*f500*/  LDL R0, [R1+0x18] ;  /* 0x0000180001007983 */ /* 0x0003620000100800 */
[----:B------:R-:W-:Y:S02]  /*f510*/  MOV R3, 0x2 ;  /* 0x0000000200037802 */ /* 0x000fe40000000f00 */
[----:B------:R-:W-:Y:S02]  /*f520*/  MOV R2, 0xf540 ;  /* 0x0000f54000027802 */ /* 0x000fe40000000f00 */
[----:B-1---5:R-:W-:Y:S05]  /*f530*/  CALL.REL.NOINC `($__internal_0_$__cuda_sm70_shflsync_bfly_p) ;  /* 0x0000060000007944 */ /* 0x022fea0003c00000 */
[----:B------:R-:W-:Y:S01]  /*f540*/  MOV R4, R8 ;  /* 0x0000000800047202 */ /* 0x000fe20000000f00 */
[----:B------:R-:W-:Y:S05]  /*f550*/  BRA `(.L_x_594) ;  /* 0xffffd25000007947 */ /* 0x000fea000383ffff */
.L_x_557:
[----:B------:R-:W-:Y:S01]  /*f560*/  IMAD.MOV.U32 R0, RZ, RZ, R4 ;  /* 0x000000ffff007224 */ /* 0x000fe200078e0004 */
[----:B------:R-:W-:Y:S02]  /*f570*/  MOV R3, 0x1 ;  /* 0x0000000100037802 */ /* 0x000fe40000000f00 */
[----:B------:R-:W-:Y:S02]  /*f580*/  MOV R2, 0xf5a0 ;  /* 0x0000f5a000027802 */ /* 0x000fe40000000f00 */
[----:B------:R-:W-:Y:S05]  /*f590*/  CALL.REL.NOINC `($__internal_0_$__cuda_sm70_shflsync_bfly_p) ;  /* 0x000005a000007944 */ /* 0x000fea0003c00000 */
[----:B------:R1:W5:Y:S01]  /*f5a0*/  LDL R0, [R1+0x1c] ;  /* 0x00001c0001007983 */ /* 0x0003620000100800 */
[----:B------:R-:W-:Y:S01]  /*f5b0*/  FADD.FTZ R4, R4, R8 ;  /* 0x0000000804047221 */ /* 0x000fe20000010000 */
[----:B------:R-:W-:Y:S02]  /*f5c0*/  MOV R3, 0x2 ;  /* 0x0000000200037802 */ /* 0x000fe40000000f00 */
[----:B------:R-:W-:-:S02]  /*f5d0*/  MOV R2, 0xf5f0 ;  /* 0x0000f5f000027802 */ /* 0x000fc40000000f00 */
[----:B-1---5:R-:W-:Y:S05]  /*f5e0*/  CALL.REL.NOINC `($__internal_0_$__cuda_sm70_shflsync_bfly_p) ;  /* 0x0000055000007944 */ /* 0x022fea0003c00000 */
[----:B------:R-:W2:Y:S01]  /*f5f0*/  LDL.LU R0, [R1+0x1c] ;  /* 0x00001c0001007983 */ /* 0x000ea20000300800 */
[----:B------:R-:W-:-:S02]  /*f600*/  MOV R3, 0x1 ;  /* 0x0000000100037802 */ /* 0x000fc40000000f00 */
[----:B------:R-:W-:Y:S01]  /*f610*/  MOV R2, 0xf650 ;  /* 0x0000f65000027802 */ /* 0x000fe20000000f00 */
[----:B--2---:R-:W-:-:S05]  /*f620*/  FADD.FTZ R5, R0, R8 ;  /* 0x0000000800057221 */ /* 0x004fca0000010000 */
[----:B------:R-:W-:Y:S02]  /*f630*/  MOV R0, R5 ;  /* 0x0000000500007202 */ /* 0x000fe40000000f00 */
[----:B------:R-:W-:Y:S05]  /*f640*/  CALL.REL.NOINC `($__internal_0_$__cuda_sm70_shflsync_bfly_p) ;  /* 0x000004f000007944 */ /* 0x000fea0003c00000 */
[----:B------:R1:W5:Y:S01]  /*f650*/  LDL R0, [R1+0x20] ;  /* 0x0000200001007983 */ /* 0x0003620000100800 */
[----:B------:R-:W-:Y:S01]  /*f660*/  FADD.FTZ R5, R5, R8 ;  /* 0x0000000805057221 */ /* 0x000fe20000010000 */
[----:B------:R-:W-:Y:S02]  /*f670*/  MOV R3, 0x2 ;  /* 0x0000000200037802 */ /* 0x000fe40000000f00 */
[----:B------:R-:W-:Y:S02]  /*f680*/  MOV R2, 0xf6a0 ;  /* 0x0000f6a000027802 */ /* 0x000fe40000000f00 */
[----:B-1---5:R-:W-:Y:S05]  /*f690*/  CALL.REL.NOINC `($__internal_0_$__cuda_sm70_shflsync_bfly_p) ;  /* 0x000004a000007944 */ /* 0x022fea0003c00000 */
[----:B------:R-:W2:Y:S01]  /*f6a0*/  LDL.LU R0, [R1+0x20] ;  /* 0x0000200001007983 */ /* 0x000ea20000300800 */
[----:B------:R-:W-:Y:S02]  /*f6b0*/  MOV R3, 0x1 ;  /* 0x0000000100037802 */ /* 0x000fe40000000f00 */
        /* <DEDUP_REMOVED lines=15> */
[----:B------:R-:W-:Y:S05]  /*f7b0*/  BRA `(.L_x_595) ;  /* 0xffffd12000007947 */ /* 0x000fea000383ffff */
.L_x_572:
[----:B------:R-:W-:Y:S01]  /*f7c0*/  IMAD.MOV.U32 R7, RZ, RZ, R3 ;  /* 0x000000ffff077224 */ /* 0x000fe200078e0003 */
[----:B------:R-:W-:Y:S01]  /*f7d0*/  MOV R4, RZ ;  /* 0x000000ff00047202 */ /* 0x000fe20000000f00 */
[----:B------:R-:W-:Y:S01]  /*f7e0*/  IMAD.MOV.U32 R0, RZ, RZ, 0x1c1f ;  /* 0x00001c1fff007424 */ /* 0x000fe200078e00ff */
[----:B------:R-:W-:Y:S02]  /*f7f0*/  MOV R5, 0xf810 ;  /* 0x0000f81000057802 */ /* 0x000fe40000000f00 */
[----:B------:R-:W-:Y:S05]  /*f800*/  CALL.REL.NOINC `($__internal_1_$__cuda_sm70_shflsync_idx_p) ;  /* 0x0000037000007944 */ /* 0x000fea0003c00000 */
[----:B------:R-:W-:Y:S01]  /*f810*/  MOV R2, R0 ;  /* 0x0000000000027202 */ /* 0x000fe20000000f00 */
[----:B------:R-:W-:Y:S05]  /*f820*/  BRA `(.L_x_596) ;  /* 0xfffff23000007947 */ /* 0x000fea000383ffff */
.L_x_573:
[----:B------:R-:W-:Y:S01]  /*f830*/  IMAD.MOV.U32 R7, RZ, RZ, R11 ;  /* 0x000000ffff077224 */ /* 0x000fe200078e000b */
[----:B------:R-:W-:Y:S01]  /*f840*/  MOV R4, RZ ;  /* 0x000000ff00047202 */ /* 0x000fe20000000f00 */
[----:B------:R-:W-:Y:S01]  /*f850*/  IMAD.MOV.U32 R0, RZ, RZ, 0x1c1f ;  /* 0x00001c1fff007424 */ /* 0x000fe200078e00ff */
[----:B------:R-:W-:Y:S02]  /*f860*/  MOV R5, 0xf880 ;  /* 0x0000f88000057802 */ /* 0x000fe40000000f00 */
[----:B-12---:R-:W-:Y:S05]  /*f870*/  CALL.REL.NOINC `($__internal_1_$__cuda_sm70_shflsync_idx_p) ;  /* 0x0000030000007944 */ /* 0x006fea0003c00000 */
[----:B------:R-:W-:Y:S05]  /*f880*/  BRA `(.L_x_597) ;  /* 0xfffff1f000007947 */ /* 0x000fea000383ffff */
.L_x_576:
        /* <DEDUP_REMOVED lines=12> */
.L_x_579:
[----:B-1----:R-:W-:Y:S01]  /*f950*/  IMAD.MOV.U32 R7, RZ, RZ, R3 ;  /* 0x000000ffff077224 */ /* 0x002fe200078e0003 */
[----:B------:R-:W-:Y:S01]  /*f960*/  MOV R4, 0x2 ;  /* 0x0000000200047802 */ /* 0x000fe20000000f00 */
[----:B----4-:R-:W-:Y:S01]  /*f970*/  IMAD.MOV.U32 R0, RZ, RZ, 0x1c1f ;  /* 0x00001c1fff007424 */ /* 0x010fe200078e00ff */
[----:B------:R-:W-:Y:S02]  /*f980*/  MOV R5, 0xf9a0 ;  /* 0x0000f9a000057802 */ /* 0x000fe40000000f00 */
[----:B--23--:R-:W-:Y:S05]  /*f990*/  CALL.REL.NOINC `($__internal_1_$__cuda_sm70_shflsync_idx_p) ;  /* 0x000001e000007944 */ /* 0x00cfea0003c00000 */
[----:B------:R-:W-:Y:S01]  /*f9a0*/  MOV R2, R0 ;  /* 0x0000000000027202 */ /* 0x000fe20000000f00 */
[----:B------:R-:W-:Y:S05]  /*f9b0*/  BRA `(.L_x_599) ;  /* 0xfffff3e000007947 */ /* 0x000fea000383ffff */
.L_x_580:
[----:B------:R-:W-:Y:S01]  /*f9c0*/  IMAD.MOV.U32 R7, RZ, RZ, R11 ;  /* 0x000000ffff077224 */ /* 0x000fe200078e000b */
[----:B------:R-:W-:Y:S01]  /*f9d0*/  MOV R4, 0x2 ;  /* 0x0000000200047802 */ /* 0x000fe20000000f00 */
[----:B----4-:R-:W-:Y:S01]  /*f9e0*/  IMAD.MOV.U32 R0, RZ, RZ, 0x1c1f ;  /* 0x00001c1fff007424 */ /* 0x010fe200078e00ff */
[----:B------:R-:W-:Y:S02]  /*f9f0*/  MOV R5, 0xfa10 ;  /* 0x0000fa1000057802 */ /* 0x000fe40000000f00 */
[----:B-123--:R-:W-:Y:S05]  /*fa00*/  CALL.REL.NOINC `($__internal_1_$__cuda_sm70_shflsync_idx_p) ;  /* 0x0000017000007944 */ /* 0x00efea0003c00000 */
[----:B------:R-:W-:Y:S05]  /*fa10*/  BRA `(.L_x_600) ;  /* 0xfffff3a000007947 */ /* 0x000fea000383ffff */
.L_x_583:
        /* <DEDUP_REMOVED lines=12> */
.L_x_585:
[----:B------:R-:W-:Y:S01]  /*fae0*/  IMAD.MOV.U32 R7, RZ, RZ, R60 ;  /* 0x000000ffff077224 */ /* 0x000fe200078e003c */
[----:B------:R-:W-:Y:S01]  /*faf0*/  MOV R4, RZ ;  /* 0x000000ff00047202 */ /* 0x000fe20000000f00 */
[----:B-1----:R-:W-:Y:S01]  /*fb00*/  IMAD.MOV.U32 R0, RZ, RZ, 0x1f ;  /* 0x0000001fff007424 */ /* 0x002fe200078e00ff */
[----:B------:R-:W-:Y:S02]  /*fb10*/  MOV R5, 0xfb30 ;  /* 0x0000fb3000057802 */ /* 0x000fe40000000f00 */
[----:B--23-5:R-:W-:Y:S05]  /*fb20*/  CALL.REL.NOINC `($__internal_1_$__cuda_sm70_shflsync_idx_p) ;  /* 0x0000005000007944 */ /* 0x02cfea0003c00000 */
[----:B------:R-:W-:Y:S05]  /*fb30*/  BRA `(.L_x_602) ;  /* 0xfffff60000007947 */ /* 0x000fea000383ffff */
        .weak           $__internal_0_$__cuda_sm70_shflsync_bfly_p
        .type           $__internal_0_$__cuda_sm70_shflsync_bfly_p,@function
        .size           $__internal_0_$__cuda_sm70_shflsync_bfly_p,($__internal_1_$__cuda_sm70_shflsync_idx_p - $__internal_0_$__cuda_sm70_shflsync_bfly_p)
$__internal_0_$__cuda_sm70_shflsync_bfly_p:
[----:B------:R-:W-:Y:S04]  /*fb40*/  WARPSYNC R9 ;  /* 0x0000000900007348 */ /* 0x000fe80003800000 */
[----:B------:R1:W2:Y:S02]  /*fb50*/  SHFL.BFLY PT, R8, R0, R3, R10 ;  /* 0x0c00000300087389 */ /* 0x0002a400000e000a */
[----:B-1----:R-:W-:-:S04]  /*fb60*/  MOV R3, 0x0 ;  /* 0x0000000000037802 */ /* 0x002fc80000000f00 */
[----:B--2---:R-:W-:Y:S05]  /*fb70*/  RET.REL.NODEC R2 `(_ZN7cutlass13device_kernelIN5flash19enable_sm80_to_sm89INS1_16FlashAttnFwdSm80INS1_25CollectiveMainloopFwdSm80ILi4ELi1ELb0EN4cute5tupleIJNS5_1CILi128EEENS7_ILi64EEENS7_ILi96EEEEEELi96ENS_10bfloat16_tEfNS_4arch4Sm80ELb1ELb0ELb0ELb0ELb0ELb0ELb1ELb0EEENS1_21CollectiveEpilogueFwdINS6_IJS8_SA_S9_EEENS6_IJNS7_ILi1EEESI_SI_EEESC_SE_Li128ELb0ELb1ELb0ELb0EEENS1_30DynamicPersistentTileSchedulerILi128ELi128ELb0ELb1ELb0EEEEEEEEEvNT_6ParamsE) ;  /* 0xffff048002007950 */ /* 0x004fea0003c3ffff */
        .weak           $__internal_1_$__cuda_sm70_shflsync_idx_p
        .type           $__internal_1_$__cuda_sm70_shflsync_idx_p,@function
        .size           $__internal_1_$__cuda_sm70_shflsync_idx_p,(.L_x_760 - $__internal_1_$__cuda_sm70_shflsync_idx_p)
$__internal_1_$__cuda_sm70_shflsync_idx_p:
[----:B------:R-:W-:-:S04]  /*fb80*/  MOV R6, 0xffffffff ;  /* 0xffffffff00067802 */ /* 0x000fc80000000f00 */
[----:B------:R-:W-:Y:S04]  /*fb90*/  WARPSYNC R6 ;  /* 0x0000000600007348 */ /* 0x000fe80003800000 */
[----:B------:R1:W2:Y:S02]  /*fba0*/  SHFL.IDX PT, R0, R7, R4, R0 ;  /* 0x0000000407007389 */ /* 0x0002a400000e0000 */
[----:B-1----:R-:W-:Y:S02]  /*fbb0*/  MOV R4, R5 ;  /* 0x0000000500047202 */ /* 0x002fe40000000f00 */
[----:B------:R-:W-:-:S04]  /*fbc0*/  MOV R5, 0x0 ;  /* 0x0000000000057802 */ /* 0x000fc80000000f00 */
[----:B--2---:R-:W-:Y:S05]  /*fbd0*/  RET.REL.NODEC R4 `(_ZN7cutlass13device_kernelIN5flash19enable_sm80_to_sm89INS1_16FlashAttnFwdSm80INS1_25CollectiveMainloopFwdSm80ILi4ELi1ELb0EN4cute5tupleIJNS5_1CILi128EEENS7_ILi64EEENS7_ILi96EEEEEELi96ENS_10bfloat16_tEfNS_4arch4Sm80ELb1ELb0ELb0ELb0ELb0ELb0ELb1ELb0EEENS1_21CollectiveEpilogueFwdINS6_IJS8_SA_S9_EEENS6_IJNS7_ILi1EEESI_SI_EEESC_SE_Li128ELb0ELb1ELb0ELb0EEENS1_30DynamicPersistentTileSchedulerILi128ELi128ELb0ELb1ELb0EEEEEEEEEvNT_6ParamsE) ;  /* 0xffff042004007950 */ /* 0x004fea0003c3ffff */
.L_x_603:
        /* <DEDUP_REMOVED lines=10> */
.L_x_760:


//--------------------- .text._ZN7cutlass13device_kernelIN5flash19enable_sm80_to_sm89INS1_16FlashAttnFwdSm80INS1_25CollectiveMainloopFwdSm80ILi4ELi1ELb0EN4cute5tupleIJNS5_1CILi128EEENS7_ILi64EEENS7_ILi96EEEEEELi96ENS_10bfloat16_tEfNS_4arch4Sm80ELb1ELb0ELb0ELb1ELb0ELb0ELb1ELb0EEENS1_21CollectiveEpilogueFwdINS6_IJS8_SA_S9_EEENS6_IJNS7_ILi1EEESI_SI_EEESC_SE_Li128ELb1ELb1ELb0ELb0EEENS1_19SingleTileSchedulerILb1ELb0ELb1ELi128EEEEEEEEEvNT_6ParamsE --------------------------
	.section	.text._ZN7cutlass13device_kernelIN5flash19enable_sm80_to_sm89INS1_16FlashAttnFwdSm80INS1_25CollectiveMainloopFwdSm80ILi4ELi1ELb0EN4cute5tupleIJNS5_1CILi128EEENS7_ILi64EEENS7_ILi96EEEEEELi96ENS_10bfloat16_tEfNS_4arch4Sm80ELb1ELb0ELb0ELb1ELb0ELb0ELb1ELb0EEENS1_21CollectiveEpilogueFwdINS6_IJS8_SA_S9_EEENS6_IJNS7_ILi1EEESI_SI_EEESC_SE_Li128ELb1ELb1ELb0ELb0EEENS1_19SingleTileSchedulerILb1ELb0ELb1ELi128EEEEEEEEEvNT_6ParamsE,"ax",@progbits
	.sectioninfo	@"SHI_REGISTERS=255"
	.align	128
.text._ZN7cutlass13device_kernelIN5flash19enable_sm80_to_sm89INS1_16FlashAttnFwdSm80INS1_25CollectiveMainloopFwdSm80ILi4ELi1ELb0EN4cute5tupleIJNS5_1CILi128EEENS7_ILi64EEENS7_ILi96EEEEEELi96ENS_10bfloat16_tEfNS_4arch4Sm80ELb1ELb0ELb0ELb1ELb0ELb0ELb1ELb0EEENS1_21CollectiveEpilogueFwdINS6_IJS8_SA_S9_EEENS6_IJNS7_ILi1EEESI_SI_EEESC_SE_Li128ELb1ELb1ELb0ELb0EEENS1_19SingleTileSchedulerILb1ELb0ELb1ELi128EEEEEEEEEvNT_6ParamsE:
        .type           _ZN7cutlass13device_kernelIN5flash19enable_sm80_to_sm89INS1_16FlashAttnFwdSm80INS1_25CollectiveMainloopFwdSm80ILi4ELi1ELb0EN4cute5tupleIJNS5_1CILi128EEENS7_ILi64EEENS7_ILi96EEEEEELi96ENS_10bfloat16_tEfNS_4arch4Sm80ELb1ELb0ELb0ELb1ELb0ELb0ELb1ELb0EEENS1_21CollectiveEpilogueFwdINS6_IJS8_SA_S9_EEENS6_IJNS7_ILi1EEESI_SI_EEESC_SE_Li128ELb1ELb1ELb0ELb0EEENS1_19SingleTileSchedulerILb1ELb0ELb1ELi128EEEEEEEEEvNT_6ParamsE,@function
        .size           _ZN7cutlass13device_kernelIN5flash19enable_sm80_to_sm89INS1_16FlashAttnFwdSm80INS1_25CollectiveMainloopFwdSm80ILi4ELi1ELb0EN4cute5tupleIJNS5_1CILi128EEENS7_ILi64EEENS7_ILi96EEEEEELi96ENS_10bfloat16_tEfNS_4arch4Sm80ELb1ELb0ELb0ELb1ELb0ELb0ELb1ELb0EEENS1_21CollectiveEpilogueFwdINS6_IJS8_SA_S9_EEENS6_IJNS7_ILi1EEESI_SI_EEESC_SE_Li128ELb1ELb1ELb0ELb0EEENS1_19SingleTileSchedulerILb1ELb0ELb1ELi128EEEEEEEEEvNT_6ParamsE,(.L_x_763 - _ZN7cutlass13device_kernelIN5flash19enable_sm80_to_sm89INS1_16FlashAttnFwdSm80INS1_25CollectiveMainloopFwdSm80ILi4ELi1ELb0EN4cute5tupleIJNS5_1CILi128EEENS7_ILi64EEENS7_ILi96EEEEEELi96ENS_10bfloat16_tEfNS_4arch4Sm80ELb1ELb0ELb0ELb1ELb0ELb0ELb1ELb0EEENS1_21CollectiveEpilogueFwdINS6_IJS8_SA_S9_EEENS6_IJNS7_ILi1EEESI_SI_EEESC_SE_Li128ELb1ELb1ELb0ELb0EEENS1_19SingleTileSchedulerILb1ELb0ELb1ELi128EEEEEEEEEvNT_6ParamsE)
        .other          _ZN7cutlass13device_kernelIN5flash19enable_sm80_to_sm89INS1_16FlashAttnFwdSm80INS1_25CollectiveMainloopFwdSm80ILi4ELi1ELb0EN4cute5tupleIJNS5_1CILi128EEENS7_ILi64EEENS7_ILi96EEEEEELi96ENS_10bfloat16_tEfNS_4arch4Sm80ELb1ELb0ELb0ELb1ELb0ELb0ELb1ELb0EEENS1_21CollectiveEpilogueFwdINS6_IJS8_SA_S9_EEENS6_IJNS7_ILi1EEESI_SI_EEESC_SE_Li128ELb1ELb1ELb0ELb0EEENS1_19SingleTileSchedulerILb1ELb0ELb1ELi128EEEEEEEEEvNT_6ParamsE,@"STO_CUDA_ENTRY STV_DEFAULT"
_ZN7cutlass13device_kernelIN5flash19enable_sm80_to_sm89INS1_16FlashAttnFwdSm80INS1_25CollectiveMainloopFwdSm80ILi4ELi1ELb0EN4cute5tupleIJNS5_1CILi128EEENS7_ILi64EEENS7_ILi96EEEEEELi96ENS_10bfloat16_tEfNS_4arch4Sm80ELb1ELb0ELb0ELb1ELb0ELb0ELb1ELb0EEENS1_21CollectiveEpilogueFwdINS6_IJS8_SA_S9_EEENS6_IJNS7_ILi1EEESI_SI_EEESC_SE_Li128ELb1ELb1ELb0ELb0EEENS1_19SingleTileSchedulerILb1ELb0ELb1ELi128EEEEEEEEEvNT_6ParamsE:
[----:B------:R-:W-:Y:S02]  /*0000*/  MOV R1, c[0x0][0x28] ;  /* 0x00000a0000017a02 */ /* 0x000fe40000000f00 */
[----:B------:R-:W1:Y:S01]  /*0010*/  S2R R153, SR_TID.X ;  /* 0x0000000000997919 */ /* 0x000e620000002100 */
[----:B------:R-:W-:Y:S01]  /*0020*/  IMAD.MOV.U32 R29, RZ, RZ, 0x4 ;  /* 0x00000004ff1d7424 */ /* 0x000fe200078e00ff */
[----:B------:R-:W2:Y:S01]  /*0030*/  S2UR UR4, SR_CTAID.X ;  /* 0x00000000000479c3 */ /* 0x000ea20000002500 */
[----:B------:R-:W-:Y:S01]  /*0040*/  ULDC.64 UR6, c[0x0][0x118] ;  /* 0x0000460000067ab9 */ /* 0x000fe20000000a00 */
[----:B------:R-:W3:Y:S01]  /*0050*/  S2R R5, SR_CTAID.Z ;  /* 0x0000000000057919 */ /* 0x000ee20000002700 */
[----:B------:R-:W-:Y:S02]  /*0060*/  IADD3 R1, R1, -0x70, RZ ;  /* 0xffffff9001017810 */ /* 0x000fe40007ffe0ff */
        /* <DEDUP_REMOVED lines=10> */
.L_x_605:
        /* <DEDUP_REMOVED lines=8> */
.L_x_607:
[----:B------:R-:W-:-:S04]  /*0190*/  MOV R0, c[0x0][0x54c] ;  /* 0x0001530000007a02 */ /* 0x000fc80000000f00 */
.L_x_606:
[----:B------:R-:W-:Y:S01]  /*01a0*/  USHF.L.U32 UR4, UR4, 0x7, URZ ;  /* 0x0000000704047899 */ /* 0x000fe2000800063f */
[----:B-----5:R-:W-:-:S05]  /*01b0*/  IMAD R0, R0, c[0x0][0x548], RZ ;  /* 0x0001520000007a24 */ /* 0x020fca00078e02ff */
[----:B------:R-:W-:-:S04]  /*01c0*/  MOV R10, UR4 ;  /* 0x00000004000a7c02 */ /* 0x000fc80008000f00 */
[----:B------:R-:W-:-:S04]  /*01d0*/  ISETP.GE.AND P0, PT, R10, R0, PT ;  /* 0x000000000a00720c */ /* 0x000fc80003f06270 */
[----:B------:R-:W-:-:S05]  /*01e0*/  SEL R0, R5, 0xffffffff, !P0 ;  /* 0xffffffff05007807 */ /* 0x000fca0004000000 */
[----:B------:R2:W-:Y:S01]  /*01f0*/  STL [R1+0x64], R0 ;  /* 0x0000640001007387 */ /* 0x0005e20000100800 */
[----:B------:R-:W-:Y:S05]  /*0200*/  BRA `(.L_x_608) ;  /* 0x0000014000007947 */ /* 0x000fea0003800000 */
.L_x_604:
[----:B------:R-:W-:-:S04]  /*0210*/  ISETP.NE.U32.AND P0, PT, RZ, c[0x0][0x568], PT ;  /* 0x00015a00ff007a0c */ /* 0x000fc80003f05070 */
[----:B------:R-:W-:-:S13]  /*0220*/  ISETP.NE.AND.EX P0, PT, RZ, c[0x0][0x56c], PT, P0 ;  /* 0x00015b00ff007a0c */ /* 0x000fda0003f05300 */
[----:B------:R-:W-:Y:S05]  /*0230*/  @!P0 BRA `(.L_x_609) ;  /* 0x0000002000008947 */ /* 0x000fea0003800000 */
[----:B------:R1:W5:Y:S01]  /*0240*/  LDG.E R0, [R2.64] ;  /* 0x0000000602007981 */ /* 0x000362000c1e1900 */
[----:B------:R-:W-:Y:S05]  /*0250*/  BRA `(.L_x_610) ;  /* 0x0000009000007947 */ /* 0x000fea0003800000 */
.L_x_609:
        /* <DEDUP_REMOVED lines=8> */
.L_x_611:
[----:B------:R-:W-:-:S04]  /*02e0*/  MOV R0, c[0x0][0x54c] ;  /* 0x0001530000007a02 */ /* 0x000fc80000000f00 */
.L_x_610:
[----:B------:R-:W-:Y:S01]  /*02f0*/  USHF.L.U32 UR4, UR4, 0x7, URZ ;  /* 0x0000000704047899 */ /* 0x000fe2000800063f */
[----:B-----5:R-:W-:-:S05]  /*0300*/  IMAD R0, R0, c[0x0][0x548], RZ ;  /* 0x0001520000007a24 */ /* 0x020fca00078e02ff */
[----:B------:R-:W-:-:S04]  /*0310*/  MOV R10, UR4 ;  /* 0x00000004000a7c02 */ /* 0x000fc80008000f00 */
[----:B------:R-:W-:-:S04]  /*0320*/  ISETP.GE.AND P0, PT, R10, R0, PT ;  /* 0x000000000a00720c */ /* 0x000fc80003f06270 */
[----:B------:R-:W-:-:S05]  /*0330*/  SEL R0, R5, 0xffffffff, !P0 ;  /* 0xffffffff05007807 */ /* 0x000fca0004000000 */
[----:B------:R2:W-:Y:S04]  /*0340*/  STL [R1+0x64], R0 ;  /* 0x0000640001007387 */ /* 0x0005e80000100800 */
.L_x_608:
[----:B------:R-:W3:Y:S02]  /*0350*/  LDL R48, [R1+0x64] ;  /* 0x0000640001307983 */ /* 0x000ee40000100800 */
[----:B---3--:R-:W-:-:S13]  /*0360*/  ISETP.GE.AND P0, PT, R48, RZ, PT ;  /* 0x000000ff3000720c */ /* 0x008fda0003f06270 */
[----:B------:R-:W-:Y:S05]  /*0370*/  @!P0 EXIT ;  /* 0x000000000000894d */ /* 0x000fea0003800000 */
[----:B------:R-:W-:Y:S01]  /*0380*/  ISETP.NE.U32.AND P0, PT, RZ, c[0x0][0x360], PT ;  /* 0x0000d800ff007a0c */ /* 0x000fe20003f05070 */
[----:B--2---:R-:W-:Y:S01]  /*0390*/  IMAD.MOV.U32 R0, RZ, RZ, c[0x0][0x168] ;  /* 0x00005a00ff007624 */ /* 0x004fe200078e00ff */
        /* <DEDUP_REMOVED lines=13> */
[----:B------:R1:W2:Y:S04]  /*0470*/  @P0 LDG.E R0, [R6.64] ;  /* 0x0000000606000981 */ /* 0x0002a8000c1e1900 */
[----:B------:R3:W5:Y:S04]  /*0480*/  @P2 LDG.E R12, [R8.64] ;  /* 0x00000006080c2981 */ /* 0x000768000c1e1900 */
[----:B------:R3:W5:Y:S04]  /*0490*/  @P3 LDG.E R11, [R4.64] ;  /* 0x00000006040b3981 */ /* 0x000768000c1e1900 */
[----:B------:R3:W5:Y:S01]  /*04a0*/  @P1 LDG.E R13, [R2.64] ;  /* 0x00000006020d1981 */ /* 0x000762000c1e1900 */
[----:B-1----:R-:W-:-:S03]  /*04b0*/  IMAD.MOV.U32 R6, RZ, RZ, c[0x0][0x1d0] ;  /* 0x00007400ff067624 */ /* 0x002fc600078e00ff */
[----:B--2---:R3:W-:Y:S01]  /*04c0*/  STL [R1+0x60], R0 ;  /* 0x0000600001007387 */ /* 0x0047e20000100800 */
[----:B------:R-:W-:Y:S01]  /*04d0*/  IMAD.MOV.U32 R167, RZ, RZ, R0 ;  /* 0x000000ffffa77224 */ /* 0x000fe200078e0000 */
[----:B------:R-:W-:Y:S05]  /*04e0*/  @P0 BRA `(.L_x_612) ;  /* 0x0000005000000947 */ /* 0x000fea0003800000 */
[----:B------:R-:W-:Y:S05]  /*04f0*/  @!P3 BRA `(.L_x_612) ;  /* 0x000000400000b947 */ /* 0x000fea0003800000 */
[----:B---3--:R1:W2:Y:S04]  /*0500*/  LDG.E R0, [R4.64] ;  /* 0x0000000604007981 */ /* 0x0082a8000c1e1900 */
[----:B-1----:R-:W2:Y:S02]  /*0510*/  LDG.E R4, [R4.64+0x4] ;  /* 0x0000040604047981 */ /* 0x002ea4000c1e1900 */
[----:B--2---:R-:W-:-:S05]  /*0520*/  IADD3 R167, -R0, R4, RZ ;  /* 0x0000000400a77210 */ /* 0x004fca0007ffe1ff */
[----:B------:R1:W-:Y:S02]  /*0530*/  STL [R1+0x60], R167 ;  /* 0x000060a701007387 */ /* 0x0003e40000100800 */
.L_x_612:
[----:B------:R-:W-:-:S04]  /*0540*/  ISETP.NE.U32.AND P0, PT, RZ, c[0x0][0x368], PT ;  /* 0x0000da00ff007a0c */ /* 0x000fc80003f05070 */
[----:B------:R-:W-:-:S13]  /*0550*/  ISETP.NE.AND.EX P0, PT, RZ, c[0x0][0x36c], PT, P0 ;  /* 0x0000db00ff007a0c */ /* 0x000fda0003f05300 */
[----:B------:R-:W-:Y:S05]  /*0560*/  @!P0 BRA `(.L_x_613) ;  /* 0x0000003000008947 */ /* 0x000fea0003800000 */
[----:B---3--:R-:W-:-:S05]  /*0570*/  IMAD.WIDE R2, R48, R29, c[0x0][0x368] ;  /* 0x0000da0030027625 */ /* 0x008fca00078e021d */
[----:B------:R2:W5:Y:S01]  /*0580*/  LDG.E R6, [R2.64] ;  /* 0x0000000602067981 */ /* 0x000562000c1e1900 */
[----:B------:R-:W-:Y:S05]  /*0590*/  BRA `(.L_x_614) ;  /* 0x0000004000007947 */ /* 0x000fea0003800000 */
.L_x_613:
[----:B------:R-:W-:Y:S05]  /*05a0*/  @!P1 BRA `(.L_x_614) ;  /* 0x0000003000009947 */ /* 0x000fea0003800000 */
[----:B------:R2:W4:Y:S04]  /*05b0*/  LDG.E R6, [R2.64] ;  /* 0x0000000602067981 */ /* 0x000528000c1e1900 */
[----:B--23--:R-:W4:Y:S02]  /*05c0*/  LDG.E R2, [R2.64+0x4] ;  /* 0x0000040602027981 */ /* 0x00cf24000c1e1900 */
[----:B----4-:R-:W-:-:S03]  /*05d0*/  IADD3 R6, -R6, R2, RZ ;  /* 0x0000000206067210 */ /* 0x010fc60007ffe1ff */
.L_x_614:
[----:B---3--:R-:W-:Y:S01]  /*05e0*/  IMAD.MOV.U32 R0, RZ, RZ, c[0x0][0x2c4] ;  /* 0x0000b100ff007624 */ /* 0x008fe200078e00ff */
[----:B-----5:R-:W-:Y:S01]  /*05f0*/  IADD3 R165, -R12, R6, RZ ;  /* 0x000000060ca57210 */ /* 0x020fe20007ffe1ff */
[----:B------:R-:W-:Y:S01]  /*0600*/  IMAD.MOV.U32 R216, RZ, RZ, R10 ;  /* 0x000000ffffd87224 */ /* 0x000fe200078e000a */
[----:B--2---:R-:W-:Y:S01]  /*0610*/  IADD3 R3, R10, 0x7f, RZ ;  /* 0x0000007f0a037810 */ /* 0x004fe20007ffe0ff */
[----:B------:R-:W-:Y:S01]  /*0620*/  CS2R R94, SRZ ;  /* 0x00000000005e7805 */ /* 0x000fe2000001ff00 */
[----:B------:R-:W-:Y:S01]  /*0630*/  ISETP.NE.AND P2, PT, R0, 0x1, PT ;  /* 0x000000010000780c */ /* 0x000fe20003f45270 */
[----:B------:R2:W-:Y:S01]  /*0640*/  STL [R1+0x38], R165 ;  /* 0x000038a501007387 */ /* 0x0005e20000100800 */
[C---:B------:R-:W-:Y:S01]  /*0650*/  IADD3 R4, R165.reuse, 0x40, -R167 ;  /* 0x00000040a5047810 */ /* 0x040fe20007ffe8a7 */
[----:B------:R-:W-:Y:S01]  /*0660*/  CS2R R92, SRZ ;  /* 0x00000000005c7805 */ /* 0x000fe2000001ff00 */
[----:B------:R-:W-:Y:S01]  /*0670*/  IADD3 R2, R165, 0x3f, RZ ;  /* 0x0000003fa5027810 */ /* 0x000fe20007ffe0ff */
[----:B------:R-:W-:Y:S01]  /*0680*/  CS2R R98, SRZ ;  /* 0x0000000000627805 */ /* 0x000fe2000001ff00 */
[----:B------:R-:W-:Y:S01]  /*0690*/  PLOP3.LUT P0, PT, PT, PT, PT, 0x80, 0x0 ;  /* 0x000000000000781c */ /* 0x000fe20003f0f070 */
[----:B------:R-:W-:Y:S01]  /*06a0*/  CS2R R96, SRZ ;  /* 0x0000000000607805 */ /* 0x000fe2000001ff00 */
[----:B------:R-:W-:Y:S01]  /*06b0*/  IMAD.MOV.U32 R90, RZ, RZ, RZ ;  /* 0x000000ffff5a7224 */ /* 0x000fe200078e00ff */
[----:B------:R-:W-:Y:S01]  /*06c0*/  CS2R R88, SRZ ;  /* 0x0000000000587805 */ /* 0x000fe2000001ff00 */
[----:B------:R-:W-:Y:S01]  /*06d0*/  CS2R R86, SRZ ;  /* 0x0000000000567805 */ /* 0x000fe2000001ff00 */
[----:B------:R-:W-:Y:S01]  /*06e0*/  CS2R R84, SRZ ;  /* 0x0000000000547805 */ /* 0x000fe2000001ff00 */
[----:B------:R-:W-:Y:S01]  /*06f0*/  CS2R R14, SRZ ;  /* 0x00000000000e7805 */ /* 0x000fe2000001ff00 */
[----:B------:R-:W-:Y:S01]  /*0700*/  @P2 IADD3 R0, R216, 0x7f, RZ ;  /* 0x0000007fd8002810 */ /* 0x000fe20007ffe0ff */
[----:B------:R-:W-:Y:S01]  /*0710*/  IMAD.MOV.U32 R78, RZ, RZ, RZ ;  /* 0x000000ffff4e7224 */ /* 0x000fe200078e00ff */
[----:B------:R-:W-:Y:S01]  /*0720*/  MOV R76, RZ ;  /* 0x000000ff004c7202 */ /* 0x000fe20000000f00 */
[----:B------:R-:W-:Y:S01]  /*0730*/  CS2R R16, SRZ ;  /* 0x0000000000107805 */ /* 0x000fe2000001ff00 */
[----:B------:R-:W-:Y:S01]  /*0740*/  IMAD.MOV.U32 R82, RZ, RZ, RZ ;  /* 0x000000ffff527224 */ /* 0x000fe200078e00ff */
[----:B------:R-:W-:Y:S01]  /*0750*/  CS2R R18, SRZ ;  /* 0x0000000000127805 */ /* 0x000fe2000001ff00 */
[----:B------:R-:W-:Y:S01]  /*0760*/  @P2 IMAD.HI.U32 R0, R0, c[0x0][0x2c8], RZ ;  /* 0x0000b20000002a27 */ /* 0x000fe200078e00ff */
[----:B------:R-:W-:Y:S01]  /*0770*/  MOV R74, RZ ;  /* 0x000000ff004a7202 */ /* 0x000fe20000000f00 */
[----:B------:R-:W-:Y:S01]  /*0780*/  CS2R R20, SRZ ;  /* 0x0000000000147805 */ /* 0x000fe2000001ff00 */
[----:B------:R-:W-:Y:S01]  /*0790*/  MOV R68, RZ ;  /* 0x000000ff00447202 */ /* 0x000fe20000000f00 */
[----:B------:R-:W-:Y:S01]  /*07a0*/  IMAD.MOV.U32 R80, RZ, RZ, RZ ;  /* 0x000000ffff507224 */ /* 0x000fe200078e00ff */
[----:B------:R-:W-:Y:S01]  /*07b0*/  @P2 SHF.R.U32.HI R3, RZ, c[0x0][0x2cc], R0 ;  /* 0x0000b300ff032a19 */ /* 0x000fe20000011600 */
[----:B------:R-:W-:Y:S01]  /*07c0*/  IMAD.MOV.U32 R72, RZ, RZ, RZ ;  /* 0x000000ffff487224 */ /* 0x000fe200078e00ff */
[----:B------:R-:W-:Y:S01]  /*07d0*/  CS2R R22, SRZ ;  /* 0x0000000000167805 */ /* 0x000fe2000001ff00 */
[----:B------:R-:W-:Y:S01]  /*07e0*/  IMAD.MOV.U32 R70, RZ, RZ, RZ ;  /* 0x000000ffff467224 */ /* 0x000fe200078e00ff */
[----:B------:R-:W-:Y:S01]  /*07f0*/  CS2R R24, SRZ ;  /* 0x0000000000187805 */ /* 0x000fe2000001ff00 */
[----:B------:R-:W-:Y:S01]  /*0800*/  IMAD.IADD R0, R4, 0x1, R3 ;  /* 0x0000000104007824 */ /* 0x000fe200078e0203 */
[----:B------:R-:W-:Y:S01]  /*0810*/  SHF.R.S32.HI R3, RZ, 0x1f, R2 ;  /* 0x0000001fff037819 */ /* 0x000fe20000011402 */
[----:B------:R-:W-:Y:S01]  /*0820*/  IMAD.MOV.U32 R174, RZ, RZ, RZ ;  /* 0x000000ffffae7224 */ /* 0x000fe200078e00ff */
[----:B------:R-:W-:Y:S01]  /*0830*/  MOV R138, RZ ;  /* 0x000000ff008a7202 */ /* 0x000fe20000000f00 */
[----:B------:R-:W-:Y:S01]  /*0840*/  IMAD.MOV.U32 R172, RZ, RZ, RZ ;  /* 0x000000ffffac7224 */ /* 0x000fe200078e00ff */
[----:B------:R-:W-:Y:S01]  /*0850*/  SHF.R.S32.HI R4, RZ, 0x1f, R0 ;  /* 0x0000001fff047819 */ /* 0x000fe20000011400 */
[----:B------:R-:W-:Y:S01]  /*0860*/  IMAD.MOV.U32 R136, RZ, RZ, RZ ;  /* 0x000000ffff887224 */ /* 0x000fe200078e00ff */
[----:B------:R-:W-:Y:S01]  /*0870*/  LEA.HI R2, R3, R2, RZ, 0x6 ;  /* 0x0000000203027211 */ /* 0x000fe200078f30ff */
[----:B------:R-:W-:Y:S01]  /*0880*/  CS2R R134, SRZ ;  /* 0x0000000000867805 */ /* 0x000fe2000001ff00 */
[----:B------:R-:W-:Y:S01]  /*0890*/  LEA.HI R0, R4, R0, RZ, 0x6 ;  /* 0x0000000004007211 */ /* 0x000fe200078f30ff */
[----:B------:R-:W-:Y:S01]  /*08a0*/  IMAD.IADD R4, R13, 0x1, R12 ;  /* 0x000000010d047824 */ /* 0x000fe200078e020c */
[----:B------:R-:W-:Y:S01]  /*08b0*/  SHF.R.S32.HI R2, RZ, 0x6, R2 ;  /* 0x00000006ff027819 */ /* 0x000fe20000011402 */
[----:B------:R-:W-:Y:S01]  /*08c0*/  CS2R R26, SRZ ;  /* 0x00000000001a7805 */ /* 0x000fe2000001ff00 */
[----:B------:R-:W-:Y:S01]  /*08d0*/  SHF.R.S32.HI R0, RZ, 0x6, R0 ;  /* 0x00000006ff007819 */ /* 0x000fe20000011400 */
[----:B------:R-:W-:Y:S01]  /*08e0*/  IMAD.MOV.U32 R132, RZ, RZ, RZ ;  /* 0x000000ffff847224 */ /* 0x000fe200078e00ff */
[----:B------:R-:W-:Y:S01]  /*08f0*/  MOV R12, RZ ;  /* 0x000000ff000c7202 */ /* 0x000fe20000000f00 */
[----:B------:R-:W-:Y:S01]  /*0900*/  IMAD.MOV.U32 R28, RZ, RZ, RZ ;  /* 0x000000ffff1c7224 */ /* 0x000fe200078e00ff */
[----:B------:R-:W-:Y:S01]  /*0910*/  IMNMX R204, R2, R0, PT ;  /* 0x0000000002cc7217 */ /* 0x000fe20003800200 */
[----:B------:R-:W-:Y:S01]  /*0920*/  IMAD.MOV.U32 R168, RZ, RZ, RZ ;  /* 0x000000ffffa87224 */ /* 0x000fe200078e00ff */
[----:B------:R-:W-:Y:S01]  /*0930*/  MOV R170, RZ ;  /* 0x000000ff00aa7202 */ /* 0x000fe20000000f00 */
[----:B------:R-:W-:Y:S01]  /*0940*/  CS2R R126, SRZ ;  /* 0x00000000007e7805 */ /* 0x000fe2000001ff00 */
[----:B------:R-:W-:Y:S01]  /*0950*/  ISETP.GE.AND P4, PT, R204, 0x1, PT ;  /* 0x00000001cc00780c */ /* 0x000fe20003f86270 */
[----:B------:R-:W-:Y:S01]  /*0960*/  CS2R R30, SRZ ;  /* 0x00000000001e7805 */ /* 0x000fe2000001ff00 */
[----:B------:R-:W-:Y:S01]  /*0970*/  MOV R124, RZ ;  /* 0x000000ff007c7202 */ /* 0x000fe20000000f00 */
[----:B------:R-:W-:Y:S01]  /*0980*/  IMAD.MOV.U32 R130, RZ, RZ, RZ ;  /* 0x000000ffff827224 */ /* 0x000fe200078e00ff */
[----:B------:R-:W-:Y:S01]  /*0990*/  CS2R R32, SRZ ;  /* 0x0000000000207805 */ /* 0x000fe2000001ff00 */
[----:B------:R-:W-:Y:S01]  /*09a0*/  IMAD.MOV.U32 R128, RZ, RZ, RZ ;  /* 0x000000ffff807224 */ /* 0x000fe200078e00ff */
[----:B------:R-:W-:Y:S01]  /*09b0*/  CS2R R122, SRZ ;  /* 0x00000000007a7805 */ /* 0x000fe2000001ff00 */
[----:B------:R-:W-:Y:S01]  /*09c0*/  MOV R120, RZ ;  /* 0x000000ff00787202 */ /* 0x000fe20000000f00 */
[----:B------:R-:W-:Y:S01]  /*09d0*/  CS2R R34, SRZ ;  /* 0x0000000000227805 */ /* 0x000fe2000001ff00 */
[----:B------:R-:W-:Y:S01]  /*09e0*/  IMAD.MOV.U32 R118, RZ, RZ, RZ ;  /* 0x000000ffff767224 */ /* 0x000fe200078e00ff */
[----:B------:R-:W-:Y:S01]  /*09f0*/  CS2R R110, SRZ ;  /* 0x00000000006e7805 */ /* 0x000fe2000001ff00 */
[----:B------:R-:W-:Y:S01]  /*0a00*/  IMAD.MOV.U32 R116, RZ, RZ, RZ ;  /* 0x000000ffff747224 */ /* 0x000fe200078e00ff */
        /* <DEDUP_REMOVED lines=25> */
[----:B--2---:R-:W-:-:S04]  /*0ba0*/  ISETP.NE.U32.AND P0, PT, RZ, c[0x0][0x340], PT ;  /* 0x0000d000ff007a0c */ /* 0x004fc80003f05070 */
[----:B------:R-:W-:-:S13]  /*0bb0*/  ISETP.NE.AND.EX P0, PT, RZ, c[0x0][0x344], PT, P0 ;  /* 0x0000d100ff007a0c */ /* 0x000fda0003f05300 */
[----:B------:R-:W-:-:S05]  /*0bc0*/  @P0 IMAD.WIDE R2, R48, R29, c[0x0][0x340] ;  /* 0x0000d00030020625 */ /* 0x000fca00078e021d */
[----:B------:R2:W3:Y:S01]  /*0bd0*/  @P0 LDG.E R22, [R2.64] ;  /* 0x0000000602160981 */ /* 0x0004e2000c1e1900 */
[----:B------:R-:W-:Y:S01]  /*0be0*/  SHF.R.S32.HI R0, RZ, 0x1f, R11 ;  /* 0x0000001fff007819 */ /* 0x000fe2000001140b */
[----:B------:R-:W-:Y:S01]  /*0bf0*/  BSSY B0, `(.L_x_616) ;  /* 0x000008d000007945 */ /* 0x000fe20003800000 */
[----:B------:R-:W-:Y:S01]  /*0c00*/  SHF.R.S32.HI R14, RZ, 0x1f, R153 ;  /* 0x0000001fff0e7819 */ /* 0x000fe20000011499 */
[----:B------:R-:W4:Y:S01]  /*0c10*/  S2R R30, SR_CTAID.Y ;  /* 0x00000000001e7919 */ /* 0x000f220000002600 */
[----:B------:R-:W-:Y:S01]  /*0c20*/  SHF.R.S32.HI R7, RZ, 0x1f, R4 ;  /* 0x0000001fff077819 */ /* 0x000fe20000011404 */
[----:B------:R-:W-:Y:S01]  /*0c30*/  IMAD R0, R0, c[0x0][0x178], RZ ;  /* 0x00005e0000007a24 */ /* 0x000fe200078e02ff */
[CC--:B------:R-:W-:Y:S02]  /*0c40*/  LEA.HI R10, R14.reuse, R153.reuse, RZ, 0x2 ;  /* 0x000000990e0a7211 */ /* 0x0c0fe400078f10ff */
[----:B------:R-:W-:Y:S01]  /*0c50*/  LEA.HI R28, R14, R153, RZ, 0x3 ;  /* 0x000000990e1c7211 */ /* 0x000fe200078f18ff */
[----:B------:R-:W-:Y:S01]  /*0c60*/  IMAD R0, R11, c[0x0][0x17c], R0 ;  /* 0x00005f000b007a24 */ /* 0x000fe200078e0200 */
[----:B------:R-:W-:-:S02]  /*0c70*/  LOP3.LUT R5, R10, 0xfffffffc, RZ, 0xc0, !PT ;  /* 0xfffffffc0a057812 */ /* 0x000fc400078ec0ff */
[----:B------:R-:W-:Y:S02]  /*0c80*/  SHF.R.S32.HI R26, RZ, 0x3, R28 ;  /* 0x00000003ff1a7819 */ /* 0x000fe4000001141c */
[----:B------:R-:W-:Y:S01]  /*0c90*/  SHF.R.S32.HI R25, RZ, 0x2, R10 ;  /* 0x00000002ff197819 */ /* 0x000fe2000001140a */
[----:B------:R-:W-:Y:S01]  /*0ca0*/  IMAD.IADD R72, R153, 0x1, -R5 ;  /* 0x0000000199487824 */ /* 0x000fe200078e0a05 */
[----:B------:R-:W-:Y:S02]  /*0cb0*/  LEA.HI R27, R14, R153, RZ, 0x4 ;  /* 0x000000990e1b7211 */ /* 0x000fe400078f20ff */
[----:B------:R-:W-:Y:S02]  /*0cc0*/  IADD3 R4, P4, R4, R25, RZ ;  /* 0x0000001904047210 */ /* 0x000fe40007f9e0ff */
[----:B------:R-:W-:Y:S02]  /*0cd0*/  SHF.L.U32 R12, R72, 0x3, RZ ;  /* 0x00000003480c7819 */ /* 0x000fe400000006ff */
[----:B------:R-:W-:Y:S01]  /*0ce0*/  LEA.HI.X.SX32 R7, R25, R7, 0x1, P4 ;  /* 0x0000000719077211 */ /* 0x000fe200020f0eff */
[----:B--2---:R-:W-:Y:S01]  /*0cf0*/  IMAD.WIDE.U32 R2, R11, c[0x0][0x178], RZ ;  /* 0x00005e000b027a25 */ /* 0x004fe200078e00ff */
[----:B------:R-:W-:-:S02]  /*0d00*/  SHF.R.S32.HI R13, RZ, 0x1f, R12 ;  /* 0x0000001fff0d7819 */ /* 0x000fc4000001140c */
[----:B----4-:R-:W-:Y:S01]  /*0d10*/  SHF.R.S32.HI R29, RZ, 0x1f, R30 ;  /* 0x0000001fff1d7819 */ /* 0x010fe2000001141e */
[----:B------:R-:W-:Y:S01]  /*0d20*/  IMAD.IADD R3, R3, 0x1, R0 ;  /* 0x0000000103037824 */ /* 0x000fe200078e0200 */
[----:B------:R-:W-:Y:S01]  /*0d30*/  LEA.HI R152, R14, R153, RZ, 0x5 ;  /* 0x000000990e987211 */ /* 0x000fe200078f28ff */
[----:B------:R-:W-:Y:S01]  /*0d40*/  IMAD.SHL.U32 R0, R26, 0x40, RZ ;  /* 0x000000401a007824 */ /* 0x000fe200078e00ff */
[----:B------:R-:W-:Y:S01]  /*0d50*/  SHF.R.S32.HI R19, RZ, 0x1f, R48 ;  /* 0x0000001fff137819 */ /* 0x000fe20000011430 */
[----:B------:R-:W-:Y:S01]  /*0d60*/  IMAD R8, R29, c[0x0][0x1b8], RZ ;  /* 0x00006e001d087a24 */ /* 0x000fe200078e02ff */
[----:B------:R-:W-:Y:S01]  /*0d70*/  SHF.R.S32.HI R75, RZ, 0x5, R152 ;  /* 0x00000005ff4b7819 */ /* 0x000fe20000011498 */
[----:B------:R-:W-:Y:S01]  /*0d80*/  IMAD.WIDE.U32 R16, R4, c[0x0][0x208], R12 ;  /* 0x0000820004107a25 */ /* 0x000fe200078e000c */
[----:B------:R-:W-:Y:S02]  /*0d90*/  LOP3.LUT R0, R0, 0xc0, RZ, 0xc0, !PT ;  /* 0x000000c000007812 */ /* 0x000fe400078ec0ff */
[----:B------:R-:W-:Y:S01]  /*0da0*/  ISETP.GE.AND P6, PT, R12, c[0x0][0x1d4], PT ;  /* 0x000075000c007a0c */ /* 0x000fe20003fc6270 */
[----:B------:R-:W-:Y:S01]  /*0db0*/  IMAD.WIDE.U32 R2, R30, c[0x0][0x1b8], R2 ;  /* 0x00006e001e027a25 */ /* 0x000fe200078e0002 */
[----:B------:R-:W-:-:S02]  /*0dc0*/  LOP3.LUT R6, R0, 0x18, R12, 0xf8, !PT ;  /* 0x0000001800067812 */ /* 0x000fc400078ef80c */
[----:B------:R-:W-:Y:S02]  /*0dd0*/  SHF.R.U32.HI R5, RZ, 0x3, R0 ;  /* 0x00000003ff057819 */ /* 0x000fe40000011600 */
[----:B------:R-:W-:Y:S02]  /*0de0*/  IADD3 R0, R12, 0x40, RZ ;  /* 0x000000400c007810 */ /* 0x000fe40007ffe0ff */
[----:B------:R-:W-:Y:S01]  /*0df0*/  LOP3.LUT R18, R6, R5, RZ, 0x3c, !PT ;  /* 0x0000000506127212 */ /* 0x000fe200078e3cff */
[----:B------:R-:W-:Y:S01]  /*0e00*/  IMAD R5, R30, c[0x0][0x1bc], R8 ;  /* 0x00006f001e057a24 */ /* 0x000fe200078e0208 */
[----:B------:R-:W-:Y:S01]  /*0e10*/  ISETP.GE.AND P4, PT, R0, c[0x0][0x1d4], PT ;  /* 0x0000750000007a0c */ /* 0x000fe20003f86270 */
[C---:B------:R-:W-:Y:S01]  /*0e20*/  IMAD R0, R7.reuse, c[0x0][0x1e0], RZ ;  /* 0x0000780007007a24 */ /* 0x040fe200078e02ff */
[----:B------:R-:W-:Y:S01]  /*0e30*/  SEL R6, R48, RZ, !P3 ;  /* 0x000000ff30067207 */ /* 0x000fe20005800000 */
[----:B------:R-:W-:Y:S02]  /*0e40*/  IMAD R7, R7, c[0x0][0x208], RZ ;  /* 0x0000820007077a24 */ /* 0x000fe400078e02ff */
[C---:B------:R-:W-:Y:S01]  /*0e50*/  IMAD R20, R4.reuse, c[0x0][0x1e4], R0 ;  /* 0x0000790004147a24 */ /* 0x040fe200078e0200 */
[----:B------:R-:W-:Y:S01]  /*0e60*/  LOP3.LUT R0, R27, 0xfffffff0, RZ, 0xc0, !PT ;  /* 0xfffffff01b007812 */ /* 0x000fe200078ec0ff */
[----:B------:R-:W-:-:S02]  /*0e70*/  IMAD R21, R4, c[0x0][0x20c], R7 ;  /* 0x0000830004157a24 */ /* 0x000fc400078e0207 */
[----:B------:R-:W-:Y:S01]  /*0e80*/  IMAD.WIDE.U32 R8, R4, c[0x0][0x1e0], R12 ;  /* 0x0000780004087a25 */ /* 0x000fe200078e000c */
[----:B------:R-:W-:Y:S02]  /*0e90*/  LEA.HI R4, R10, R25, RZ, 0x1 ;  /* 0x000000190a047211 */ /* 0x000fe400078f08ff */
[----:B------:R-:W-:Y:S01]  /*0ea0*/  SEL R10, R19, RZ, !P3 ;  /* 0x000000ff130a7207 */ /* 0x000fe20005800000 */
[----:B------:R-:W-:Y:S02]  /*0eb0*/  IMAD R7, R72, 0x20, R25 ;  /* 0x0000002048077824 */ /* 0x000fe400078e0219 */
[----:B------:R-:W-:Y:S01]  /*0ec0*/  IMAD.IADD R23, R153, 0x1, -R0 ;  /* 0x0000000199177824 */ /* 0x000fe200078e0a00 */
[----:B------:R-:W-:Y:S01]  /*0ed0*/  LOP3.LUT R0, R4, 0x7fffffe, RZ, 0xc0, !PT ;  /* 0x07fffffe04007812 */ /* 0x000fe200078ec0ff */
[----:B------:R-:W-:Y:S01]  /*0ee0*/  IMAD.IADD R3, R3, 0x1, R5 ;  /* 0x0000000103037824 */ /* 0x000fe200078e0205 */
[----:B------:R-:W-:Y:S01]  /*0ef0*/  IADD3 R7, R216, R7, RZ ;  /* 0x00000007d8077210 */ /* 0x000fe20007ffe0ff */
[----:B------:R-:W-:Y:S01]  /*0f00*/  IMAD.IADD R9, R9, 0x1, R20 ;  /* 0x0000000109097824 */ /* 0x000fe200078e0214 */
[----:B------:R-:W-:Y:S01]  /*0f10*/  LEA.HI R24, R23, R23, RZ, 0x1 ;  /* 0x0000001717187211 */ /* 0x000fe200078f08ff */
[----:B------:R-:W-:-:S02]  /*0f20*/  IMAD.IADD R0, R25, 0x1, -R0 ;  /* 0x0000000119007824 */ /* 0x000fc400078e0a00 */
[----:B------:R-:W-:Y:S01]  /*0f30*/  @P2 IMAD.HI.U32 R11, R7, c[0x0][0x2c8], RZ ;  /* 0x0000b200070b2a27 */ /* 0x000fe200078e00ff */
[--C-:B------:R-:W-:Y:S02]  /*0f40*/  SHF.R.S32.HI R15, RZ, 0x1, R24.reuse ;  /* 0x00000001ff0f7819 */ /* 0x100fe40000011418 */
[----:B------:R-:W-:Y:S01]  /*0f50*/  SHF.R.S32.HI R14, RZ, 0x1f, R24 ;  /* 0x0000001fff0e7819 */ /* 0x000fe20000011418 */
[----:B------:R-:W-:Y:S02]  /*0f60*/  IMAD R5, R75, 0x8, R0 ;  /* 0x000000084b057824 */ /* 0x000fe400078e0200 */
[----:B------:R-:W-:Y:S01]  /*0f70*/  IMAD.MOV.U32 R4, RZ, RZ, R7 ;  /* 0x000000ffff047224 */ /* 0x000fe200078e0007 */
[----:B------:R-:W-:Y:S01]  /*0f80*/  @P2 SHF.R.U32.HI R4, RZ, c[0x0][0x2cc], R11 ;  /* 0x0000b300ff042a19 */ /* 0x000fe2000001160b */
[----:B------:R-:W-:Y:S01]  /*0f90*/  IMAD R0, R10, c[0x0][0x1c0], RZ ;  /* 0x000070000a007a24 */ /* 0x000fe200078e02ff */
[----:B------:R-:W-:Y:S01]  /*0fa0*/  LEA.HI R10, R14, R15, RZ, 0x2 ;  /* 0x0000000f0e0a7211 */ /* 0x000fe200078f10ff */
[----:B------:R-:W-:Y:S01]  /*0fb0*/  IMAD.WIDE.U32 R2, R6, c[0x0][0x1c0], R2 ;  /* 0x0000700006027a25 */ /* 0x000fe200078e0002 */
[----:B------:R-:W-:-:S02]  /*0fc0*/  LEA R225, R5, R18, 0x5 ;  /* 0x0000001205e17211 */ /* 0x000fc400078e28ff */
[----:B------:R-:W-:Y:S01]  /*0fd0*/  LOP3.LUT R5, R10, 0xfffffffc, RZ, 0xc0, !PT ;  /* 0xfffffffc0a057812 */ /* 0x000fe200078ec0ff */
[----:B------:R-:W-:Y:S01]  /*0fe0*/  IMAD R11, R6, c[0x0][0x1c4], R0 ;  /* 0x00007100060b7a24 */ /* 0x000fe200078e0200 */
[--C-:B------:R-:W-:Y:S01]  /*0ff0*/  SHF.R.S32.HI R0, RZ, 0x1f, R4.reuse ;  /* 0x0000001fff007819 */ /* 0x100fe20000011404 */
[----:B------:R-:W-:Y:S01]  /*1000*/  IMAD.MOV R6, RZ, RZ, -R4 ;  /* 0x000000ffff067224 */ /* 0x000fe200078e0a04 */
[----:B------:R-:W-:Y:S01]  /*1010*/  IADD3 R20, R15, -R5, RZ ;  /* 0x800000050f147210 */ /* 0x000fe20007ffe0ff */
[----:B------:R-:W-:Y:S01]  /*1020*/  IMAD.IADD R3, R3, 0x1, R11 ;  /* 0x0000000103037824 */ /* 0x000fe200078e020b */
        /* <DEDUP_REMOVED lines=8> */
[----:B------:R-:W-:Y:S02]  /*10b0*/  IMAD R11, R29, c[0x0][0x1e8], RZ ;  /* 0x00007a001d0b7a24 */ /* 0x000fe400078e02ff */
[C---:B------:R-:W-:Y:S02]  /*10c0*/  IMAD R10, R0.reuse, c[0x0][0x1ac], R4 ;  /* 0x00006b00000a7a24 */ /* 0x040fe400078e0204 */
[----:B------:R-:W-:-:S04]  /*10d0*/  IMAD.WIDE.U32 R2, R0, c[0x0][0x1a8], R2 ;  /* 0x00006a0000027a25 */ /* 0x000fc800078e0002 */
[----:B------:R-:W-:Y:S02]  /*10e0*/  IMAD.IADD R7, R17, 0x1, R21 ;  /* 0x0000000111077824 */ /* 0x000fe400078e0215 */
[----:B------:R-:W-:Y:S02]  /*10f0*/  IMAD R14, R29, c[0x0][0x210], RZ ;  /* 0x000084001d0e7a24 */ /* 0x000fe400078e02ff */
[----:B------:R-:W-:Y:S02]  /*1100*/  IMAD.MOV.U32 R6, RZ, RZ, R16 ;  /* 0x000000ffff067224 */ /* 0x000fe400078e0010 */
[C---:B------:R-:W-:Y:S02]  /*1110*/  IMAD R11, R30.reuse, c[0x0][0x1ec], R11 ;  /* 0x00007b001e0b7a24 */ /* 0x040fe400078e020b */
[----:B------:R-:W-:-:S04]  /*1120*/  IMAD.WIDE.U32 R8, R30, c[0x0][0x1e8], R8 ;  /* 0x00007a001e087a25 */ /* 0x000fc800078e0008 */
[----:B------:R-:W-:Y:S01]  /*1130*/  IMAD.IADD R3, R3, 0x1, R10 ;  /* 0x0000000103037824 */ /* 0x000fe200078e020a */
[----:B------:R-:W-:Y:S01]  /*1140*/  IADD3 R9, R9, R11, RZ ;  /* 0x0000000b09097210 */ /* 0x000fe20007ffe0ff */
[----:B------:R-:W-:Y:S01]  /*1150*/  IMAD R14, R30, c[0x0][0x214], R14 ;  /* 0x000085001e0e7a24 */ /* 0x000fe200078e020e */
[----:B------:R-:W-:Y:S01]  /*1160*/  IADD3 R10, R12, 0x20, RZ ;  /* 0x000000200c0a7810 */ /* 0x000fe20007ffe0ff */
[----:B------:R-:W-:-:S03]  /*1170*/  IMAD.WIDE.U32 R6, R30, c[0x0][0x210], R6 ;  /* 0x000084001e067a25 */ /* 0x000fc600078e0006 */
[----:B------:R-:W-:Y:S01]  /*1180*/  ISETP.GE.AND P5, PT, R10, c[0x0][0x1d4], PT ;  /* 0x000075000a007a0c */ /* 0x000fe20003fa6270 */
[----:B------:R-:W-:Y:S02]  /*1190*/  IMAD.IADD R7, R7, 0x1, R14 ;  /* 0x0000000107077824 */ /* 0x000fe400078e020e */
[----:B------:R-:W-:Y:S02]  /*11a0*/  IMAD R16, R167, c[0x0][0x2c4], RZ ;  /* 0x0000b100a7107a24 */ /* 0x000fe400078e02ff */
[----:B------:R-:W-:-:S05]  /*11b0*/  IMAD.SHL.U32 R14, R72, 0x8, RZ ;  /* 0x00000008480e7824 */ /* 0x000fca00078e00ff */
[----:B------:R-:W-:Y:S02]  /*11c0*/  ISETP.GE.AND P3, PT, R14, c[0x0][0x198], PT ;  /* 0x000066000e007a0c */ /* 0x000fe40003f66270 */
[----:B---3--:R-:W-:Y:S01]  /*11d0*/  @P0 SHF.R.S32.HI R5, RZ, 0x1f, R22 ;  /* 0x0000001fff050819 */ /* 0x008fe20000011416 */
[----:B------:R-:W-:Y:S01]  /*11e0*/  @!P0 IMAD.MOV.U32 R5, RZ, RZ, R19 ;  /* 0x000000ffff058224 */ /* 0x000fe200078e0013 */
[----:B------:R-:W-:Y:S01]  /*11f0*/  @P0 MOV R4, R22 ;  /* 0x0000001600040202 */ /* 0x000fe20000000f00 */
[----:B------:R-:W-:Y:S01]  /*1200*/  @!P0 IMAD.MOV.U32 R4, RZ, RZ, R48 ;  /* 0x000000ffff048224 */ /* 0x000fe200078e0030 */
[C---:B------:R-:W-:Y:S02]  /*1210*/  LEA R18, P0, R2.reuse, c[0x0][0x160], 0x1 ;  /* 0x0000580002127a11 */ /* 0x040fe400078008ff */
[----:B------:R-:W-:Y:S02]  /*1220*/  SEL R0, R5, RZ, !P1 ;  /* 0x000000ff05007207 */ /* 0x000fe40004800000 */
[----:B------:R-:W-:-:S02]  /*1230*/  LEA.HI.X R17, R2, c[0x0][0x164], R3, 0x1, P0 ;  /* 0x0000590002117a11 */ /* 0x000fc400000f0c03 */
[----:B------:R-:W-:Y:S01]  /*1240*/  SEL R4, R4, RZ, !P1 ;  /* 0x000000ff04047207 */ /* 0x000fe20004800000 */
[C---:B------:R-:W-:Y:S01]  /*1250*/  IMAD R2, R0.reuse, c[0x0][0x1f0], RZ ;  /* 0x00007c0000027a24 */ /* 0x040fe200078e02ff */
[----:B------:R-:W-:Y:S01]  /*1260*/  ISETP.GE.AND P0, PT, R15, R16, PT ;  /* 0x000000100f00720c */ /* 0x000fe20003f06270 */
[----:B------:R-:W-:Y:S01]  /*1270*/  IMAD R0, R0, c[0x0][0x218], RZ ;  /* 0x0000860000007a24 */ /* 0x000fe200078e02ff */
[----:B------:R-:W-:Y:S01]  /*1280*/  LOP3.LUT P1, RZ, R20, 0x2, RZ, 0xc0, !PT ;  /* 0x0000000214ff7812 */ /* 0x000fe2000782c0ff */
[C---:B------:R-:W-:Y:S01]  /*1290*/  IMAD R11, R4.reuse, c[0x0][0x1f4], R2 ;  /* 0x00007d00040b7a24 */ /* 0x040fe200078e0202 */
[----:B------:R2:W3:Y:S01]  /*12a0*/  SHFL.IDX PT, R5, R17, RZ, 0x1c1f ;  /* 0x001c1fff11057589 */ /* 0x0004e200000e0000 */
[----:B------:R-:W-:-:S04]  /*12b0*/  IMAD.WIDE.U32 R34, R4, c[0x0][0x1f0], R8 ;  /* 0x00007c0004227a25 */ /* 0x000fc800078e0008 */
[C---:B------:R-:W-:Y:S01]  /*12c0*/  IMAD R2, R4.reuse, c[0x0][0x21c], R0 ;  /* 0x0000870004027a24 */ /* 0x040fe200078e0200 */
[----:B------:R-:W-:Y:S01]  /*12d0*/  IADD3 R37, R35, R11, RZ ;  /* 0x0000000b23257210 */ /* 0x000fe20007ffe0ff */
[----:B------:R-:W-:Y:S01]  /*12e0*/  IMAD.WIDE.U32 R32, R4, c[0x0][0x218], R6 ;  /* 0x0000860004207a25 */ /* 0x000fe200078e0006 */
[----:B------:R2:W-:Y:S01]  /*12f0*/  STL.64 [R1+0x40], R34 ;  /* 0x0000402201007387 */ /* 0x0005e20000100a00 */
[----:B------:R-:W-:Y:S02]  /*1300*/  IADD3 R0, R14, 0x40, RZ ;  /* 0x000000400e007810 */ /* 0x000fe40007ffe0ff */
[----:B------:R-:W-:Y:S01]  /*1310*/  IMAD.IADD R31, R33, 0x1, R2 ;  /* 0x00000001211f7824 */ /* 0x000fe200078e0202 */
[----:B------:R2:W-:Y:S01]  /*1320*/  STL.64 [R1+0x48], R32 ;  /* 0x0000482001007387 */ /* 0x0005e20000100a00 */
[----:B------:R-:W-:Y:S01]  /*1330*/  IMAD.MOV.U32 R6, RZ, RZ, 0x10 ;  /* 0x00000010ff067424 */ /* 0x000fe200078e00ff */
[----:B------:R-:W-:Y:S02]  /*1340*/  ISETP.GE.AND P3, PT, R0, c[0x0][0x198], PT ;  /* 0x0000660000007a0c */ /* 0x000fe40003f66270 */
[----:B------:R2:W-:Y:S02]  /*1350*/  STL [R1+0x34], R37 ;  /* 0x0000342501007387 */ /* 0x0005e40000100800 */
[----:B------:R-:W-:-:S02]  /*1360*/  SEL R3, R6, 0xfffffff0, !P1 ;  /* 0xfffffff006037807 */ /* 0x000fc40004800000 */
[----:B------:R2:W-:Y:S01]  /*1370*/  STL [R1+0x3c], R31 ;  /* 0x00003c1f01007387 */ /* 0x0005e20000100800 */
[----:B------:R-:W-:-:S03]  /*1380*/  ISETP.GE.AND P1, PT, R10, c[0x0][0x198], PT ;  /* 0x000066000a007a0c */ /* 0x000fc60003f26270 */
[----:B------:R2:W4:Y:S01]  /*1390*/  SHFL.IDX PT, R4, R18, RZ, 0x1c1f ;  /* 0x001c1fff12047589 */ /* 0x00052200000e0000 */
[----:B------:R-:W-:Y:S01]  /*13a0*/  P2R R11, PR, RZ, 0x2 ;  /* 0x00000002ff0b7803 */ /* 0x000fe20000000000 */
[----:B------:R-:W-:Y:S05]  /*13b0*/  @P0 BRA `(.L_x_617) ;  /* 0x0000010000000947 */ /* 0x000fea0003800000 */
[C---:B---34-:R-:W-:Y:S02]  /*13c0*/  LEA R6, P0, R14.reuse, R4, 0x1 ;  /* 0x000000040e067211 */ /* 0x058fe400078008ff */
[----:B------:R-:W-:Y:S02]  /*13d0*/  SHF.R.S32.HI R2, RZ, 0x1f, R10 ;  /* 0x0000001fff027819 */ /* 0x000fe4000001140a */
[----:B------:R-:W-:Y:S02]  /*13e0*/  SHF.R.S32.HI R8, RZ, 0x1f, R0 ;  /* 0x0000001fff087819 */ /* 0x000fe40000011400 */
[----:B------:R-:W-:Y:S02]  /*13f0*/  LEA.HI.X R7, R14, R5, R13, 0x1, P0 ;  /* 0x000000050e077211 */ /* 0x000fe400000f0c0d */
[----:B------:R-:W-:-:S02]  /*1400*/  LEA.HI R2, R2, R10, RZ, 0x3 ;  /* 0x0000000a02027211 */ /* 0x000fc400078f18ff */
[----:B------:R-:W-:Y:S02]  /*1410*/  ISETP.GE.AND P0, PT, R14, c[0x0][0x198], PT ;  /* 0x000066000e007a0c */ /* 0x000fe40003f06270 */
[----:B------:R-:W-:Y:S02]  /*1420*/  LEA.HI R0, R8, R0, RZ, 0x3 ;  /* 0x0000000008007211 */ /* 0x000fe400078f18ff */
[----:B------:R-:W-:Y:S02]  /*1430*/  LOP3.LUT R8, R2, 0xfffffff8, RZ, 0xc0, !PT ;  /* 0xfffffff802087812 */ /* 0x000fe400078ec0ff */
[----:B------:R-:W-:Y:S01]  /*1440*/  LOP3.LUT R2, R0, 0xfffffff8, RZ, 0xc0, !PT ;  /* 0xfffffff800027812 */ /* 0x000fe200078ec0ff */
[----:B------:R-:W-:Y:S02]  /*1450*/  IMAD.SHL.U32 R0, R225, 0x2, RZ ;  /* 0x00000002e1007824 */ /* 0x000fe400078e00ff */
[----:B------:R-:W-:-:S04]  /*1460*/  IMAD.WIDE R8, R8, 0x2, R4 ;  /* 0x0000000208087825 */ /* 0x000fc800078e0204 */
[----:B------:R-:W-:Y:S01]  /*1470*/  IMAD.WIDE R4, R2, 0x2, R4 ;  /* 0x0000000202047825 */ /* 0x000fe200078e0204 */
[----:B------:R-:W-:Y:S01]  /*1480*/  @!PT LDS RZ, [RZ] ;  /* 0x00000000fffff984 */ /* 0x000fe20000000800 */
[----:B------:R3:W-:Y:S04]  /*1490*/  LDGSTS.E.BYPASS.LTC128B.128 [R0+0x6100], [R6.64], !P0 ;  /* 0x0610000006007fae */ /* 0x0007e8000c101d46 */
[----:B------:R3:W-:Y:S04]  /*14a0*/  LDGSTS.E.BYPASS.LTC128B.128 [R0+0x8100], [R8.64], !P1 ;  /* 0x0810000008007fae */ /* 0x0007e8000c901d46 */
[----:B------:R3:W-:Y:S02]  /*14b0*/  LDGSTS.E.BYPASS.LTC128B.128 [R0+0xa100], [R4.64], !P3 ;  /* 0x0a10000004007fae */ /* 0x0007e4000d901d46 */
.L_x_617:
[----:B---3--:R-:W-:Y:S05]  /*14c0*/  BSYNC B0 ;  /* 0x0000000000007941 */ /* 0x008fea0003800000 */
.L_x_616:
[----:B------:R-:W-:Y:S01]  /*14d0*/  IADD3 R0, R15, 0x20, RZ ;  /* 0x000000200f007810 */ /* 0x000fe20007ffe0ff */
[----:B------:R3:W1:Y:S01]  /*14e0*/  SHFL.IDX PT, R5, R17, 0x1, 0x1c1f ;  /* 0x003c1f0011057f89 */ /* 0x00066200000e0000 */
[----:B------:R-:W-:Y:S02]  /*14f0*/  BSSY B0, `(.L_x_618) ;  /* 0x0000015000007945 */ /* 0x000fe40003800000 */
[----:B------:R-:W-:Y:S01]  /*1500*/  ISETP.GE.AND P0, PT, R0, R16, PT ;  /* 0x000000100000720c */ /* 0x000fe20003f06270 */
[----:B----4-:R3:W4:-:S12]  /*1510*/  SHFL.IDX PT, R4, R18, 0x1, 0x1c1f ;  /* 0x003c1f0012047f89 */ /* 0x01071800000e0000 */
[----:B------:R-:W-:Y:S05]  /*1520*/  @P0 BRA `(.L_x_619) ;  /* 0x0000011000000947 */ /* 0x000fea0003800000 */
[C---:B------:R-:W-:Y:S02]  /*1530*/  IADD3 R0, R14.reuse, 0x40, RZ ;  /* 0x000000400e007810 */ /* 0x040fe40007ffe0ff */
[C---:B----4-:R-:W-:Y:S02]  /*1540*/  LEA R6, P0, R14.reuse, R4, 0x1 ;  /* 0x000000040e067211 */ /* 0x050fe400078008ff */
[----:B------:R-:W-:Y:S02]  /*1550*/  SHF.R.S32.HI R8, RZ, 0x1f, R10 ;  /* 0x0000001fff087819 */ /* 0x000fe4000001140a */
[----:B------:R-:W-:Y:S02]  /*1560*/  SHF.R.S32.HI R2, RZ, 0x1f, R0 ;  /* 0x0000001fff027819 */ /* 0x000fe40000011400 */
[----:B-1----:R-:W-:Y:S02]  /*1570*/  LEA.HI.X R7, R14, R5, R13, 0x1, P0 ;  /* 0x000000050e077211 */ /* 0x002fe400000f0c0d */
        /* <DEDUP_REMOVED lines=12> */
.L_x_619:
[----:B------:R-:W-:Y:S05]  /*1640*/  BSYNC B0 ;  /* 0x0000000000007941 */ /* 0x000fea0003800000 */
.L_x_618:
[----:B-1----:R-:W-:Y:S01]  /*1650*/  IADD3 R0, R15, 0x40, RZ ;  /* 0x000000400f007810 */ /* 0x002fe20007ffe0ff */
[----:B------:R1:W2:Y:S01]  /*1660*/  SHFL.IDX PT, R5, R17, 0x2, 0x1c1f ;  /* 0x005c1f0011057f89 */ /* 0x0002a200000e0000 */
        /* <DEDUP_REMOVED lines=8> */
[----:B--2---:R-:W-:Y:S02]  /*16f0*/  LEA.HI.X R7, R14, R5, R13, 0x1, P0 ;  /* 0x000000050e077211 */ /* 0x004fe400000f0c0d */
        /* <DEDUP_REMOVED lines=12> */
.L_x_621:
[----:B------:R-:W-:Y:S05]  /*17c0*/  BSYNC B0 ;  /* 0x0000000000007941 */ /* 0x000fea0003800000 */
.L_x_620:
[----:B--2-4-:R-:W2:Y:S01]  /*17d0*/  SHFL.IDX PT, R4, R18, 0x3, 0x1c1f ;  /* 0x007c1f0012047f89 */ /* 0x014ea200000e0000 */
[----:B------:R-:W-:Y:S01]  /*17e0*/  IADD3 R0, R15, 0x60, RZ ;  /* 0x000000600f007810 */ /* 0x000fe20007ffe0ff */
[----:B------:R-:W-:Y:S01]  /*17f0*/  IMAD.SHL.U32 R225, R225, 0x2, RZ ;  /* 0x00000002e1e17824 */ /* 0x000fe200078e00ff */
[----:B------:R-:W-:Y:S01]  /*1800*/  P2R R2, PR, RZ, 0x4 ;  /* 0x00000004ff027803 */ /* 0x000fe20000000000 */
[----:B------:R-:W4:Y:S01]  /*1810*/  SHFL.IDX PT, R5, R17, 0x3, 0x1c1f ;  /* 0x007c1f0011057f89 */ /* 0x000f2200000e0000 */
[----:B------:R-:W-:Y:S01]  /*1820*/  ISETP.GE.AND P1, PT, R0, R16, PT ;  /* 0x000000100000720c */ /* 0x000fe20003f26270 */
[----:B------:R-:W-:Y:S01]  /*1830*/  IMAD.IADD R8, R165, 0x1, -R25 ;  /* 0x00000001a5087824 */ /* 0x000fe200078e0a19 */
[----:B------:R-:W-:Y:S01]  /*1840*/  ISETP.GE.AND P2, PT, R14, c[0x0][0x198], PT ;  /* 0x000066000e007a0c */ /* 0x000fe20003f46270 */
[----:B------:R-:W-:Y:S01]  /*1850*/  IMAD.MOV.U32 R9, RZ, RZ, c[0x0][0x1e0] ;  /* 0x00007800ff097624 */ /* 0x000fe200078e00ff */
[----:B------:R-:W-:Y:S01]  /*1860*/  IADD3 R74, R204, -0x1, RZ ;  /* 0xffffffffcc4a7810 */ /* 0x000fe20007ffe0ff */
[----:B------:R-:W-:Y:S01]  /*1870*/  IMAD.MOV.U32 R156, RZ, RZ, R36 ;  /* 0x000000ffff9c7224 */ /* 0x000fe200078e0024 */
[----:B------:R-:W-:Y:S01]  /*1880*/  SHF.R.S32.HI R12, RZ, 0x4, R27 ;  /* 0x00000004ff0c7819 */ /* 0x000fe2000001141b */
[----:B------:R-:W-:-:S02]  /*1890*/  IMAD.MOV.U32 R157, RZ, RZ, R37 ;  /* 0x000000ffff9d7224 */ /* 0x000fc400078e0025 */
[C---:B------:R-:W-:Y:S02]  /*18a0*/  IMAD.SHL.U32 R155, R9.reuse, 0x40, RZ ;  /* 0x00000040099b7824 */ /* 0x040fe400078e00ff */
[----:B------:R-:W-:Y:S02]  /*18b0*/  IMAD.MOV.U32 R156, RZ, RZ, R34 ;  /* 0x000000ffff9c7224 */ /* 0x000fe400078e0022 */
[----:B------:R-:W-:Y:S01]  /*18c0*/  @!P1 IADD3 R0, R14, 0x40, RZ ;  /* 0x000000400e009810 */ /* 0x000fe20007ffe0ff */
[----:B------:R-:W-:Y:S02]  /*18d0*/  IMAD.SHL.U32 R164, R9, 0x20, RZ ;  /* 0x0000002009a47824 */ /* 0x000fe400078e00ff */
[----:B------:R-:W-:Y:S01]  /*18e0*/  IMAD R73, R74, -0x40, R165 ;  /* 0xffffffc04a497824 */ /* 0x000fe200078e02a5 */
[----:B------:R-:W-:Y:S01]  /*18f0*/  STL.64 [R1+0x30], R156 ;  /* 0x0000309c01007387 */ /* 0x000fe20000100a00 */
[----:B--2---:R-:W-:-:S04]  /*1900*/  @!P1 LEA R6, P0, R14, R4, 0x1 ;  /* 0x000000040e069211 */ /* 0x004fc800078008ff */
[----:B----4-:R-:W-:Y:S01]  /*1910*/  @!P1 LEA.HI.X R7, R14, R5, R13, 0x1, P0 ;  /* 0x000000050e079211 */ /* 0x010fe200000f0c0d */
[----:B------:R-:W-:Y:S01]  /*1920*/  IMAD.MOV.U32 R14, RZ, RZ, 0x6 ;  /* 0x00000006ff0e7424 */ /* 0x000fe200078e00ff */
[----:B------:R-:W-:Y:S02]  /*1930*/  ISETP.NE.AND P0, PT, R11, RZ, PT ;  /* 0x000000ff0b00720c */ /* 0x000fe40003f05270 */
[----:B------:R-:W-:Y:S01]  /*1940*/  SHF.R.S32.HI R13, RZ, 0x1f, R74 ;  /* 0x0000001fff0d7819 */ /* 0x000fe2000001144a */
[----:B------:R-:W-:Y:S01]  /*1950*/  @!PT LDS RZ, [RZ] ;  /* 0x00000000fffff984 */ /* 0x000fe20000000800 */
[----:B------:R2:W-:Y:S01]  /*1960*/  @!P1 LDGSTS.E.BYPASS.LTC128B.128 [R225+0x7900], [R6.64], !P2 ;  /* 0x0790000006e19fae */ /* 0x0005e2000d101d46 */
[----:B------:R-:W-:Y:S02]  /*1970*/  ISETP.NE.AND P2, PT, R2, RZ, PT ;  /* 0x000000ff0200720c */ /* 0x000fe40003f45270 */
[----:B------:R-:W-:Y:S02]  /*1980*/  @!P1 SHF.R.S32.HI R2, RZ, 0x1f, R0 ;  /* 0x0000001fff029819 */ /* 0x000fe40000011400 */
[----:B------:R-:W-:-:S02]  /*1990*/  SHF.L.U64.HI R154, R9, R14, c[0x0][0x1e4] ;  /* 0x00007900099a7619 */ /* 0x000fc4000001020e */
[----:B------:R-:W-:Y:S02]  /*19a0*/  @!P1 LEA.HI R0, R2, R0, RZ, 0x3 ;  /* 0x0000000002009211 */ /* 0x000fe400078f18ff */
[----:B------:R-:W-:Y:S02]  /*19b0*/  SHF.R.S32.HI R11, RZ, 0x1f, R23 ;  /* 0x0000001fff0b7819 */ /* 0x000fe40000011417 */
[----:B------:R-:W-:Y:S01]  /*19c0*/  @!P1 LOP3.LUT R2, R0, 0xfffffff8, RZ, 0xc0, !PT ;  /* 0xfffffff800029812 */ /* 0x000fe200078ec0ff */
[----:B------:R-:W-:Y:S01]  /*19d0*/  IMAD R0, R74, -0x40, R8 ;  /* 0xffffffc04a007824 */ /* 0x000fe200078e0208 */
[----:B------:R-:W-:Y:S02]  /*19e0*/  LEA.HI R11, R11, R23, RZ, 0x3 ;  /* 0x000000170b0b7211 */ /* 0x000fe400078f18ff */
[----:B--2---:R-:W-:-:S04]  /*19f0*/  @!P1 SHF.R.S32.HI R6, RZ, 0x1f, R10 ;  /* 0x0000001fff069819 */ /* 0x004fc8000001140a */
[----:B------:R-:W-:Y:S02]  /*1a00*/  @!P1 LEA.HI R6, R6, R10, RZ, 0x3 ;  /* 0x0000000a06069211 */ /* 0x000fe400078f18ff */
[----:B------:R-:W-:Y:S02]  /*1a10*/  LEA.HI R10, R27, R12, RZ, 0x1 ;  /* 0x0000000c1b0a7211 */ /* 0x000fe400078f08ff */
[----:B------:R-:W-:Y:S02]  /*1a20*/  @!P1 LOP3.LUT R6, R6, 0xfffffff8, RZ, 0xc0, !PT ;  /* 0xfffffff806069812 */ /* 0x000fe400078ec0ff */
[----:B------:R-:W-:-:S03]  /*1a30*/  LOP3.LUT R10, R10, 0xfffffffe, RZ, 0xc0, !PT ;  /* 0xfffffffe0a0a7812 */ /* 0x000fc600078ec0ff */
[----:B------:R-:W-:-:S04]  /*1a40*/  @!P1 IMAD.WIDE R6, R6, 0x2, R4 ;  /* 0x0000000206069825 */ /* 0x000fc800078e0204 */
[----:B------:R-:W-:Y:S01]  /*1a50*/  @!P1 IMAD.WIDE R4, R2, 0x2, R4 ;  /* 0x0000000202049825 */ /* 0x000fe200078e0204 */
[----:B------:R2:W-:Y:S01]  /*1a60*/  @!P1 LDGSTS.E.BYPASS.LTC128B.128 [R225+0x9900], [R6.64], !P0 ;  /* 0x0990000006e19fae */ /* 0x0005e2000c101d46 */
[----:B------:R-:W-:Y:S02]  /*1a70*/  ISETP.GE.AND P0, PT, R0, 0x1, PT ;  /* 0x000000010000780c */ /* 0x000fe40003f06270 */
[----:B------:R-:W-:Y:S01]  /*1a80*/  LOP3.LUT R2, R28, 0xfffffff8, RZ, 0xc0, !PT ;  /* 0xfffffff81c027812 */ /* 0x000fe200078ec0ff */
[----:B------:R4:W-:Y:S01]  /*1a90*/  @!P1 LDGSTS.E.BYPASS.LTC128B.128 [R225+0xb900], [R4.64], !P3 ;  /* 0x0b90000004e19fae */ /* 0x0009e2000d901d46 */
[----:B------:R-:W-:Y:S01]  /*1aa0*/  ISETP.GE.AND P3, PT, R0, 0x21, PT ;  /* 0x000000210000780c */ /* 0x000fe20003f66270 */
[----:B------:R-:W-:Y:S02]  /*1ab0*/  IMAD R0, R154, R74, RZ ;  /* 0x0000004a9a007224 */ /* 0x000fe400078e02ff */
[----:B------:R-:W0:Y:S01]  /*1ac0*/  LDGDEPBAR ;  /* 0x00000000000079af */ /* 0x000e220000000000 */
[----:B------:R-:W-:-:S02]  /*1ad0*/  IMAD.IADD R2, R153, 0x1, -R2 ;  /* 0x0000000199027824 */ /* 0x000fc400078e0a02 */
[----:B------:R-:W-:Y:S02]  /*1ae0*/  IMAD R0, R13, R155, R0 ;  /* 0x0000009b0d007224 */ /* 0x000fe400078e0200 */
[----:B------:R-:W-:Y:S01]  /*1af0*/  IMAD.IADD R10, R12, 0x1, -R10 ;  /* 0x000000010c0a7824 */ /* 0x000fe200078e0a0a */
[----:B------:R-:W-:-:S04]  /*1b00*/  LEA.HI R8, R2, R2, RZ, 0x1 ;  /* 0x0000000202087211 */ /* 0x000fc800078f08ff */
[----:B------:R-:W-:Y:S01]  /*1b10*/  SHF.R.S32.HI R12, RZ, 0x1, R8 ;  /* 0x00000001ff0c7819 */ /* 0x000fe20000011408 */
[----:B--2---:R-:W-:Y:S02]  /*1b20*/  IMAD.MOV.U32 R6, RZ, RZ, 0x5 ;  /* 0x00000005ff067424 */ /* 0x004fe400078e00ff */
[----:B----4-:R-:W-:-:S03]  /*1b30*/  IMAD.WIDE.U32 R4, R74, R155, R156 ;  /* 0x0000009b4a047225 */ /* 0x010fc600078e009c */
[----:B------:R-:W-:Y:S02]  /*1b40*/  SHF.L.U64.HI R166, R9, R6, c[0x0][0x1e4] ;  /* 0x0000790009a67619 */ /* 0x000fe40000010206 */
[----:B------:R-:W-:Y:S01]  /*1b50*/  LOP3.LUT R9, R8, 0x3fffffe, RZ, 0xc0, !PT ;  /* 0x03fffffe08097812 */ /* 0x000fe200078ec0ff */
[----:B------:R-:W-:Y:S01]  /*1b60*/  IMAD.IADD R0, R5, 0x1, R0 ;  /* 0x0000000105007824 */ /* 0x000fe200078e0200 */
[----:B------:R-:W-:Y:S01]  /*1b70*/  BAR.SYNC.DEFER_BLOCKING 0x0 ;  /* 0x0000000000007b1d */ /* 0x000fe20000010000 */
[----:B------:R-:W-:Y:S02]  /*1b80*/  @P0 LEA R6, P1, R4, c[0x0][0x1c8], 0x1 ;  /* 0x0000720004060a11 */ /* 0x000fe400078208ff */
[----:B------:R-:W-:Y:S02]  /*1b90*/  IMAD.IADD R9, R2, 0x1, -R9 ;  /* 0x0000000102097824 */ /* 0x000fe400078e0a09 */
[----:B------:R-:W-:Y:S01]  /*1ba0*/  @P0 LEA.HI.X R7, R4, c[0x0][0x1cc], R0, 0x1, P1 ;  /* 0x0000730004070a11 */ /* 0x000fe200008f0c00 */
[----:B------:R-:W-:Y:S01]  /*1bb0*/  IMAD.SHL.U32 R2, R20, 0x40, RZ ;  /* 0x0000004014027824 */ /* 0x000fe200078e00ff */
[----:B------:R-:W-:-:S02]  /*1bc0*/  @P3 IADD3 R5, P1, R164, R4, RZ ;  /* 0x00000004a4053210 */ /* 0x000fc40007f3e0ff */
[----:B------:R-:W-:Y:S02]  /*1bd0*/  LOP3.LUT R4, R24, 0x7fffffe, RZ, 0xc0, !PT ;  /* 0x07fffffe18047812 */ /* 0x000fe400078ec0ff */
[----:B------:R-:W-:Y:S01]  /*1be0*/  LOP3.LUT R2, R2, 0xc0, RZ, 0xc0, !PT ;  /* 0x000000c002027812 */ /* 0x000fe200078ec0ff */
[----:B------:R-:W-:Y:S02]  /*1bf0*/  @P3 IMAD.X R0, R166, 0x1, R0, P1 ;  /* 0x00000001a6003824 */ /* 0x000fe400008e0600 */
[----:B------:R-:W-:Y:S01]  /*1c00*/  IMAD.IADD R162, R23, 0x1, -R4 ;  /* 0x0000000117a27824 */ /* 0x000fe200078e0a04 */
[----:B------:R-:W-:-:S04]  /*1c10*/  @P3 LEA R4, P1, R5, c[0x0][0x1c8], 0x1 ;  /* 0x0000720005043a11 */ /* 0x000fc800078208ff */
[----:B------:R-:W-:Y:S01]  /*1c20*/  @P3 LEA.HI.X R5, R5, c[0x0][0x1cc], R0, 0x1, P1 ;  /* 0x0000730005053a11 */ /* 0x000fe200008f0c00 */
[C---:B------:R-:W-:Y:S01]  /*1c30*/  IMAD.SHL.U32 R0, R12.reuse, 0x40, RZ ;  /* 0x000000400c007824 */ /* 0x040fe200078e00ff */
[----:B------:R-:W-:Y:S01]  /*1c40*/  LOP3.LUT P1, RZ, R12, 0x2, RZ, 0xc0, !PT ;  /* 0x000000020cff7812 */ /* 0x000fe2000782c0ff */
[----:B------:R-:W-:Y:S01]  /*1c50*/  @!PT LDS RZ, [RZ] ;  /* 0x00000000fffff984 */ /* 0x000fe20000000800 */
[----:B------:R-:W-:Y:S01]  /*1c60*/  @!PT LDS RZ, [RZ] ;  /* 0x00000000fffff984 */ /* 0x000fe20000000800 */
[----:B------:R-:W-:Y:S01]  /*1c70*/  @!PT LDS RZ, [RZ] ;  /* 0x00000000fffff984 */ /* 0x000fe20000000800 */
[----:B------:R2:W-:Y:S03]  /*1c80*/  @P0 LDGSTS.E.BYPASS.LTC128B.128 [R225+0x3100], [R6.64], !P6 ;  /* 0x0310000006e10fae */ /* 0x0005e6000f101d46 */
[----:B------:R-:W-:Y:S01]  /*1c90*/  LOP3.LUT R0, R0, 0xc0, RZ, 0xc0, !PT ;  /* 0x000000c000007812 */ /* 0x000fe200078ec0ff */
[----:B------:R2:W-:Y:S04]  /*1ca0*/  @P0 LDGSTS.E.BYPASS.LTC128B.128 [R225+0x4100], [R6.64+0x40], !P5 ;  /* 0x0410004006e10fae */ /* 0x0005e8000e901d46 */
[----:B------:R2:W-:Y:S04]  /*1cb0*/  @P0 LDGSTS.E.BYPASS.LTC128B.128 [R225+0x5100], [R6.64+0x80], !P4 ;  /* 0x0510008006e10fae */ /* 0x0005e8000e101d46 */
[----:B------:R4:W-:Y:S04]  /*1cc0*/  @P3 LDGSTS.E.BYPASS.LTC128B.128 [R225+0x3900], [R4.64], !P6 ;  /* 0x0390000004e13fae */ /* 0x0009e8000f101d46 */
[----:B------:R4:W-:Y:S04]  /*1cd0*/  @P3 LDGSTS.E.BYPASS.LTC128B.128 [R225+0x4900], [R4.64+0x40], !P5 ;  /* 0x0490004004e13fae */ /* 0x0009e8000e901d46 */
[----:B------:R4:W-:Y:S04]  /*1ce0*/  @P3 LDGSTS.E.BYPASS.LTC128B.128 [R225+0x5900], [R4.64+0x80], !P4 ;  /* 0x0590008004e13fae */ /* 0x0009e8000e101d46 */
[----:B------:R-:W0:Y:S01]  /*1cf0*/  LDGDEPBAR ;  /* 0x00000000000079af */ /* 0x000e220000000000 */
[----:B--2---:R-:W-:-:S02]  /*1d00*/  IMAD.SHL.U32 R7, R26, 0x8, RZ ;  /* 0x000000081a077824 */ /* 0x004fc400078e00ff */
[----:B----4-:R-:W-:Y:S01]  /*1d10*/  IMAD.SHL.U32 R4, R11, 0x20, RZ ;  /* 0x000000200b047824 */ /* 0x010fe200078e00ff */
[----:B------:R-:W-:-:S04]  /*1d20*/  DEPBAR.LE SB0, 0x1 ;  /* 0x000080400000791a */ /* 0x000fc80000000000 */
[----:B------:R-:W-:Y:S01]  /*1d30*/  IMAD.SHL.U32 R5, R10, 0x8, RZ ;  /* 0x000000080a057824 */ /* 0x000fe200078e00ff */
[----:B------:R-:W-:Y:S01]  /*1d40*/  LOP3.LUT R161, R4, 0xffffff00, RZ, 0xc0, !PT ;  /* 0xffffff0004a17812 */ /* 0x000fe200078ec0ff */
[----:B------:R-:W-:-:S04]  /*1d50*/  DEPBAR.LE SB0, 0x0 ;  /* 0x000080000000791a */ /* 0x000fc80000000000 */
[----:B------:R-:W-:Y:S02]  /*1d60*/  LOP3.LUT R6, R2, 0x8, R5, 0xf8, !PT ;  /* 0x0000000802067812 */ /* 0x000fe400078ef805 */
[----:B------:R-:W-:Y:S01]  /*1d70*/  SHF.R.U32.HI R4, RZ, 0x3, R2 ;  /* 0x00000003ff047819 */ /* 0x000fe20000011602 */
[----:B------:R-:W-:Y:S01]  /*1d80*/  IMAD R2, R75, 0x200, R161 ;  /* 0x000002004b027824 */ /* 0x000fe200078e02a1 */
[----:B------:R-:W-:Y:S01]  /*1d90*/  LOP3.LUT R5, R0, 0x8, R7, 0xf8, !PT ;  /* 0x0000000800057812 */ /* 0x000fe200078ef807 */
[----:B------:R-:W-:Y:S01]  /*1da0*/  IMAD R7, R10, 0x8, R9 ;  /* 0x000000080a077824 */ /* 0x000fe200078e0209 */
[----:B------:R-:W-:Y:S01]  /*1db0*/  LOP3.LUT R160, R6, R4, RZ, 0x3c, !PT ;  /* 0x0000000406a07212 */ /* 0x000fe200078e3cff */
[----:B------:R-:W-:Y:S01]  /*1dc0*/  IMAD R2, R162, 0x20, R2 ;  /* 0x00000020a2027824 */ /* 0x000fe200078e0202 */
[----:B------:R-:W-:Y:S01]  /*1dd0*/  SHF.R.U32.HI R0, RZ, 0x3, R0 ;  /* 0x00000003ff007819 */ /* 0x000fe20000011600 */
[----:B------:R-:W-:Y:S01]  /*1de0*/  IMAD.WIDE.U32 R8, R74, c[0x0][0x208], RZ ;  /* 0x000082004a087a25 */ /* 0x000fe200078e00ff */
[----:B------:R-:W-:-:S02]  /*1df0*/  SEL R10, RZ, 0x2, P5 ;  /* 0x00000002ff0a7807 */ /* 0x000fc40002800000 */
[----:B------:R-:W-:Y:S01]  /*1e00*/  LOP3.LUT R0, R5, R0, RZ, 0x3c, !PT ;  /* 0x0000000005007212 */ /* 0x000fe200078e3cff */
[----:B------:R-:W-:-:S04]  /*1e10*/  IMAD.IADD R2, R160, 0x1, R2 ;  /* 0x00000001a0027824 */ /* 0x000fc800078e0202 */
[----:B------:R-:W-:Y:S01]  /*1e20*/  IMAD.SHL.U32 R211, R2, 0x2, RZ ;  /* 0x0000000202d37824 */ /* 0x000fe200078e00ff */
[----:B------:R-:W-:Y:S01]  /*1e30*/  BAR.SYNC.DEFER_BLOCKING 0x0 ;  /* 0x0000000000007b1d */ /* 0x000fe20000010000 */
[----:B------:R-:W-:Y:S02]  /*1e40*/  IMAD R2, R13, c[0x0][0x208], RZ ;  /* 0x000082000d027a24 */ /* 0x000fe400078e02ff */
[----:B------:R-:W-:Y:S02]  /*1e50*/  IMAD.U32 R0, R7, 0x20, R0 ;  /* 0x0000002007007824 */ /* 0x000fe400078e0000 */
[----:B------:R-:W-:Y:S02]  /*1e60*/  IMAD R2, R74, c[0x0][0x20c], R2 ;  /* 0x000083004a027a24 */ /* 0x000fe400078e0202 */
[----:B------:R-:W-:Y:S01]  /*1e70*/  IMAD.SHL.U32 R208, R0, 0x2, RZ ;  /* 0x0000000200d07824 */ /* 0x000fe200078e00ff */
[----:B------:R-:W-:Y:S01]  /*1e80*/  LEA R0, P0, R8, R32, 0x6 ;  /* 0x0000002008007211 */ /* 0x000fe200078030ff */
[----:B------:R-:W-:Y:S01]  /*1e90*/  IMAD.IADD R2, R9, 0x1, R2 ;  /* 0x0000000109027824 */ /* 0x000fe200078e0202 */
[----:B------:R-:W-:Y:S01]  /*1ea0*/  SEL R9, RZ, 0x4, P4 ;  /* 0x00000004ff097807 */ /* 0x000fe20002000000 */
[----:B------:R-:W-:Y:S01]  /*1eb0*/  IMAD R212, R3, 0x2, R211 ;  /* 0x0000000203d47824 */ /* 0x000fe200078e02d3 */
[----:B------:R-:W-:-:S02]  /*1ec0*/  IADD3 R213, R208, 0x3120, RZ ;  /* 0x00003120d0d57810 */ /* 0x000fc40007ffe0ff */
[----:B------:R-:W-:Y:S02]  /*1ed0*/  LEA.HI.X R2, R8, R31, R2, 0x6, P0 ;  /* 0x0000001f08027211 */ /* 0x000fe400000f3402 */
[----:B------:R-:W-:Y:S02]  /*1ee0*/  SEL R8, RZ, 0x1, P6 ;  /* 0x00000001ff087807 */ /* 0x000fe40003000000 */
[C---:B------:R-:W-:Y:S02]  /*1ef0*/  LEA R20, P0, R0.reuse, c[0x0][0x1f8], 0x1 ;  /* 0x00007e0000147a11 */ /* 0x040fe400078008ff */
[----:B------:R-:W-:Y:S01]  /*1f00*/  IADD3 R24, R9, R10, R8 ;  /* 0x0000000a09187210 */ /* 0x000fe20007ffe008 */
[----:B------:R-:W-:Y:S01]  /*1f10*/  IMAD.MOV.U32 R8, RZ, RZ, c[0x0][0x208] ;  /* 0x00008200ff087624 */ /* 0x000fe200078e00ff */
[----:B------:R-:W-:Y:S01]  /*1f20*/  LEA.HI.X R21, R0, c[0x0][0x1fc], R2, 0x1, P0 ;  /* 0x00007f0000157a11 */ /* 0x000fe200000f0c02 */
[----:B------:R-:W-:Y:S01]  /*1f30*/  IMAD.IADD R0, R73, 0x1, -R25 ;  /* 0x0000000149007824 */ /* 0x000fe200078e0a19 */
[----:B------:R-:W-:Y:S01]  /*1f40*/  IADD3 R2, R208, 0x3100, RZ ;  /* 0x00003100d0027810 */ /* 0x000fe20007ffe0ff */
[C---:B------:R-:W-:Y:S01]  /*1f50*/  IMAD.SHL.U32 R12, R8.reuse, 0x40, RZ ;  /* 0x00000040080c7824 */ /* 0x040fe200078e00ff */
[----:B------:R-:W-:Y:S01]  /*1f60*/  SHF.L.U64.HI R11, R8, R14, c[0x0][0x20c] ;  /* 0x00008300080b7619 */ /* 0x000fe2000001020e */
[----:B------:R-:W-:Y:S01]  /*1f70*/  LDSM.16.M88.4 R4, [R211+0x7100] ;  /* 0x00710000d304783b */ /* 0x000fe20000000200 */
[----:B------:R-:W-:-:S02]  /*1f80*/  @P1 IADD3 R213, R2, -0x20, RZ ;  /* 0xffffffe002d51810 */ /* 0x000fc40007ffe0ff */
[----:B------:R-:W-:Y:S01]  /*1f90*/  IADD3 R22, P0, R12, R20, RZ ;  /* 0x000000140c167210 */ /* 0x000fe20007f1e0ff */
[----:B------:R-:W2:Y:S01]  /*1fa0*/  LDSM.16.M88.4 R40, [R208+0x3100] ;  /* 0x00310000d028783b */ /* 0x000ea20000000200 */
[----:B------:R-:W-:Y:S02]  /*1fb0*/  LOP3.LUT P1, RZ, R24, 0x2, RZ, 0xc0, !PT ;  /* 0x0000000218ff7812 */ /* 0x000fe4000782c0ff */
[C---:B------:R-:W-:Y:S01]  /*1fc0*/  ISETP.LT.OR P3, PT, R0.reuse, 0x1, P6 ;  /* 0x000000010000780c */ /* 0x040fe20003761670 */
[----:B------:R-:W4:Y:S01]  /*1fd0*/  LDSM.16.M88.4 R36, [R208+0x3500] ;  /* 0x00350000d024783b */ /* 0x000f220000000200 */
[----:B------:R-:W-:Y:S01]  /*1fe0*/  IMAD.X R23, R11, 0x1, R21, P0 ;  /* 0x000000010b177824 */ /* 0x000fe200000e0615 */
[C---:B------:R-:W-:Y:S02]  /*1ff0*/  ISETP.LT.OR P0, PT, R0.reuse, 0x1, !P1 ;  /* 0x000000010000780c */ /* 0x040fe40004f01670 */
[----:B------:R-:W5:Y:S01]  /*2000*/  LDSM.16.M88.4 R32, [R208+0x3900] ;  /* 0x00390000d020783b */ /* 0x000f620000000200 */
[----:B------:R-:W-:-:S02]  /*2010*/  ISETP.LT.OR P1, PT, R0, 0x21, !P1 ;  /* 0x000000210000780c */ /* 0x000fc40004f21670 */
[----:B------:R-:W-:Y:S01]  /*2020*/  LOP3.LUT R2, R152, 0xffffffe0, RZ, 0xc0, !PT ;  /* 0xffffffe098027812 */ /* 0x000fe200078ec0ff */
[----:B------:R-:W1:Y:S04]  /*2030*/  LDSM.16.M88.4 R28, [R208+0x3d00] ;  /* 0x003d0000d01c783b */ /* 0x000e680000000200 */
[----:B-1-3--:R-:W1:Y:S01]  /*2040*/  LDSM.16.M88.4 R16, [R211+0x6100] ;  /* 0x00610000d310783b */ /* 0x00ae620000000200 */
[----:B------:R-:W-:-:S03]  /*2050*/  IMAD.IADD R2, R153, 0x1, -R2 ;  /* 0x0000000199027824 */ /* 0x000fc600078e0a02 */
[----:B------:R-:W-:Y:S04]  /*2060*/  LDSM.16.M88.4 R12, [R212+0x6100] ;  /* 0x00610000d40c783b */ /* 0x000fe80000000200 */
[----:B------:R-:W-:Y:S04]  /*2070*/  LDSM.16.M88.4 R8, [R212+0x7100] ;  /* 0x00710000d408783b */ /* 0x000fe80000000200 */
[----:B------:R-:W3:Y:S04]  /*2080*/  LDSM.16.M88.4 R56, [R213] ;  /* 0x00000000d538783b */ /* 0x000ee80000000200 */
[----:B------:R-:W1:Y:S04]  /*2090*/  LDSM.16.M88.4 R52, [R213+0x400] ;  /* 0x00040000d534783b */ /* 0x000e680000000200 */
[----:B------:R-:W1:Y:S04]  /*20a0*/  LDSM.16.M88.4 R48, [R213+0x800] ;  /* 0x00080000d530783b */ /* 0x000e680000000200 */
[----:B------:R-:W1:Y:S01]  /*20b0*/  LDSM.16.M88.4 R44, [R213+0xc00] ;  /* 0x000c0000d52c783b */ /* 0x000e620000000200 */
[----:B--2---:R-:W-:Y:S03]  /*20c0*/  HMMA.16816.F32.BF16 R84, R4, R40, RZ ;  /* 0x000000280454723c */ /* 0x004fe600000418ff */
[----:B------:R-:W-:Y:S01]  /*20d0*/  @!PT LDS RZ, [RZ] ;  /* 0x00000000fffff984 */ /* 0x000fe20000000800 */
[----:B------:R-:W-:Y:S01]  /*20e0*/  @!PT LDS RZ, [RZ] ;  /* 0x00000000fffff984 */ /* 0x000fe20000000800 */
[----:B------:R-:W-:Y:S01]  /*20f0*/  @!PT LDS RZ, [RZ] ;  /* 0x00000000fffff984 */ /* 0x000fe20000000800 */
[----:B------:R2:W-:Y:S01]  /*2100*/  LDGSTS.E.BYPASS.LTC128B.128 [R225+0x100], [R20.64], !P3 ;  /* 0x0010000014e17fae */ /* 0x0005e2000d901d46 */
[----:B------:R-:W-:-:S03]  /*2110*/  LOP3.LUT P3, RZ, R24, 0x4, RZ, 0xc0, !PT ;  /* 0x0000000418ff7812 */ /* 0x000fc6000786c0ff */
[----:B------:R2:W-:Y:S01]  /*2120*/  LDGSTS.E.BYPASS.LTC128B.128 [R225+0x1100], [R20.64+0x40], !P0 ;  /* 0x0110004014e17fae */ /* 0x0005e2000c101d46 */
[C---:B------:R-:W-:Y:S01]  /*2130*/  ISETP.LT.OR P0, PT, R0.reuse, 0x1, !P3 ;  /* 0x000000010000780c */ /* 0x040fe20005f01670 */
[----:B----4-:R-:W-:Y:S01]  /*2140*/  HMMA.16816.F32.BF16 R92, R4, R36, RZ ;  /* 0x00000024045c723c */ /* 0x010fe200000418ff */
[----:B------:R-:W-:-:S07]  /*2150*/  ISETP.LT.OR P3, PT, R0, 0x21, !P3 ;  /* 0x000000210000780c */ /* 0x000fce0005f61670 */
[C---:B-----5:R-:W-:Y:S04]  /*2160*/  HMMA.16816.F32.BF16 R96, R4.reuse, R32, RZ ;  /* 0x000000200460723c */ /* 0x060fe800000418ff */
[----:B------:R2:W-:Y:S01]  /*2170*/  LDGSTS.E.BYPASS.LTC128B.128 [R225+0x2100], [R20.64+0x80], !P0 ;  /* 0x0210008014e17fae */ /* 0x0005e2000c101d46 */
[----:B------:R-:W-:Y:S02]  /*2180*/  ISETP.LT.OR P0, PT, R0, 0x21, P6 ;  /* 0x000000210000780c */ /* 0x000fe40003701670 */
[----:B------:R-:W-:Y:S01]  /*2190*/  SHF.R.S32.HI R0, RZ, 0x1f, R75 ;  /* 0x0000001fff007819 */ /* 0x000fe2000001144b */
[----:B------:R-:W-:Y:S03]  /*21a0*/  HMMA.16816.F32.BF16 R108, R4, R28, RZ ;  /* 0x0000001c046c723c */ /* 0x000fe600000418ff */
[----:B------:R-:W-:-:S04]  /*21b0*/  LEA.HI R0, R0, R75, RZ, 0x2 ;  /* 0x0000004b00007211 */ /* 0x000fc800078f10ff */
[----:B------:R-:W-:Y:S01]  /*21c0*/  LOP3.LUT R0, R0, 0xffffffc, RZ, 0xc0, !PT ;  /* 0x0ffffffc00007812 */ /* 0x000fe200078ec0ff */
[C---:B------:R-:W-:Y:S02]  /*21d0*/  HMMA.16816.F32.BF16 R120, R4.reuse, R42, RZ ;  /* 0x0000002a0478723c */ /* 0x040fe400000418ff */
[----:B------:R2:W-:Y:S01]  /*21e0*/  LDGSTS.E.BYPASS.LTC128B.128 [R225+0x900], [R22.64], !P0 ;  /* 0x0090000016e17fae */ /* 0x0005e2000c101d46 */
[C---:B------:R-:W-:Y:S02]  /*21f0*/  ISETP.GE.AND P0, PT, R204.reuse, 0x2, PT ;  /* 0x00000002cc00780c */ /* 0x040fe40003f06270 */
[----:B------:R-:W-:Y:S01]  /*2200*/  IADD3 R204, R204, -0x2, RZ ;  /* 0xfffffffecccc7810 */ /* 0x000fe20007ffe0ff */
[----:B------:R2:W-:Y:S02]  /*2210*/  LDGSTS.E.BYPASS.LTC128B.128 [R225+0x1900], [R22.64+0x40], !P1 ;  /* 0x0190004016e17fae */ /* 0x0005e4000c901d46 */
[C---:B------:R-:W-:Y:S02]  /*2220*/  HMMA.16816.F32.BF16 R116, R4.reuse, R38, RZ ;  /* 0x000000260474723c */ /* 0x040fe400000418ff */
[----:B------:R2:W-:Y:S04]  /*2230*/  LDGSTS.E.BYPASS.LTC128B.128 [R225+0x2900], [R22.64+0x80], !P3 ;  /* 0x0290008016e17fae */ /* 0x0005e8000d901d46 */
[----:B------:R-:W-:Y:S02]  /*2240*/  LDSM.16.M88.4 R60, [R208+0x4100] ;  /* 0x00410000d03c783b */ /* 0x000fe40000000200 */
[C---:B------:R-:W-:Y:S02]  /*2250*/  HMMA.16816.F32.BF16 R112, R4.reuse, R34, RZ ;  /* 0x000000220470723c */ /* 0x040fe400000418ff */
[----:B------:R-:W-:Y:S04]  /*2260*/  LDSM.16.M88.4 R64, [R208+0x4500] ;  /* 0x00450000d040783b */ /* 0x000fe80000000200 */
[----:B------:R-:W-:Y:S02]  /*2270*/  LDSM.16.M88.4 R68, [R208+0x4900] ;  /* 0x00490000d044783b */ /* 0x000fe40000000200 */
[----:B------:R-:W-:Y:S02]  /*2280*/  HMMA.16816.F32.BF16 R104, R4, R30, RZ ;  /* 0x0000001e0468723c */ /* 0x000fe400000418ff */
[----:B------:R-:W4:Y:S04]  /*2290*/  LDSM.16.M88.4 R4, [R211+0x9100] ;  /* 0x00910000d304783b */ /* 0x000f280000000200 */
[----:B------:R-:W5:Y:S02]  /*22a0*/  LDSM.16.M88.4 R76, [R208+0x4d00] ;  /* 0x004d0000d04c783b */ /* 0x000f640000000200 */
[C---:B-1----:R-:W-:Y:S02]  /*22b0*/  HMMA.16816.F32.BF16 R100, R16.reuse, R40, RZ ;  /* 0x000000281064723c */ /* 0x042fe400000418ff */
[----:B------:R-:W0:Y:S04]  /*22c0*/  LDGDEPBAR ;  /* 0x00000000000079af */ /* 0x000e280000000000 */
[----:B--2---:R-:W1:Y:S02]  /*22d0*/  LDSM.16.M88.4 R20, [R211+0x8100] ;  /* 0x00810000d314783b */ /* 0x004e640000000200 */
[C---:B------:R-:W-:Y:S08]  /*22e0*/  HMMA.16816.F32.BF16 R128, R16.reuse, R42, RZ ;  /* 0x0000002a1080723c */ /* 0x040ff000000418ff */
[C---:B------:R-:W-:Y:S08]  /*22f0*/  HMMA.16816.F32.BF16 R88, R16.reuse, R36, RZ ;  /* 0x000000241058723c */ /* 0x040ff000000418ff */
[C---:B------:R-:W-:Y:S08]  /*2300*/  HMMA.16816.F32.BF16 R124, R16.reuse, R38, RZ ;  /* 0x00000026107c723c */ /* 0x040ff000000418ff */
[C---:B------:R-:W-:Y:S08]  /*2310*/  HMMA.16816.F32.BF16 R80, R16.reuse, R32, RZ ;  /* 0x000000201050723c */ /* 0x040ff000000418ff */
[C---:B------:R-:W-:Y:S08]  /*2320*/  HMMA.16816.F32.BF16 R40, R16.reuse, R34, RZ ;  /* 0x000000221028723c */ /* 0x040ff000000418ff */
[C---:B------:R-:W-:Y:S08]  /*2330*/  HMMA.16816.F32.BF16 R36, R16.reuse, R28, RZ ;  /* 0x0000001c1024723c */ /* 0x040ff000000418ff */
[----:B------:R-:W-:Y:S08]  /*2340*/  HMMA.16816.F32.BF16 R32, R16, R30, RZ ;  /* 0x0000001e1020723c */ /* 0x000ff000000418ff */
[C---:B---3--:R-:W-:Y:S08]  /*2350*/  HMMA.16816.F32.BF16 R28, R8.reuse, R56, R84 ;  /* 0x00000038081c723c */ /* 0x048ff00000041854 */
        /* <DEDUP_REMOVED lines=11> */
[C---:B------:R-:W-:Y:S08]  /*2410*/  HMMA.16816.F32.BF16 R88, R12.reuse, R54, R124 ;  /* 0x000000360c58723c */ /* 0x040ff0000004187c */
[----:B------:R-:W-:Y:S08]  /*2420*/  HMMA.16816.F32.BF16 R140, R12, R48, R80 ;  /* 0x000000300c8c723c */ /* 0x000ff00000041850 */
[C---:B----4-:R-:W-:Y:S01]  /*2430*/  HMMA.16816.F32.BF16 R56, R4.reuse, R60, R28 ;  /* 0x0000003c0438723c */ /* 0x050fe2000004181c */
[----:B------:R-:W2:Y:S07]  /*2440*/  LDSM.16.M88.4 R28, [R213+0x1400] ;  /* 0x00140000d51c783b */ /* 0x000eae0000000200 */
[----:B------:R-:W-:Y:S01]  /*2450*/  HMMA.16816.F32.BF16 R52, R4, R64, R24 ;  /* 0x000000400434723c */ /* 0x000fe20000041818 */
[----:B------:R-:W3:Y:S07]  /*2460*/  LDSM.16.M88.4 R24, [R213+0x1800] ;  /* 0x00180000d518783b */ /* 0x000eee0000000200 */
[C---:B------:R-:W-:Y:S08]  /*2470*/  HMMA.16816.F32.BF16 R144, R12.reuse, R44, R36 ;  /* 0x0000002c0c90723c */ /* 0x040ff00000041824 */
[C---:B------:R-:W-:Y:S01]  /*2480*/  HMMA.16816.F32.BF16 R92, R12.reuse, R50, R40 ;  /* 0x000000320c5c723c */ /* 0x040fe20000041828 */
[----:B------:R-:W-:Y:S07]  /*2490*/  LDSM.16.M88.4 R48, [R208+0x5100] ;  /* 0x00510000d030783b */ /* 0x000fee0000000200 */
[----:B------:R-:W-:Y:S01]  /*24a0*/  HMMA.16816.F32.BF16 R80, R12, R46, R32 ;  /* 0x0000002e0c50723c */ /* 0x000fe20000041820 */
[----:B------:R-:W4:Y:S04]  /*24b0*/  LDSM.16.M88.4 R32, [R213+0x1000] ;  /* 0x00100000d520783b */ /* 0x000f280000000200 */
[----:B------:R-:W-:Y:S03]  /*24c0*/  LDSM.16.M88.4 R12, [R213+0x1c00] ;  /* 0x001c0000d50c783b */ /* 0x000fe60000000200 */
[C---:B------:R-:W-:Y:S01]  /*24d0*/  HMMA.16816.F32.BF16 R36, R4.reuse, R68, R16 ;  /* 0x000000440424723c */ /* 0x040fe20000041810 */
[----:B------:R-:W-:Y:S07]  /*24e0*/  LDSM.16.M88.4 R16, [R211+0xb100] ;  /* 0x00b10000d310783b */ /* 0x000fee0000000200 */
[C---:B-----5:R-:W-:Y:S08]  /*24f0*/  HMMA.16816.F32.BF16 R148, R4.reuse, R76, R108 ;  /* 0x0000004c0494723c */ /* 0x060ff0000004186c */
[C---:B------:R-:W-:Y:S08]  /*2500*/  HMMA.16816.F32.BF16 R44, R4.reuse, R62, R120 ;  /* 0x0000003e042c723c */ /* 0x040ff00000041878 */
[C---:B------:R-:W-:Y:S08]  /*2510*/  HMMA.16816.F32.BF16 R40, R4.reuse, R66, R116 ;  /* 0x000000420428723c */ /* 0x040ff00000041874 */
[C---:B------:R-:W-:Y:S08]  /*2520*/  HMMA.16816.F32.BF16 R128, R4.reuse, R70, R112 ;  /* 0x000000460480723c */ /* 0x040ff00000041870 */
[----:B------:R-:W-:Y:S01]  /*2530*/  HMMA.16816.F32.BF16 R136, R4, R78, R104 ;  /* 0x0000004e0488723c */ /* 0x000fe20000041868 */
[----:B------:R-:W5:Y:S07]  /*2540*/  LDSM.16.M88.4 R4, [R212+0x8100] ;  /* 0x00810000d404783b */ /* 0x000f6e0000000200 */
[C---:B-1----:R-:W-:Y:S01]  /*2550*/  HMMA.16816.F32.BF16 R132, R20.reuse, R60, R100 ;  /* 0x0000003c1484723c */ /* 0x042fe20000041864 */
[----:B------:R-:W-:Y:S07]  /*2560*/  LDSM.16.M88.4 R100, [R208+0x5d00] ;  /* 0x005d0000d064783b */ /* 0x000fee0000000200 */
[C---:B------:R-:W-:Y:S08]  /*2570*/  HMMA.16816.F32.BF16 R60, R20.reuse, R62, R84 ;  /* 0x0000003e143c723c */ /* 0x040ff00000041854 */
[C---:B------:R-:W-:Y:S08]  /*2580*/  HMMA.16816.F32.BF16 R120, R20.reuse, R64, R96 ;  /* 0x000000401478723c */ /* 0x040ff00000041860 */
[C---:B------:R-:W-:Y:S08]  /*2590*/  HMMA.16816.F32.BF16 R84, R20.reuse, R66, R88 ;  /* 0x000000421454723c */ /* 0x040ff00000041858 */
[C---:B------:R-:W-:Y:S08]  /*25a0*/  HMMA.16816.F32.BF16 R116, R20.reuse, R68, R140 ;  /* 0x000000441474723c */ /* 0x040ff0000004188c */
[C---:B------:R-:W-:Y:S08]  /*25b0*/  HMMA.16816.F32.BF16 R108, R20.reuse, R70, R92 ;  /* 0x00000046146c723c */ /* 0x040ff0000004185c */
[C---:B------:R-:W-:Y:S08]  /*25c0*/  HMMA.16816.F32.BF16 R112, R20.reuse, R76, R144 ;  /* 0x0000004c1470723c */ /* 0x040ff00000041890 */
[----:B------:R-:W-:Y:S01]  /*25d0*/  HMMA.16816.F32.BF16 R96, R20, R78, R80 ;  /* 0x0000004e1460723c */ /* 0x000fe20000041850 */
[----:B------:R-:W1:Y:S07]  /*25e0*/  LDSM.16.M88.4 R20, [R211+0xa100] ;  /* 0x00a10000d314783b */ /* 0x000e6e0000000200 */
[C---:B--2---:R-:W-:Y:S01]  /*25f0*/  HMMA.16816.F32.BF16 R88, R8.reuse, R30, R40 ;  /* 0x0000001e0858723c */ /* 0x044fe20000041828 */
[----:B------:R-:W2:Y:S07]  /*2600*/  LDSM.16.M88.4 R40, [R208+0x5500] ;  /* 0x00550000d028783b */ /* 0x000eae0000000200 */
[C---:B---3--:R-:W-:Y:S01]  /*2610*/  HMMA.16816.F32.BF16 R80, R8.reuse, R24, R36 ;  /* 0x000000180850723c */ /* 0x048fe20000041824 */
[----:B------:R-:W3:Y:S07]  /*2620*/  LDSM.16.M88.4 R36, [R208+0x5900] ;  /* 0x00590000d024783b */ /* 0x000eee0000000200 */
[C---:B----4-:R-:W-:Y:S08]  /*2630*/  HMMA.16816.F32.BF16 R104, R8.reuse, R34, R44 ;  /* 0x000000220868723c */ /* 0x050ff0000004182c */
[-C--:B------:R-:W-:Y:S08]  /*2640*/  HMMA.16816.F32.BF16 R92, R8, R32.reuse, R56 ;  /* 0x00000020085c723c */ /* 0x080ff00000041838 */
[C---:B-----5:R-:W-:Y:S08]  /*2650*/  HMMA.16816.F32.BF16 R44, R4.reuse, R32, R132 ;  /* 0x00000020042c723c */ /* 0x060ff00000041884 */
[----:B------:R-:W-:Y:S08]  /*2660*/  HMMA.16816.F32.BF16 R60, R4, R34, R60 ;  /* 0x00000022043c723c */ /* 0x000ff0000004183c */
[----:B------:R-:W-:Y:S08]  /*2670*/  HMMA.16816.F32.BF16 R124, R8, R28, R52 ;  /* 0x0000001c087c723c */ /* 0x000ff00000041834 */
[C---:B------:R-:W-:Y:S08]  /*2680*/  HMMA.16816.F32.BF16 R52, R4.reuse, R24, R116 ;  /* 0x000000180434723c */ /* 0x040ff00000041874 */
[-C--:B------:R-:W-:Y:S08]  /*2690*/  HMMA.16816.F32.BF16 R32, R4, R26.reuse, R108 ;  /* 0x0000001a0420723c */ /* 0x080ff0000004186c */
[C---:B------:R-:W-:Y:S01]  /*26a0*/  HMMA.16816.F32.BF16 R76, R8.reuse, R26, R128 ;  /* 0x0000001a084c723c */ /* 0x040fe20000041880 */
[----:B------:R-:W-:Y:S07]  /*26b0*/  LDSM.16.M88.4 R24, [R213+0x2000] ;  /* 0x00200000d518783b */ /* 0x000fee0000000200 */
[C---:B------:R-:W-:Y:S08]  /*26c0*/  HMMA.16816.F32.BF16 R68, R8.reuse, R12, R148 ;  /* 0x0000000c0844723c */ /* 0x040ff00000041894 */
[----:B------:R-:W-:Y:S01]  /*26d0*/  HMMA.16816.F32.BF16 R56, R8, R14, R136 ;  /* 0x0000000e0838723c */ /* 0x000fe20000041888 */
[----:B------:R-:W4:Y:S07]  /*26e0*/  LDSM.16.M88.4 R8, [R212+0xb100] ;  /* 0x00b10000d408783b */ /* 0x000f2e0000000200 */
[C---:B------:R-:W-:Y:S08]  /*26f0*/  HMMA.16816.F32.BF16 R108, R4.reuse, R12, R112 ;  /* 0x0000000c046c723c */ /* 0x040ff00000041870 */
[C---:B------:R-:W-:Y:S01]  /*2700*/  HMMA.16816.F32.BF16 R116, R4.reuse, R14, R96 ;  /* 0x0000000e0474723c */ /* 0x040fe20000041860 */
[----:B------:R-:W5:Y:S07]  /*2710*/  LDSM.16.M88.4 R12, [R212+0xa100] ;  /* 0x00a10000d40c783b */ /* 0x000f6e0000000200 */
[C---:B------:R-:W-:Y:S08]  /*2720*/  HMMA.16816.F32.BF16 R64, R4.reuse, R28, R120 ;  /* 0x0000001c0440723c */ /* 0x040ff00000041878 */
[----:B------:R-:W-:Y:S07]  /*2730*/  HMMA.16816.F32.BF16 R84, R4, R30, R84 ;  /* 0x0000001e0454723c */ /* 0x000fee0000041854 */
[----:B------:R-:W-:Y:S01]  /*2740*/  SHF.R.S32.HI R4, RZ, 0x1f, R2 ;  /* 0x0000001fff047819 */ /* 0x000fe20000011402 */
[----:B------:R-:W-:Y:S01]  /*2750*/  IMAD.IADD R6, R75, 0x1, -R0 ;  /* 0x000000014b067824 */ /* 0x000fe200078e0a00 */
[----:B------:R-:W-:Y:S01]  /*2760*/  HMMA.16816.F32.BF16 R28, R16, R48, R92 ;  /* 0x00000030101c723c */ /* 0x000fe2000004185c */
[----:B------:R-:W-:-:S02]  /*2770*/  LEA.HI R0, R72, R72, RZ, 0x1 ;  /* 0x0000004848007211 */ /* 0x000fc400078f08ff */
[----:B------:R-:W-:-:S03]  /*2780*/  LEA.HI R4, R4, R2, RZ, 0x2 ;  /* 0x0000000204047211 */ /* 0x000fc600078f10ff */
[----:B------:R-:W-:Y:S01]  /*2790*/  IMAD.SHL.U32 R7, R0, 0x20, RZ ;  /* 0x0000002000077824 */ /* 0x000fe200078e00ff */
[C---:B------:R-:W-:Y:S01]  /*27a0*/  LEA.HI.SX32 R5, R4.reuse, R216, 0x1e ;  /* 0x000000d804057211 */ /* 0x040fe200078ff2ff */
[----:B------:R-:W-:Y:S01]  /*27b0*/  HMMA.16816.F32.BF16 R104, R16, R50, R104 ;  /* 0x000000321068723c */ /* 0x000fe20000041868 */
[----:B------:R-:W-:-:S03]  /*27c0*/  LOP3.LUT R4, R4, 0x7ffffffc, RZ, 0xc0, !PT ;  /* 0x7ffffffc04047812 */ /* 0x000fc600078ec0ff */
[----:B------:R-:W-:Y:S01]  /*27d0*/  IMAD R6, R6, 0x10, R5 ;  /* 0x0000001006067824 */ /* 0x000fe200078e0205 */
[----:B------:R-:W-:Y:S01]  /*27e0*/  LOP3.LUT R5, R0, 0x1ffffffe, RZ, 0xc0, !PT ;  /* 0x1ffffffe00057812 */ /* 0x000fe200078ec0ff */
[----:B------:R-:W-:Y:S01]  /*27f0*/  IMAD.IADD R2, R2, 0x1, -R4 ;  /* 0x0000000102027824 */ /* 0x000fe200078e0a04 */
[----:B------:R-:W-:Y:S01]  /*2800*/  LOP3.LUT R0, R7, 0xffffffc0, RZ, 0xc0, !PT ;  /* 0xffffffc007007812 */ /* 0x000fe200078ec0ff */
[----:B-1----:R-:W-:Y:S02]  /*2810*/  HMMA.16816.F32.BF16 R44, R20, R48, R44 ;  /* 0x00000030142c723c */ /* 0x002fe4000004182c */
[----:B------:R-:W-:Y:S02]  /*2820*/  IMAD.IADD R5, R72, 0x1, -R5 ;  /* 0x0000000148057824 */ /* 0x000fe400078e0a05 */
[----:B------:R-:W-:Y:S02]  /*2830*/  IMAD.IADD R0, R0, 0x1, R6 ;  /* 0x0000000100007824 */ /* 0x000fe400078e0206 */
[----:B------:R-:W-:-:S02]  /*2840*/  IMAD.SHL.U32 R7, R2, 0x2, RZ ;  /* 0x0000000202077824 */ /* 0x000fc400078e00ff */
[----:B------:R-:W-:Y:S01]  /*2850*/  HMMA.16816.F32.BF16 R48, R20, R50, R60 ;  /* 0x000000321430723c */ /* 0x000fe2000004183c */
[----:B------:R-:W-:-:S04]  /*2860*/  IMAD R158, R5, 0x8, R0 ;  /* 0x00000008059e7824 */ /* 0x000fc800078e0200 */
[----:B------:R-:W-:Y:S01]  /*2870*/  @P2 IMAD.HI.U32 R5, R158, c[0x0][0x2c8], RZ ;  /* 0x0000b2009e052a27 */ /* 0x000fe200078e00ff */
[----:B------:R-:W-:Y:S02]  /*2880*/  STL [R1+0x58], R158 ;  /* 0x0000589e01007387 */ /* 0x000fe40000100800 */
[C---:B--2---:R-:W-:Y:S01]  /*2890*/  HMMA.16816.F32.BF16 R124, R16.reuse, R40, R124 ;  /* 0x00000028107c723c */ /* 0x044fe2000004187c */
[----:B------:R-:W-:Y:S01]  /*28a0*/  IMAD.MOV.U32 R0, RZ, RZ, R158 ;  /* 0x000000ffff007224 */ /* 0x000fe200078e009e */
[----:B------:R-:W-:Y:S01]  /*28b0*/  @P2 SHF.R.U32.HI R0, RZ, c[0x0][0x2cc], R5 ;  /* 0x0000b300ff002a19 */ /* 0x000fe20000011605 */
[----:B------:R-:W-:Y:S01]  /*28c0*/  IMAD.MOV.U32 R5, RZ, RZ, -0x40 ;  /* 0xffffffc0ff057424 */ /* 0x000fe200078e00ff */
[----:B------:R1:W-:Y:S03]  /*28d0*/  STL [R1+0x5c], R7 ;  /* 0x00005c0701007387 */ /* 0x0003e60000100800 */
[----:B------:R-:W-:Y:S01]  /*28e0*/  IMAD R4, R74, R5, 0x1 ;  /* 0x000000014a047424 */ /* 0x000fe200078e0205 */
[----:B------:R-:W-:Y:S01]  /*28f0*/  HMMA.16816.F32.BF16 R88, R16, R42, R88 ;  /* 0x0000002a1058723c */ /* 0x000fe20000041858 */
[----:B------:R-:W-:-:S03]  /*2900*/  @P0 SHF.R.S32.HI R5, RZ, 0x1f, R204 ;  /* 0x0000001fff050819 */ /* 0x000fc600000114cc */
[----:B------:R-:W-:Y:S01]  /*2910*/  IADD3 R2, -R7, R4, R165 ;  /* 0x0000000407027210 */ /* 0x000fe20007ffe1a5 */
[----:B------:R-:W-:-:S03]  /*2920*/  @P0 IMAD R4, R154, R204, RZ ;  /* 0x000000cc9a040224 */ /* 0x000fc600078e02ff */
[----:B---3--:R-:W-:Y:S01]  /*2930*/  HMMA.16816.F32.BF16 R80, R16, R36, R80 ;  /* 0x000000241050723c */ /* 0x008fe20000041850 */
[----:B------:R-:W-:Y:S02]  /*2940*/  IMAD.IADD R6, R2, 0x1, -R167 ;  /* 0x0000000102067824 */ /* 0x000fe400078e0aa7 */
[----:B------:R-:W-:-:S05]  /*2950*/  @P0 IMAD R2, R5, R155, R4 ;  /* 0x0000009b05020224 */ /* 0x000fca00078e0204 */
[----:B------:R-:W-:Y:S01]  /*2960*/  HMMA.16816.F32.BF16 R92, R16, R38, R76 ;  /* 0x00000026105c723c */ /* 0x000fe2000004184c */
[----:B-1----:R-:W-:-:S07]  /*2970*/  IMAD.IADD R7, R73, 0x1, -R7 ;  /* 0x0000000149077824 */ /* 0x002fce00078e0a07 */
[C---:B------:R-:W-:Y:S08]  /*2980*/  HMMA.16816.F32.BF16 R96, R16.reuse, R100, R68 ;  /* 0x000000641060723c */ /* 0x040ff00000041844 */
[----:B------:R-:W-:Y:S01]  /*2990*/  HMMA.16816.F32.BF16 R112, R16, R102, R56 ;  /* 0x000000661070723c */ /* 0x000fe20000041838 */
[----:B------:R-:W-:Y:S07]  /*29a0*/  LDSM.16.M88.4 R16, [R213+0x2400] ;  /* 0x00240000d510783b */ /* 0x000fee0000000200 */
[C---:B------:R-:W-:Y:S08]  /*29b0*/  HMMA.16816.F32.BF16 R56, R20.reuse, R40, R64 ;  /* 0x000000281438723c */ /* 0x040ff00000041840 */
[C---:B------:R-:W-:Y:S08]  /*29c0*/  HMMA.16816.F32.BF16 R64, R20.reuse, R36, R52 ;  /* 0x000000241440723c */ /* 0x040ff00000041834 */
[----:B------:R-:W-:Y:S08]  /*29d0*/  HMMA.16816.F32.BF16 R36, R20, R38, R32 ;  /* 0x000000261424723c */ /* 0x000ff00000041820 */
[-C--:B----4-:R-:W-:Y:S01]  /*29e0*/  HMMA.16816.F32.BF16 R76, R8, R24.reuse, R28 ;  /* 0x00000018084c723c */ /* 0x090fe2000004181c */
[----:B------:R-:W1:Y:S04]  /*29f0*/  SHFL.IDX PT, R29, R0, RZ, 0x1c1f ;  /* 0x001c1fff001d7589 */ /* 0x000e6800000e0000 */
[----:B------:R-:W-:Y:S03]  /*2a00*/  SHFL.IDX PT, R28, R0, 0x1, 0x1c1f ;  /* 0x003c1f00001c7f89 */ /* 0x000fe600000e0000 */
[----:B-----5:R-:W-:Y:S08]  /*2a10*/  HMMA.16816.F32.BF16 R44, R12, R24, R44 ;  /* 0x000000180c2c723c */ /* 0x020ff0000004182c */
[-C--:B------:R-:W-:Y:S08]  /*2a20*/  HMMA.16816.F32.BF16 R68, R8, R26.reuse, R104 ;  /* 0x0000001a0844723c */ /* 0x080ff00000041868 */
[----:B------:R-:W-:Y:S01]  /*2a30*/  HMMA.16816.F32.BF16 R32, R12, R26, R48 ;  /* 0x0000001a0c20723c */ /* 0x000fe20000041830 */
[----:B------:R-:W2:Y:S01]  /*2a40*/  LDSM.16.M88.4 R24, [R213+0x2800] ;  /* 0x00280000d518783b */ /* 0x000ea20000000200 */
[----:B-1----:R-:W-:-:S05]  /*2a50*/  IMAD.IADD R4, R6, 0x1, R29 ;  /* 0x0000000106047824 */ /* 0x002fca00078e021d */
[----:B------:R-:W-:Y:S01]  /*2a60*/  IMNMX R4, R7, R4, PT ;  /* 0x0000000407047217 */ /* 0x000fe20003800200 */
[----:B------:R-:W-:Y:S03]  /*2a70*/  HMMA.16816.F32.BF16 R60, R20, R42, R84 ;  /* 0x0000002a143c723c */ /* 0x000fe60000041854 */
[----:B------:R-:W-:-:S04]  /*2a80*/  ISETP.GT.AND P3, PT, R4, RZ, PT ;  /* 0x000000ff0400720c */ /* 0x000fc80003f64270 */
[----:B------:R-:W-:Y:S01]  /*2a90*/  FSEL R72, R44, -INF , P3 ;  /* 0xff8000002c487808 */ /* 0x000fe20001800000 */
[----:B------:R-:W-:Y:S01]  /*2aa0*/  HMMA.16816.F32.BF16 R40, R12, R16, R56 ;  /* 0x000000100c28723c */ /* 0x000fe20000041838 */
[----:B------:R-:W-:-:S07]  /*2ab0*/  ISETP.GT.AND P3, PT, R4, 0x8, PT ;  /* 0x000000080400780c */ /* 0x000fce0003f64270 */
[----:B------:R-:W-:Y:S01]  /*2ac0*/  HMMA.16816.F32.BF16 R48, R8, R16, R124 ;  /* 0x000000100830723c */ /* 0x000fe2000004187c */
[----:B------:R-:W-:Y:S02]  /*2ad0*/  FSEL R74, R32, -INF , P3 ;  /* 0xff800000204a7808 */ /* 0x000fe40001800000 */
[----:B------:R-:W-:-:S04]  /*2ae0*/  ISETP.GT.AND P3, PT, R4, 0x10, PT ;  /* 0x000000100400780c */ /* 0x000fc80003f64270 */
[----:B------:R-:W-:Y:S01]  /*2af0*/  @P0 IMAD.WIDE.U32 R16, R204, R155, R156 ;  /* 0x0000009bcc100225 */ /* 0x000fe200078e009c */
[----:B------:R-:W-:Y:S03]  /*2b00*/  HMMA.16816.F32.BF16 R60, R12, R18, R60 ;  /* 0x000000120c3c723c */ /* 0x000fe6000004183c */
[----:B------:R-:W-:-:S05]  /*2b10*/  @P0 IMAD.IADD R2, R17, 0x1, R2 ;  /* 0x0000000111020824 */ /* 0x000fca00078e0202 */
[----:B------:R-:W-:Y:S01]  /*2b20*/  HMMA.16816.F32.BF16 R52, R8, R18, R88 ;  /* 0x000000120834723c */ /* 0x000fe20000041858 */
[----:B------:R-:W-:Y:S02]  /*2b30*/  FSEL R147, R40, -INF , P3 ;  /* 0xff80000028937808 */ /* 0x000fe40001800000 */
[----:B------:R-:W-:-:S04]  /*2b40*/  ISETP.GT.AND P3, PT, R4, 0x18, PT ;  /* 0x000000180400780c */ /* 0x000fc80003f64270 */
[C---:B------:R-:W-:Y:S01]  /*2b50*/  @P0 LEA R18, P1, R16.reuse, c[0x0][0x1c8], 0x1 ;  /* 0x0000720010120a11 */ /* 0x040fe200078208ff */
[C---:B--2---:R-:W-:Y:S03]  /*2b60*/  HMMA.16816.F32.BF16 R56, R12.reuse, R24, R64 ;  /* 0x000000180c38723c */ /* 0x044fe60000041840 */
[----:B------:R-:W-:Y:S01]  /*2b70*/  @P0 LEA.HI.X R19, R16, c[0x0][0x1cc], R2, 0x1, P1 ;  /* 0x0000730010130a11 */ /* 0x000fe200008f0c02 */
[----:B------:R-:W-:Y:S01]  /*2b80*/  IMAD.IADD R2, R6, 0x1, R28 ;  /* 0x0000000106027824 */ /* 0x000fe200078e021c */
[C---:B------:R-:W-:Y:S01]  /*2b90*/  ISETP.GT.AND P1, PT, R4.reuse, 0x1, PT ;  /* 0x000000010400780c */ /* 0x040fe20003f24270 */
[----:B------:R-:W1:Y:S02]  /*2ba0*/  SHFL.IDX PT, R16, R0, 0x2, 0x1c1f ;  /* 0x005c1f0000107f89 */ /* 0x000e6400000e0000 */
[----:B------:R-:W-:Y:S01]  /*2bb0*/  HMMA.16816.F32.BF16 R64, R12, R26, R36 ;  /* 0x0000001a0c40723c */ /* 0x000fe20000041824 */
[----:B------:R-:W-:Y:S01]  /*2bc0*/  FSEL R73, R45, -INF , P1 ;  /* 0xff8000002d497808 */ /* 0x000fe20000800000 */
[----:B------:R-:W-:Y:S01]  /*2bd0*/  LDSM.16.M88.4 R28, [R213+0x2c00] ;  /* 0x002c0000d51c783b */ /* 0x000fe20000000200 */
[----:B------:R-:W-:Y:S01]  /*2be0*/  ISETP.GT.AND P1, PT, R4, 0x9, PT ;  /* 0x000000090400780c */ /* 0x000fe20003f24270 */
[----:B------:R-:W-:-:S04]  /*2bf0*/  DEPBAR.LE SB0, 0x0 ;  /* 0x000080000000791a */ /* 0x000fc80000000000 */
[----:B------:R-:W-:Y:S01]  /*2c00*/  FSEL R75, R33, -INF , P1 ;  /* 0xff800000214b7808 */ /* 0x000fe20000800000 */
[----:B------:R-:W2:Y:S04]  /*2c10*/  SHFL.IDX PT, R0, R0, 0x3, 0x1c1f ;  /* 0x007c1f0000007f89 */ /* 0x000ea800000e0000 */
[----:B------:R-:W-:Y:S01]  /*2c20*/  BAR.SYNC.DEFER_BLOCKING 0x0 ;  /* 0x0000000000007b1d */ /* 0x000fe20000010000 */
[----:B------:R-:W-:Y:S01]  /*2c30*/  ISETP.GT.AND P1, PT, R4, 0x11, PT ;  /* 0x000000110400780c */ /* 0x000fe20003f24270 */
[----:B------:R-:W-:Y:S01]  /*2c40*/  HMMA.16816.F32.BF16 R36, R8, R24, R80 ;  /* 0x000000180824723c */ /* 0x000fe20000041850 */
[----:B------:R-:W-:Y:S02]  /*2c50*/  FSEL R157, R60, -INF , P3 ;  /* 0xff8000003c9d7808 */ /* 0x000fe40001800000 */
[----:B------:R-:W-:-:S02]  /*2c60*/  FSEL R148, R41, -INF , P1 ;  /* 0xff80000029947808 */ /* 0x000fc40000800000 */
[C---:B------:R-:W-:Y:S02]  /*2c70*/  ISETP.GT.AND P1, PT, R4.reuse, 0x19, PT ;  /* 0x000000190400780c */ /* 0x040fe40003f24270 */
[----:B------:R-:W-:Y:S01]  /*2c80*/  ISETP.GT.AND P3, PT, R4, 0x20, PT ;  /* 0x000000200400780c */ /* 0x000fe20003f64270 */
[----:B------:R-:W-:Y:S01]  /*2c90*/  HMMA.16816.F32.BF16 R24, R8, R26, R92 ;  /* 0x0000001a0818723c */ /* 0x000fe2000004185c */
[----:B------:R-:W-:Y:S01]  /*2ca0*/  IMNMX R5, R7, R2, PT ;  /* 0x0000000207057217 */ /* 0x000fe20003800200 */
[----:B-1----:R-:W-:Y:S01]  /*2cb0*/  IMAD.IADD R2, R6, 0x1, R16 ;  /* 0x0000000106027824 */ /* 0x002fe200078e0210 */
[----:B------:R-:W-:Y:S02]  /*2cc0*/  FSEL R156, R61, -INF , P1 ;  /* 0xff8000003d9c7808 */ /* 0x000fe40000800000 */
[----:B------:R-:W-:Y:S02]  /*2cd0*/  ISETP.GT.AND P1, PT, R4, 0x21, PT ;  /* 0x000000210400780c */ /* 0x000fe40003f24270 */
[----:B------:R-:W-:Y:S01]  /*2ce0*/  FSEL R176, R56, -INF , P3 ;  /* 0xff80000038b07808 */ /* 0x000fe20001800000 */
[----:B------:R-:W-:Y:S01]  /*2cf0*/  HMMA.16816.F32.BF16 R108, R20, R100, R108 ;  /* 0x00000064146c723c */ /* 0x000fe2000004186c */
[----:B------:R-:W-:Y:S01]  /*2d00*/  ISETP.GT.AND P3, PT, R5, RZ, PT ;  /* 0x000000ff0500720c */ /* 0x000fe20003f64270 */
[----:B--2---:R-:W-:Y:S01]  /*2d10*/  IMAD.IADD R0, R6, 0x1, R0 ;  /* 0x0000000106007824 */ /* 0x004fe200078e0200 */
[----:B------:R-:W-:-:S02]  /*2d20*/  FSEL R184, R57, -INF , P1 ;  /* 0xff80000039b87808 */ /* 0x000fc40000800000 */
[----:B------:R-:W-:Y:S01]  /*2d30*/  FSEL R57, R46, -INF , P3 ;  /* 0xff8000002e397808 */ /* 0x000fe20001800000 */
[----:B------:R-:W-:Y:S01]  /*2d40*/  @!PT LDS RZ, [RZ] ;  /* 0x00000000fffff984 */ /* 0x000fe20000000800 */
[----:B------:R-:W-:Y:S01]  /*2d50*/  @!PT LDS RZ, [RZ] ;  /* 0x00000000fffff984 */ /* 0x000fe20000000800 */
[----:B------:R-:W-:Y:S01]  /*2d60*/  @!PT LDS RZ, [RZ] ;  /* 0x00000000fffff984 */ /* 0x000fe20000000800 */
[----:B------:R1:W-:Y:S01]  /*2d70*/  @P0 LDGSTS.E.BYPASS.LTC128B.128 [R225+0x3100], [R18.64], !P6 ;  /* 0x0310000012e10fae */ /* 0x0003e2000f101d46 */
[C---:B------:R-:W-:Y:S02]  /*2d80*/  ISETP.GT.AND P3, PT, R5.reuse, 0x8, PT ;  /* 0x000000080500780c */ /* 0x040fe40003f64270 */
[----:B------:R-:W-:Y:S01]  /*2d90*/  ISETP.GT.AND P1, PT, R5, 0x1, PT ;  /* 0x000000010500780c */ /* 0x000fe20003f24270 */
[----:B------:R1:W-:Y:S01]  /*2da0*/  @P0 LDGSTS.E.BYPASS.LTC128B.128 [R225+0x4100], [R18.64+0x40], !P5 ;  /* 0x0410004012e10fae */ /* 0x0003e2000e901d46 */
[----:B------:R-:W-:Y:S02]  /*2db0*/  FSEL R60, R34, -INF , P3 ;  /* 0xff800000223c7808 */ /* 0x000fe40001800000 */
[----:B------:R-:W-:Y:S01]  /*2dc0*/  ISETP.GT.AND P3, PT, R4, 0x28, PT ;  /* 0x000000280400780c */ /* 0x000fe20003f64270 */
[----:B------:R1:W-:Y:S01]  /*2dd0*/  @P0 LDGSTS.E.BYPASS.LTC128B.128 [R225+0x5100], [R18.64+0x80], !P4 ;  /* 0x0510008012e10fae */ /* 0x0003e2000e101d46 */
[----:B------:R-:W-:-:S02]  /*2de0*/  FSEL R56, R47, -INF , P1 ;  /* 0xff8000002f387808 */ /* 0x000fc40000800000 */
[C---:B------:R-:W-:Y:S02]  /*2df0*/  ISETP.GT.AND P1, PT, R5.reuse, 0x9, PT ;  /* 0x000000090500780c */ /* 0x040fe40003f24270 */
[----:B------:R-:W-:Y:S02]  /*2e00*/  FSEL R177, R64, -INF , P3 ;  /* 0xff80000040b17808 */ /* 0x000fe40001800000 */
[----:B------:R-:W-:Y:S02]  /*2e10*/  ISETP.GT.AND P3, PT, R5, 0x10, PT ;  /* 0x000000100500780c */ /* 0x000fe40003f64270 */
[----:B------:R-:W-:Y:S02]  /*2e20*/  IMNMX R2, R7, R2, PT ;  /* 0x0000000207027217 */ /* 0x000fe40003800200 */
[----:B------:R-:W-:Y:S02]  /*2e30*/  FSEL R61, R35, -INF , P1 ;  /* 0xff800000233d7808 */ /* 0x000fe40000800000 */
[----:B------:R-:W-:Y:S01]  /*2e40*/  ISETP.GT.AND P1, PT, R5, 0x11, PT ;  /* 0x000000110500780c */ /* 0x000fe20003f24270 */
[----:B------:R-:W-:Y:S01]  /*2e50*/  HMMA.16816.F32.BF16 R32, R8, R28, R96 ;  /* 0x0000001c0820723c */ /* 0x000fe20000041860 */
[----:B------:R-:W-:-:S02]  /*2e60*/  FSEL R146, R42, -INF , P3 ;  /* 0xff8000002a927808 */ /* 0x000fc40001800000 */
[C---:B------:R-:W-:Y:S02]  /*2e70*/  ISETP.GT.AND P3, PT, R2.reuse, RZ, PT ;  /* 0x000000ff0200720c */ /* 0x040fe40003f64270 */
[----:B------:R-:W-:Y:S02]  /*2e80*/  FSEL R140, R43, -INF , P1 ;  /* 0xff8000002b8c7808 */ /* 0x000fe40000800000 */
[----:B------:R-:W-:Y:S01]  /*2e90*/  ISETP.GT.AND P1, PT, R2, 0x1, PT ;  /* 0x000000010200780c */ /* 0x000fe20003f24270 */
[----:B------:R-:W-:Y:S01]  /*2ea0*/  HMMA.16816.F32.BF16 R8, R8, R30, R112 ;  /* 0x0000001e0808723c */ /* 0x000fe20000041870 */
[----:B------:R-:W-:Y:S02]  /*2eb0*/  FSEL R44, R76, -INF , P3 ;  /* 0xff8000004c2c7808 */ /* 0x000fe40001800000 */
[----:B------:R-:W-:Y:S02]  /*2ec0*/  ISETP.GT.AND P3, PT, R2, 0x8, PT ;  /* 0x000000080200780c */ /* 0x000fe40003f64270 */
[----:B------:R-:W-:-:S02]  /*2ed0*/  FSEL R45, R77, -INF , P1 ;  /* 0xff8000004d2d7808 */ /* 0x000fc40000800000 */
[----:B------:R-:W-:Y:S01]  /*2ee0*/  ISETP.GT.AND P1, PT, R2, 0x9, PT ;  /* 0x000000090200780c */ /* 0x000fe20003f24270 */
[----:B------:R-:W-:Y:S01]  /*2ef0*/  HMMA.16816.F32.BF16 R40, R20, R102, R116 ;  /* 0x000000661428723c */ /* 0x000fe20000041874 */
[----:B------:R-:W-:Y:S02]  /*2f00*/  FSEL R46, R68, -INF , P3 ;  /* 0xff800000442e7808 */ /* 0x000fe40001800000 */
[C---:B------:R-:W-:Y:S02]  /*2f10*/  ISETP.GT.AND P3, PT, R2.reuse, 0x10, PT ;  /* 0x000000100200780c */ /* 0x040fe40003f64270 */
[----:B------:R-:W-:Y:S02]  /*2f20*/  FSEL R47, R69, -INF , P1 ;  /* 0xff800000452f7808 */ /* 0x000fe40000800000 */
[----:B------:R-:W-:Y:S01]  /*2f30*/  ISETP.GT.AND P1, PT, R2, 0x11, PT ;  /* 0x000000110200780c */ /* 0x000fe20003f24270 */
[----:B------:R-:W-:Y:S01]  /*2f40*/  HMMA.16816.F32.BF16 R20, R12, R28, R108 ;  /* 0x0000001c0c14723c */ /* 0x000fe2000004186c */
[----:B------:R-:W-:-:S02]  /*2f50*/  FSEL R120, R48, -INF , P3 ;  /* 0xff80000030787808 */ /* 0x000fc40001800000 */
[C---:B------:R-:W-:Y:S02]  /*2f60*/  ISETP.GT.AND P3, PT, R2.reuse, 0x18, PT ;  /* 0x000000180200780c */ /* 0x040fe40003f64270 */
[----:B------:R-:W-:Y:S02]  /*2f70*/  FSEL R98, R49, -INF , P1 ;  /* 0xff80000031627808 */ /* 0x000fe40000800000 */
[----:B------:R-:W-:Y:S02]  /*2f80*/  ISETP.GT.AND P1, PT, R2, 0x19, PT ;  /* 0x000000190200780c */ /* 0x000fe40003f24270 */
[----:B------:R-:W-:Y:S02]  /*2f90*/  FSEL R49, R52, -INF , P3 ;  /* 0xff80000034317808 */ /* 0x000fe40001800000 */
[----:B------:R-:W-:Y:S02]  /*2fa0*/  ISETP.GT.AND P3, PT, R2, 0x20, PT ;  /* 0x000000200200780c */ /* 0x000fe40003f64270 */
[----:B------:R-:W-:-:S02]  /*2fb0*/  FMNMX.FTZ R6, R44, R45, !PT ;  /* 0x0000002d2c067209 */ /* 0x000fc40007810000 */
[----:B------:R-:W-:Y:S01]  /*2fc0*/  FSEL R53, R53, -INF , P1 ;  /* 0xff80000035357808 */ /* 0x000fe20000800000 */
[----:B------:R-:W-:Y:S01]  /*2fd0*/  HMMA.16816.F32.BF16 R12, R12, R30, R40 ;  /* 0x0000001e0c0c723c */ /* 0x000fe20000041828 */
[----:B------:R-:W-:Y:S02]  /*2fe0*/  ISETP.GT.AND P1, PT, R2, 0x21, PT ;  /* 0x000000210200780c */ /* 0x000fe40003f24270 */
[----:B------:R-:W-:Y:S02]  /*2ff0*/  FSEL R175, R36, -INF , P3 ;  /* 0xff80000024af7808 */ /* 0x000fe40001800000 */
[----:B------:R-:W-:Y:S02]  /*3000*/  ISETP.GT.AND P3, PT, R2, 0x28, PT ;  /* 0x000000280200780c */ /* 0x000fe40003f64270 */
[----:B------:R-:W-:Y:S02]  /*3010*/  FMNMX.FTZ R6, R46, R6, !PT ;  /* 0x000000062e067209 */ /* 0x000fe40007810000 */
[----:B------:R-:W-:-:S02]  /*3020*/  FSEL R173, R37, -INF , P1 ;  /* 0xff80000025ad7808 */ /* 0x000fc40000800000 */
[----:B------:R-:W-:Y:S02]  /*3030*/  ISETP.GT.AND P1, PT, R2, 0x29, PT ;  /* 0x000000290200780c */ /* 0x000fe40003f24270 */
[----:B------:R-:W-:Y:S02]  /*3040*/  FSEL R172, R24, -INF , P3 ;  /* 0xff80000018ac7808 */ /* 0x000fe40001800000 */
[----:B------:R-:W-:Y:S02]  /*3050*/  FMNMX.FTZ R6, R47, R6, !PT ;  /* 0x000000062f067209 */ /* 0x000fe40007810000 */
[----:B------:R-:W-:Y:S02]  /*3060*/  ISETP.GT.AND P3, PT, R2, 0x30, PT ;  /* 0x000000300200780c */ /* 0x000fe40003f64270 */
[----:B------:R-:W-:Y:S02]  /*3070*/  IMNMX R0, R7, R0, PT ;  /* 0x0000000007007217 */ /* 0x000fe40003800200 */
[----:B------:R-:W-:-:S02]  /*3080*/  FSEL R174, R25, -INF , P1 ;  /* 0xff80000019ae7808 */ /* 0x000fc40000800000 */
[----:B------:R-:W-:Y:S02]  /*3090*/  FMNMX.FTZ R6, R120, R6, !PT ;  /* 0x0000000678067209 */ /* 0x000fe40007810000 */
[----:B------:R-:W-:Y:S02]  /*30a0*/  ISETP.GT.AND P1, PT, R2, 0x31, PT ;  /* 0x000000310200780c */ /* 0x000fe40003f24270 */
[----:B------:R-:W-:Y:S02]  /*30b0*/  FSEL R229, R32, -INF , P3 ;  /* 0xff80000020e57808 */ /* 0x000fe40001800000 */
[----:B------:R-:W-:Y:S02]  /*30c0*/  ISETP.GT.AND P3, PT, R0, RZ, PT ;  /* 0x000000ff0000720c */ /* 0x000fe40003f64270 */
[----:B------:R-:W-:Y:S02]  /*30d0*/  FMNMX.FTZ R6, R98, R6, !PT ;  /* 0x0000000662067209 */ /* 0x000fe40007810000 */
[----:B------:R-:W-:-:S02]  /*30e0*/  FSEL R230, R33, -INF , P1 ;  /* 0xff80000021e67808 */ /* 0x000fc40000800000 */
[----:B------:R-:W-:Y:S02]  /*30f0*/  ISETP.GT.AND P1, PT, R0, 0x1, PT ;  /* 0x000000010000780c */ /* 0x000fe40003f24270 */
[----:B------:R-:W-:Y:S02]  /*3100*/  FSEL R16, R78, -INF , P3 ;  /* 0xff8000004e107808 */ /* 0x000fe40001800000 */
[----:B------:R-:W-:Y:S02]  /*3110*/  ISETP.GT.AND P3, PT, R0, 0x8, PT ;  /* 0x000000080000780c */ /* 0x000fe40003f64270 */
[----:B------:R-:W-:Y:S02]  /*3120*/  FMNMX.FTZ R6, R49, R6, !PT ;  /* 0x0000000631067209 */ /* 0x000fe40007810000 */
[----:B------:R-:W-:Y:S02]  /*3130*/  FSEL R17, R79, -INF , P1 ;  /* 0xff8000004f117808 */ /* 0x000fe40000800000 */
[----:B------:R-:W-:-:S02]  /*3140*/  FSEL R32, R70, -INF , P3 ;  /* 0xff80000046207808 */ /* 0x000fc40001800000 */
[C---:B------:R-:W-:Y:S02]  /*3150*/  ISETP.GT.AND P3, PT, R0.reuse, 0x10, PT ;  /* 0x000000100000780c */ /* 0x040fe40003f64270 */
[----:B------:R-:W-:Y:S02]  /*3160*/  FMNMX.FTZ R6, R53, R6, !PT ;  /* 0x0000000635067209 */ /* 0x000fe40007810000 */
[----:B------:R-:W-:Y:S02]  /*3170*/  ISETP.GT.AND P1, PT, R0, 0x9, PT ;  /* 0x000000090000780c */ /* 0x000fe40003f24270 */
[----:B------:R-:W-:Y:S02]  /*3180*/  FMNMX.FTZ R7, R16, R17, !PT ;  /* 0x0000001110077209 */ /* 0x000fe40007810000 */
[----:B------:R-:W-:Y:S02]  /*3190*/  FSEL R50, R50, -INF , P3 ;  /* 0xff80000032327808 */ /* 0x000fe40001800000 */
[----:B------:R-:W-:-:S02]  /*31a0*/  FMNMX.FTZ R6, R175, R6, !PT ;  /* 0x00000006af067209 */ /* 0x000fc40007810000 */
[----:B------:R-:W-:Y:S02]  /*31b0*/  ISETP.GT.AND P3, PT, R0, 0x18, PT ;  /* 0x000000180000780c */ /* 0x000fe40003f64270 */
[----:B------:R-:W-:Y:S02]  /*31c0*/  FSEL R33, R71, -INF , P1 ;  /* 0xff80000047217808 */ /* 0x000fe40000800000 */
[----:B------:R-:W-:Y:S02]  /*31d0*/  FMNMX.FTZ R7, R32, R7, !PT ;  /* 0x0000000720077209 */ /* 0x000fe40007810000 */
[----:B------:R-:W-:Y:S02]  /*31e0*/  FMNMX.FTZ R6, R173, R6, !PT ;  /* 0x00000006ad067209 */ /* 0x000fe40007810000 */
[----:B------:R-:W-:Y:S02]  /*31f0*/  FSEL R48, R54, -INF , P3 ;  /* 0xff80000036307808 */ /* 0x000fe40001800000 */
[----:B------:R-:W-:-:S02]  /*3200*/  ISETP.GT.AND P1, PT, R0, 0x11, PT ;  /* 0x000000110000780c */ /* 0x000fc40003f24270 */
[----:B------:R-:W-:Y:S02]  /*3210*/  ISETP.GT.AND P3, PT, R2, 0x38, PT ;  /* 0x000000380200780c */ /* 0x000fe40003f64270 */
[----:B------:R-:W-:Y:S02]  /*3220*/  FMNMX.FTZ R7, R33, R7, !PT ;  /* 0x0000000721077209 */ /* 0x000fe40007810000 */
[----:B------:R-:W-:Y:S02]  /*3230*/  FMNMX.FTZ R6, R172, R6, !PT ;  /* 0x00000006ac067209 */ /* 0x000fe40007810000 */
[----:B------:R-:W-:Y:S02]  /*3240*/  FSEL R51, R51, -INF , P1 ;  /* 0xff80000033337808 */ /* 0x000fe40000800000 */
[----:B------:R-:W-:Y:S02]  /*3250*/  FSEL R227, R8, -INF , P3 ;  /* 0xff80000008e37808 */ /* 0x000fe40001800000 */
[----:B------:R-:W-:-:S02]  /*3260*/  FMNMX.FTZ R7, R50, R7, !PT ;  /* 0x0000000732077209 */ /* 0x000fc40007810000 */
[----:B------:R-:W-:Y:S02]  /*3270*/  ISETP.GT.AND P3, PT, R2, 0x39, PT ;  /* 0x000000390200780c */ /* 0x000fe40003f64270 */
[----:B------:R-:W-:Y:S02]  /*3280*/  ISETP.GT.AND P1, PT, R0, 0x19, PT ;  /* 0x000000190000780c */ /* 0x000fe40003f24270 */
[----:B------:R-:W-:Y:S02]  /*3290*/  FMNMX.FTZ R2, R174, R6, !PT ;  /* 0x00000006ae027209 */ /* 0x000fe40007810000 */
[----:B------:R-:W-:Y:S02]  /*32a0*/  FMNMX.FTZ R6, R51, R7, !PT ;  /* 0x0000000733067209 */ /* 0x000fe40007810000 */
[----:B------:R-:W-:Y:S02]  /*32b0*/  FSEL R99, R55, -INF , P1 ;  /* 0xff80000037637808 */ /* 0x000fe40000800000 */
[----:B------:R-:W-:-:S02]  /*32c0*/  FMNMX.FTZ R2, R229, R2, !PT ;  /* 0x00000002e5027209 */ /* 0x000fc40007810000 */
[----:B------:R-:W-:Y:S02]  /*32d0*/  ISETP.GT.AND P1, PT, R0, 0x20, PT ;  /* 0x000000200000780c */ /* 0x000fe40003f24270 */
[----:B------:R-:W-:Y:S02]  /*32e0*/  FMNMX.FTZ R6, R48, R6, !PT ;  /* 0x0000000630067209 */ /* 0x000fe40007810000 */
[----:B------:R-:W-:Y:S02]  /*32f0*/  FMNMX.FTZ R2, R230, R2, !PT ;  /* 0x00000002e6027209 */ /* 0x000fe40007810000 */
[----:B------:R-:W-:Y:S02]  /*3300*/  FSEL R158, R38, -INF , P1 ;  /* 0xff800000269e7808 */ /* 0x000fe40000800000 */
[----:B------:R-:W-:Y:S02]  /*3310*/  ISETP.GT.AND P1, PT, R0, 0x21, PT ;  /* 0x000000210000780c */ /* 0x000fe40003f24270 */
[----:B------:R-:W-:-:S02]  /*3320*/  FMNMX.FTZ R6, R99, R6, !PT ;  /* 0x0000000663067209 */ /* 0x000fc40007810000 */
[----:B------:R-:W-:Y:S02]  /*3330*/  FSEL R214, R9, -INF , P3 ;  /* 0xff80000009d67808 */ /* 0x000fe40001800000 */
[----:B------:R-:W-:Y:S02]  /*3340*/  FMNMX.FTZ R2, R227, R2, !PT ;  /* 0x00000002e3027209 */ /* 0x000fe40007810000 */
[----:B------:R-:W-:Y:S02]  /*3350*/  FSEL R154, R39, -INF , P1 ;  /* 0xff800000279a7808 */ /* 0x000fe40000800000 */
[----:B------:R-:W-:Y:S02]  /*3360*/  ISETP.GT.AND P3, PT, R0, 0x28, PT ;  /* 0x000000280000780c */ /* 0x000fe40003f64270 */
[----:B------:R-:W-:Y:S02]  /*3370*/  FMNMX.FTZ R6, R158, R6, !PT ;  /* 0x000000069e067209 */ /* 0x000fe40007810000 */
[----:B------:R-:W-:-:S02]  /*3380*/  FMNMX.FTZ R7, R214, R2, !PT ;  /* 0x00000002d6077209 */ /* 0x000fc40007810000 */
[----:B------:R-:W-:Y:S02]  /*3390*/  ISETP.GT.AND P1, PT, R0, 0x29, PT ;  /* 0x000000290000780c */ /* 0x000fe40003f24270 */
[----:B------:R-:W-:Y:S01]  /*33a0*/  FSEL R155, R26, -INF , P3 ;  /* 0xff8000001a9b7808 */ /* 0x000fe20001800000 */
[----:B------:R-:W2:Y:S01]  /*33b0*/  SHFL.BFLY PT, R8, R7, 0x2, 0x1f ;  /* 0x0c401f0007087f89 */ /* 0x000ea200000e0000 */
[----:B------:R-:W-:Y:S02]  /*33c0*/  FMNMX.FTZ R2, R154, R6, !PT ;  /* 0x000000069a027209 */ /* 0x000fe40007810000 */
[----:B------:R-:W-:Y:S02]  /*33d0*/  ISETP.GT.AND P3, PT, R0, 0x30, PT ;  /* 0x000000300000780c */ /* 0x000fe40003f64270 */
[----:B------:R-:W-:Y:S02]  /*33e0*/  FMNMX.FTZ R6, R72, R73, !PT ;  /* 0x0000004948067209 */ /* 0x000fe40007810000 */
[----:B------:R-:W-:-:S02]  /*33f0*/  FSEL R159, R27, -INF , P1 ;  /* 0xff8000001b9f7808 */ /* 0x000fc40000800000 */
[----:B------:R-:W-:Y:S02]  /*3400*/  FMNMX.FTZ R2, R155, R2, !PT ;  /* 0x000000029b027209 */ /* 0x000fe40007810000 */
[----:B------:R-:W-:Y:S02]  /*3410*/  FSEL R207, R34, -INF , P3 ;  /* 0xff80000022cf7808 */ /* 0x000fe40001800000 */
[----:B------:R-:W-:Y:S02]  /*3420*/  FMNMX.FTZ R6, R74, R6, !PT ;  /* 0x000000064a067209 */ /* 0x000fe40007810000 */
[----:B------:R-:W-:Y:S02]  /*3430*/  ISETP.GT.AND P1, PT, R0, 0x31, PT ;  /* 0x000000310000780c */ /* 0x000fe40003f24270 */
[----:B------:R-:W-:Y:S02]  /*3440*/  ISETP.GT.AND P3, PT, R4, 0x29, PT ;  /* 0x000000290400780c */ /* 0x000fe40003f64270 */
[----:B------:R-:W-:-:S02]  /*3450*/  FMNMX.FTZ R2, R159, R2, !PT ;  /* 0x000000029f027209 */ /* 0x000fc40007810000 */
[----:B------:R-:W-:Y:S02]  /*3460*/  FMNMX.FTZ R6, R75, R6, !PT ;  /* 0x000000064b067209 */ /* 0x000fe40007810000 */
[----:B------:R-:W-:Y:S02]  /*3470*/  FSEL R220, R35, -INF , P1 ;  /* 0xff80000023dc7808 */ /* 0x000fe40000800000 */
[----:B------:R-:W-:Y:S02]  /*3480*/  FSEL R178, R65, -INF , P3 ;  /* 0xff80000041b27808 */ /* 0x000fe40001800000 */
[C---:B------:R-:W-:Y:S02]  /*3490*/  ISETP.GT.AND P3, PT, R0.reuse, 0x38, PT ;  /* 0x000000380000780c */ /* 0x040fe40003f64270 */
[----:B------:R-:W-:Y:S02]  /*34a0*/  ISETP.GT.AND P1, PT, R0, 0x39, PT ;  /* 0x000000390000780c */ /* 0x000fe40003f24270 */
[----:B------:R-:W-:-:S02]  /*34b0*/  FMNMX.FTZ R0, R207, R2, !PT ;  /* 0x00000002cf007209 */ /* 0x000fc40007810000 */
[----:B------:R-:W-:Y:S02]  /*34c0*/  FMNMX.FTZ R2, R147, R6, !PT ;  /* 0x0000000693027209 */ /* 0x000fe40007810000 */
[----:B------:R-:W-:Y:S02]  /*34d0*/  FSEL R205, R10, -INF , P3 ;  /* 0xff8000000acd7808 */ /* 0x000fe40001800000 */
[----:B------:R-:W-:Y:S02]  /*34e0*/  FMNMX.FTZ R0, R220, R0, !PT ;  /* 0x00000000dc007209 */ /* 0x000fe40007810000 */
[----:B------:R-:W-:Y:S02]  /*34f0*/  FMNMX.FTZ R2, R148, R2, !PT ;  /* 0x0000000294027209 */ /* 0x000fe40007810000 */
[----:B------:R-:W-:Y:S02]  /*3500*/  FSEL R206, R11, -INF , P1 ;  /* 0xff8000000bce7808 */ /* 0x000fe40000800000 */
[----:B------:R-:W-:-:S02]  /*3510*/  FMNMX.FTZ R0, R205, R0, !PT ;  /* 0x00000000cd007209 */ /* 0x000fc40007810000 */
[----:B------:R-:W-:Y:S02]  /*3520*/  FMNMX.FTZ R2, R157, R2, !PT ;  /* 0x000000029d027209 */ /* 0x000fe40007810000 */
[----:B------:R-:W-:Y:S02]  /*3530*/  FMNMX.FTZ R6, R206, R0, !PT ;  /* 0x00000000ce067209 */ /* 0x000fe40007810000 */
[----:B------:R-:W-:Y:S02]  /*3540*/  FMNMX.FTZ R0, R156, R2, !PT ;  /* 0x000000029c007209 */ /* 0x000fe40007810000 */
[----:B--2---:R-:W-:Y:S02]  /*3550*/  FMNMX.FTZ R7, R7, R8, !PT ;  /* 0x0000000807077209 */ /* 0x004fe40007810000 */
[----:B------:R-:W-:Y:S01]  /*3560*/  ISETP.GT.AND P3, PT, R4, 0x30, PT ;  /* 0x000000300400780c */ /* 0x000fe20003f64270 */
[----:B------:R-:W-:Y:S01]  /*3570*/  SHFL.BFLY PT, R8, R6, 0x2, 0x1f ;  /* 0x0c401f0006087f89 */ /* 0x000fe200000e0000 */
[----:B------:R-:W-:-:S02]  /*3580*/  FMNMX.FTZ R0, R176, R0, !PT ;  /* 0x00000000b0007209 */ /* 0x000fc40007810000 */
[----:B------:R-:W-:Y:S01]  /*3590*/  FMNMX.FTZ R2, R57, R56, !PT ;  /* 0x0000003839027209 */ /* 0x000fe20007810000 */
[----:B------:R-:W2:Y:S01]  /*35a0*/  SHFL.BFLY PT, R9, R7, 0x1, 0x1f ;  /* 0x0c201f0007097f89 */ /* 0x000ea200000e0000 */
[----:B------:R-:W-:Y:S02]  /*35b0*/  FSEL R218, R20, -INF , P3 ;  /* 0xff80000014da7808 */ /* 0x000fe40001800000 */
[----:B------:R-:W-:Y:S02]  /*35c0*/  FMNMX.FTZ R0, R184, R0, !PT ;  /* 0x00000000b8007209 */ /* 0x000fe40007810000 */
[----:B------:R-:W-:Y:S02]  /*35d0*/  ISETP.GT.AND P3, PT, R5, 0x18, PT ;  /* 0x000000180500780c */ /* 0x000fe40003f64270 */
[----:B------:R-:W-:Y:S02]  /*35e0*/  FMNMX.FTZ R2, R60, R2, !PT ;  /* 0x000000023c027209 */ /* 0x000fe40007810000 */
[----:B------:R-:W-:-:S02]  /*35f0*/  FMNMX.FTZ R0, R177, R0, !PT ;  /* 0x00000000b1007209 */ /* 0x000fc40007810000 */
[----:B------:R-:W-:Y:S02]  /*3600*/  FSEL R97, R62, -INF , P3 ;  /* 0xff8000003e617808 */ /* 0x000fe40001800000 */
[C---:B------:R-:W-:Y:S02]  /*3610*/  ISETP.GT.AND P3, PT, R4.reuse, 0x38, PT ;  /* 0x000000380400780c */ /* 0x040fe40003f64270 */
[----:B------:R-:W-:Y:S02]  /*3620*/  FMNMX.FTZ R2, R61, R2, !PT ;  /* 0x000000023d027209 */ /* 0x000fe40007810000 */
[----:B------:R-:W-:Y:S02]  /*3630*/  ISETP.GT.AND P1, PT, R4, 0x31, PT ;  /* 0x000000310400780c */ /* 0x000fe40003f24270 */
[----:B------:R-:W-:Y:S02]  /*3640*/  FMNMX.FTZ R0, R178, R0, !PT ;  /* 0x00000000b2007209 */ /* 0x000fe40007810000 */
[----:B------:R-:W-:-:S02]  /*3650*/  FSEL R228, R12, -INF , P3 ;  /* 0xff8000000ce47808 */ /* 0x000fc40001800000 */
[----:B------:R-:W-:Y:S02]  /*3660*/  FMNMX.FTZ R2, R146, R2, !PT ;  /* 0x0000000292027209 */ /* 0x000fe40007810000 */
[----:B------:R-:W-:Y:S02]  /*3670*/  ISETP.GT.AND P3, PT, R5, 0x20, PT ;  /* 0x000000200500780c */ /* 0x000fe40003f64270 */
[----:B------:R-:W-:Y:S02]  /*3680*/  FSEL R215, R21, -INF , P1 ;  /* 0xff80000015d77808 */ /* 0x000fe40000800000 */
[----:B------:R-:W-:Y:S02]  /*3690*/  FMNMX.FTZ R0, R218, R0, !PT ;  /* 0x00000000da007209 */ /* 0x000fe40007810000 */
[----:B------:R-:W-:Y:S02]  /*36a0*/  ISETP.GT.AND P1, PT, R5, 0x19, PT ;  /* 0x000000190500780c */ /* 0x000fe40003f24270 */
[----:B------:R-:W-:-:S02]  /*36b0*/  FMNMX.FTZ R2, R140, R2, !PT ;  /* 0x000000028c027209 */ /* 0x000fc40007810000 */
[----:B------:R-:W-:Y:S02]  /*36c0*/  FSEL R153, R58, -INF , P3 ;  /* 0xff8000003a997808 */ /* 0x000fe40001800000 */
[----:B------:R-:W-:Y:S01]  /*36d0*/  ISETP.GT.AND P3, PT, R4, 0x39, PT ;  /* 0x000000390400780c */ /* 0x000fe20003f64270 */
[----:B------:R-:W-:Y:S01]  /*36e0*/  IMAD R4, R162, 0x20, R161 ;  /* 0x00000020a2047824 */ /* 0x000fe200078e02a1 */
[----:B------:R-:W-:Y:S02]  /*36f0*/  FMNMX.FTZ R0, R215, R0, !PT ;  /* 0x00000000d7007209 */ /* 0x000fe40007810000 */
[----:B------:R-:W-:Y:S02]  /*3700*/  FSEL R96, R63, -INF , P1 ;  /* 0xff8000003f607808 */ /* 0x000fe40000800000 */
[----:B------:R-:W-:Y:S02]  /*3710*/  FMNMX.FTZ R2, R97, R2, !PT ;  /* 0x0000000261027209 */ /* 0x000fe40007810000 */
[----:B------:R-:W-:-:S02]  /*3720*/  FSEL R223, R13, -INF , P3 ;  /* 0xff8000000ddf7808 */ /* 0x000fc40001800000 */
[----:B------:R-:W-:Y:S02]  /*3730*/  FMNMX.FTZ R0, R228, R0, !PT ;  /* 0x00000000e4007209 */ /* 0x000fe40007810000 */
[----:B------:R-:W-:Y:S02]  /*3740*/  ISETP.GT.AND P1, PT, R5, 0x21, PT ;  /* 0x000000210500780c */ /* 0x000fe40003f24270 */
[----:B------:R-:W-:Y:S02]  /*3750*/  FMNMX.FTZ R2, R96, R2, !PT ;  /* 0x0000000260027209 */ /* 0x000fe40007810000 */
[----:B--2---:R-:W-:Y:S02]  /*3760*/  FMNMX.FTZ R143, R7, R9, !PT ;  /* 0x00000009078f7209 */ /* 0x004fe40007810000 */
[----:B------:R-:W-:Y:S02]  /*3770*/  FMNMX.FTZ R7, R223, R0, !PT ;  /* 0x00000000df077209 */ /* 0x000fe40007810000 */
[----:B------:R-:W-:Y:S01]  /*3780*/  FSEL R152, R59, -INF , P1 ;  /* 0xff8000003b987808 */ /* 0x000fe20000800000 */
[----:B------:R-:W-:Y:S01]  /*3790*/  FMUL.FTZ R12, R143, c[0x0][0x2d0] ;  /* 0x0000b4008f0c7a20 */ /* 0x000fe20000410000 */
[----:B------:R-:W-:-:S02]  /*37a0*/  ISETP.GT.AND P1, PT, R5, 0x28, PT ;  /* 0x000000280500780c */ /* 0x000fc40003f24270 */
[----:B------:R-:W-:Y:S02]  /*37b0*/  FMNMX.FTZ R2, R153, R2, !PT ;  /* 0x0000000299027209 */ /* 0x000fe40007810000 */
[----:B------:R-:W-:Y:S02]  /*37c0*/  FMNMX.FTZ R142, R6, R8, !PT ;  /* 0x00000008068e7209 */ /* 0x000fe40007810000 */
[----:B------:R-:W2:Y:S01]  /*37d0*/  SHFL.BFLY PT, R6, R7, 0x2, 0x1f ;  /* 0x0c401f0007067f89 */ /* 0x000ea200000e0000 */
[C---:B------:R-:W-:Y:S02]  /*37e0*/  ISETP.GT.AND P3, PT, R5.reuse, 0x29, PT ;  /* 0x000000290500780c */ /* 0x040fe40003f64270 */
[----:B------:R-:W-:Y:S01]  /*37f0*/  FSEL R141, R66, -INF , P1 ;  /* 0xff800000428d7808 */ /* 0x000fe20000800000 */
[----:B------:R-:W3:Y:S01]  /*3800*/  SHFL.BFLY PT, R8, R142, 0x1, 0x1f ;  /* 0x0c201f008e087f89 */ /* 0x000ee200000e0000 */
[----:B------:R-:W-:Y:S02]  /*3810*/  FMNMX.FTZ R0, R152, R2, !PT ;  /* 0x0000000298007209 */ /* 0x000fe40007810000 */
[----:B------:R-:W-:-:S02]  /*3820*/  ISETP.GT.AND P1, PT, R5, 0x30, PT ;  /* 0x000000300500780c */ /* 0x000fc40003f24270 */
[----:B------:R-:W-:Y:S02]  /*3830*/  FSEL R13, R67, -INF , P3 ;  /* 0xff800000430d7808 */ /* 0x000fe40001800000 */
[----:B------:R-:W-:Y:S02]  /*3840*/  FMNMX.FTZ R0, R141, R0, !PT ;  /* 0x000000008d007209 */ /* 0x000fe40007810000 */
[----:B------:R-:W-:Y:S02]  /*3850*/  ISETP.GT.AND P3, PT, R5, 0x31, PT ;  /* 0x000000310500780c */ /* 0x000fe40003f64270 */
[----:B------:R-:W-:Y:S02]  /*3860*/  FSEL R217, R22, -INF , P1 ;  /* 0xff80000016d97808 */ /* 0x000fe40000800000 */
[----:B------:R-:W-:Y:S02]  /*3870*/  FMNMX.FTZ R0, R13, R0, !PT ;  /* 0x000000000d007209 */ /* 0x000fe40007810000 */
[----:B------:R-:W-:-:S02]  /*3880*/  FSETP.NEU.FTZ.AND P1, PT, R143, -INF , PT ;  /* 0xff8000008f00780b */ /* 0x000fc40003f3d000 */
[----:B------:R-:W-:Y:S02]  /*3890*/  FSEL R221, R23, -INF , P3 ;  /* 0xff80000017dd7808 */ /* 0x000fe40001800000 */
[----:B------:R-:W-:Y:S02]  /*38a0*/  ISETP.GT.AND P3, PT, R5, 0x38, PT ;  /* 0x000000380500780c */ /* 0x000fe40003f64270 */
[----:B------:R-:W-:Y:S02]  /*38b0*/  FMNMX.FTZ R2, R217, R0, !PT ;  /* 0x00000000d9027209 */ /* 0x000fe40007810000 */
[----:B------:R-:W-:Y:S02]  /*38c0*/  FSEL R12, R12, RZ, P1 ;  /* 0x000000ff0c0c7208 */ /* 0x000fe40000800000 */
[----:B------:R-:W-:Y:S02]  /*38d0*/  ISETP.GT.AND P1, PT, R5, 0x39, PT ;  /* 0x000000390500780c */ /* 0x000fe40003f24270 */
[----:B------:R-:W-:Y:S01]  /*38e0*/  FSEL R14, R14, -INF , P3 ;  /* 0xff8000000e0e7808 */ /* 0x000fe20001800000 */
[--C-:B------:R-:W-:Y:S01]  /*38f0*/  FFMA.FTZ R0, R44, c[0x0][0x2d0], -R12.reuse ;  /* 0x0000b4002c007a23 */ /* 0x100fe2000001080c */
[----:B------:R-:W-:Y:S01]  /*3900*/  FMNMX.FTZ R2, R221, R2, !PT ;  /* 0x00000002dd027209 */ /* 0x000fe20007810000 */
[----:B------:R-:W-:Y:S01]  /*3910*/  FFMA.FTZ R5, R45, c[0x0][0x2d0], -R12 ;  /* 0x0000b4002d057a23 */ /* 0x000fe2000001080c */
[----:B------:R-:W-:Y:S01]  /*3920*/  FSEL R15, R15, -INF , P1 ;  /* 0xff8000000f0f7808 */ /* 0x000fe20000800000 */
[----:B------:R4:W-:Y:S01]  /*3930*/  MUFU.EX2 R163, R0 ;  /* 0x0000000000a37308 */ /* 0x0009e20000000800 */
[----:B------:R-:W-:-:S02]  /*3940*/  FMNMX.FTZ R2, R14, R2, !PT ;  /* 0x000000020e027209 */ /* 0x000fc40007810000 */
[----:B--2---:R-:W-:Y:S02]  /*3950*/  FMNMX.FTZ R7, R7, R6, !PT ;  /* 0x0000000607077209 */ /* 0x004fe40007810000 */
[----:B------:R-:W-:Y:S01]  /*3960*/  FMNMX.FTZ R6, R15, R2, !PT ;  /* 0x000000020f067209 */ /* 0x000fe20007810000 */
[--C-:B------:R-:W-:Y:S01]  /*3970*/  FFMA.FTZ R2, R46, c[0x0][0x2d0], -R12.reuse ;  /* 0x0000b4002e027a23 */ /* 0x100fe2000001080c */
[----:B---3--:R-:W-:Y:S01]  /*3980*/  FMNMX.FTZ R142, R142, R8, !PT ;  /* 0x000000088e8e7209 */ /* 0x008fe20007810000 */
[----:B------:R2:W-:Y:S01]  /*3990*/  MUFU.EX2 R252, R5 ;  /* 0x0000000500fc7308 */ /* 0x0005e20000000800 */
[----:B------:R-:W3:Y:S01]  /*39a0*/  SHFL.BFLY PT, R10, R7, 0x1, 0x1f ;  /* 0x0c201f00070a7f89 */ /* 0x000ee200000e0000 */
[----:B------:R-:W-:-:S03]  /*39b0*/  FFMA.FTZ R8, R47, c[0x0][0x2d0], -R12 ;  /* 0x0000b4002f087a23 */ /* 0x000fc6000001080c */
[----:B------:R-:W5:Y:S01]  /*39c0*/  SHFL.BFLY PT, R9, R6, 0x2, 0x1f ;  /* 0x0c401f0006097f89 */ /* 0x000f6200000e0000 */
[----:B----4-:R-:W-:Y:S01]  /*39d0*/  IMAD.IADD R0, R160, 0x1, R4 ;  /* 0x00000001a0007824 */ /* 0x010fe200078e0204 */
[----:B------:R-:W-:Y:S01]  /*39e0*/  @P0 LEA R4, P1, R164, R18, 0x1 ;  /* 0x00000012a4040211 */ /* 0x000fe200078208ff */
[----:B------:R4:W-:Y:S02]  /*39f0*/  MUFU.EX2 R251, R2 ;  /* 0x0000000200fb7308 */ /* 0x0009e40000000800 */
[----:B------:R-:W-:Y:S01]  /*3a00*/  IMAD.SHL.U32 R209, R0, 0x2, RZ ;  /* 0x0000000200d17824 */ /* 0x000fe200078e00ff */
[----:B--2---:R-:W-:-:S03]  /*3a10*/  @P0 LEA.HI.X R5, R164, R19, R166, 0x1, P1 ;  /* 0x00000013a4050211 */ /* 0x004fc600008f0ca6 */
[----:B------:R-:W-:Y:S01]  /*3a20*/  IMAD R210, R3, 0x2, R209 ;  /* 0x0000000203d27824 */ /* 0x000fe200078e02d1 */
[C---:B------:R-:W-:Y:S01]  /*3a30*/  FSETP.NEU.FTZ.AND P1, PT, R142.reuse, -INF , PT ;  /* 0xff8000008e00780b */ /* 0x040fe20003f3d000 */
[----:B------:R2:W1:Y:S01]  /*3a40*/  MUFU.EX2 R179, R8 ;  /* 0x0000000800b37308 */ /* 0x0004620000000800 */
[----:B------:R5:W-:Y:S04]  /*3a50*/  @P0 LDGSTS.E.BYPASS.LTC128B.128 [R225+0x3900], [R4.64], !P6 ;  /* 0x0390000004e10fae */ /* 0x000be8000f101d46 */
[----:B------:R5:W-:Y:S01]  /*3a60*/  @P0 LDGSTS.E.BYPASS.LTC128B.128 [R225+0x4900], [R4.64+0x40], !P5 ;  /* 0x0490004004e10fae */ /* 0x000be2000e901d46 */
[----:B----4-:R-:W-:Y:S01]  /*3a70*/  FMUL.FTZ R2, R142, c[0x0][0x2d0] ;  /* 0x0000b4008e027a20 */ /* 0x010fe20000410000 */
[----:B---3--:R-:W-:Y:S02]  /*3a80*/  FMNMX.FTZ R145, R7, R10, !PT ;  /* 0x0000000a07917209 */ /* 0x008fe40007810000 */
[----:B------:R5:W-:Y:S02]  /*3a90*/  @P0 LDGSTS.E.BYPASS.LTC128B.128 [R225+0x5900], [R4.64+0x80], !P4 ;  /* 0x0590008004e10fae */ /* 0x000be4000e101d46 */
[----:B------:R-:W-:-:S02]  /*3aa0*/  FSEL R2, R2, RZ, P1 ;  /* 0x000000ff02027208 */ /* 0x000fc40000800000 */
[----:B------:R-:W-:Y:S01]  /*3ab0*/  LDSM.16.MT88.4 R24, [R209+0x100] ;  /* 0x00010000d118783b */ /* 0x000fe20000004200 */
[----:B------:R-:W-:Y:S02]  /*3ac0*/  FSETP.NEU.FTZ.AND P0, PT, R145, -INF , PT ;  /* 0xff8000009100780b */ /* 0x000fe40003f1d000 */
[--C-:B------:R-:W-:Y:S01]  /*3ad0*/  FFMA.FTZ R0, R17, c[0x0][0x2d0], -R2.reuse ;  /* 0x0000b40011007a23 */ /* 0x100fe20000010802 */
[----:B------:R-:W-:Y:S01]  /*3ae0*/  LDSM.16.MT88.4 R20, [R209+0x1100] ;  /* 0x00110000d114783b */ /* 0x000fe20000004200 */
[--C-:B--2---:R-:W-:Y:S02]  /*3af0*/  FFMA.FTZ R8, R16, c[0x0][0x2d0], -R2.reuse ;  /* 0x0000b40010087a23 */ /* 0x104fe40000010802 */
[----:B------:R2:W-:Y:S01]  /*3b00*/  MUFU.EX2 R248, R0 ;  /* 0x0000000000f87308 */ /* 0x0005e20000000800 */
[--C-:B------:R-:W-:Y:S01]  /*3b10*/  FFMA.FTZ R3, R33, c[0x0][0x2d0], -R2.reuse ;  /* 0x0000b40021037a23 */ /* 0x100fe20000010802 */
[----:B-1----:R-:W-:Y:S04]  /*3b20*/  LDSM.16.MT88.4 R16, [R210+0x100] ;  /* 0x00010000d210783b */ /* 0x002fe80000004200 */
[----:B------:R-:W-:Y:S02]  /*3b30*/  LDSM.16.MT88.4 R28, [R210+0x1100] ;  /* 0x00110000d21c783b */ /* 0x000fe40000004200 */
[----:B------:R-:W-:Y:S02]  /*3b40*/  MUFU.EX2 R250, R8 ;  /* 0x0000000800fa7308 */ /* 0x000fe40000000800 */
[----:B------:R-:W-:Y:S04]  /*3b50*/  LDSM.16.MT88.4 R36, [R210+0x2100] ;  /* 0x00210000d224783b */ /* 0x000fe80000004200 */
[----:B------:R-:W-:Y:S01]  /*3b60*/  LDSM.16.MT88.4 R40, [R210+0x2500] ;  /* 0x00250000d228783b */ /* 0x000fe20000004200 */
[----:B--2---:R-:W-:Y:S01]  /*3b70*/  FFMA.FTZ R0, R32, c[0x0][0x2d0], -R2 ;  /* 0x0000b40020007a23 */ /* 0x004fe20000010802 */
[----:B-----5:R-:W-:-:S02]  /*3b80*/  FMNMX.FTZ R4, R6, R9, !PT ;  /* 0x0000000906047209 */ /* 0x020fc40007810000 */
[----:B------:R-:W-:Y:S01]  /*3b90*/  LDSM.16.MT88.4 R32, [R209+0x2100] ;  /* 0x00210000d120783b */ /* 0x000fe20000004200 */
[----:B------:R-:W-:Y:S01]  /*3ba0*/  MUFU.EX2 R249, R3 ;  /* 0x0000000300f97308 */ /* 0x000fe20000000800 */
[----:B------:R-:W-:Y:S02]  /*3bb0*/  F2FP.BF16.PACK_AB R6, R179, R251 ;  /* 0x000000fbb306723e */ /* 0x000fe400000010ff */
[----:B------:R-:W1:Y:S04]  /*3bc0*/  SHFL.BFLY PT, R5, R4, 0x1, 0x1f ;  /* 0x0c201f0004057f89 */ /* 0x000e6800000e0000 */
[----:B------:R-:W0:Y:S01]  /*3bd0*/  LDGDEPBAR ;  /* 0x00000000000079af */ /* 0x000e220000000000 */
[----:B------:R2:W3:Y:S02]  /*3be0*/  MUFU.EX2 R247, R0 ;  /* 0x0000000000f77308 */ /* 0x0004e40000000800 */
[----:B--2---:R-:W-:Y:S01]  /*3bf0*/  FMUL.FTZ R0, R145, c[0x0][0x2d0] ;  /* 0x0000b40091007a20 */ /* 0x004fe20000410000 */
[----:B---3--:R-:W-:-:S02]  /*3c00*/  F2FP.BF16.PACK_AB R7, R249, R247 ;  /* 0x000000f7f907723e */ /* 0x008fc400000010ff */
[----:B-1----:R-:W-:Y:S02]  /*3c10*/  FMNMX.FTZ R144, R4, R5, !PT ;  /* 0x0000000504907209 */ /* 0x002fe40007810000 */
[----:B------:R-:W-:Y:S02]  /*3c20*/  FSEL R0, R0, RZ, P0 ;  /* 0x000000ff00007208 */ /* 0x000fe40000000000 */
[----:B------:R-:W-:Y:S02]  /*3c30*/  F2FP.BF16.PACK_AB R4, R252, R163 ;  /* 0x000000a3fc04723e */ /* 0x000fe400000010ff */
[----:B------:R-:W-:Y:S01]  /*3c40*/  F2FP.BF16.PACK_AB R5, R248, R250 ;  /* 0x000000faf805723e */ /* 0x000fe200000010ff */
[--C-:B------:R-:W-:Y:S01]  /*3c50*/  FFMA.FTZ R3, R72, c[0x0][0x2d0], -R0.reuse ;  /* 0x0000b40048037a23 */ /* 0x100fe20000010800 */
[----:B------:R-:W-:Y:S01]  /*3c60*/  FSETP.NEU.FTZ.AND P0, PT, R144, -INF , PT ;  /* 0xff8000009000780b */ /* 0x000fe20003f1d000 */
[--C-:B------:R-:W-:Y:S02]  /*3c70*/  FFMA.FTZ R8, R74, c[0x0][0x2d0], -R0.reuse ;  /* 0x0000b4004a087a23 */ /* 0x100fe40000010800 */
[----:B------:R1:W-:Y:S02]  /*3c80*/  MUFU.EX2 R244, R3 ;  /* 0x0000000300f47308 */ /* 0x0003e40000000800 */
[C---:B------:R-:W-:Y:S06]  /*3c90*/  HMMA.16816.F32.BF16 R116, R4.reuse, R24, RZ ;  /* 0x000000180474723c */ /* 0x040fec00000418ff */
[----:B------:R2:W-:Y:S02]  /*3ca0*/  MUFU.EX2 R245, R8 ;  /* 0x0000000800f57308 */ /* 0x0005e40000000800 */
[----:B------:R-:W-:Y:S01]  /*3cb0*/  HMMA.16816.F32.BF16 R112, R4, R16, RZ ;  /* 0x000000100470723c */ /* 0x000fe200000418ff */
[----:B-1----:R-:W-:-:S07]  /*3cc0*/  FFMA.FTZ R3, R73, c[0x0][0x2d0], -R0 ;  /* 0x0000b40049037a23 */ /* 0x002fce0000010800 */
[----:B------:R-:W-:Y:S01]  /*3cd0*/  HMMA.16816.F32.BF16 R108, R4, R20, RZ ;  /* 0x00000014046c723c */ /* 0x000fe200000418ff */
[----:B------:R1:W-:Y:S01]  /*3ce0*/  MUFU.EX2 R239, R3 ;  /* 0x0000000300ef7308 */ /* 0x0003e20000000800 */
[----:B--2---:R-:W-:-:S06]  /*3cf0*/  FFMA.FTZ R8, R75, c[0x0][0x2d0], -R0 ;  /* 0x0000b4004b087a23 */ /* 0x004fcc0000010800 */
[C---:B------:R-:W-:Y:S01]  /*3d00*/  HMMA.16816.F32.BF16 R104, R4.reuse, R28, RZ ;  /* 0x0000001c0468723c */ /* 0x040fe200000418ff */
[----:B------:R-:W2:Y:S07]  /*3d10*/  MUFU.EX2 R246, R8 ;  /* 0x0000000800f67308 */ /* 0x000eae0000000800 */
[----:B------:R-:W-:Y:S01]  /*3d20*/  HMMA.16816.F32.BF16 R100, R4, R32, RZ ;  /* 0x000000200464723c */ /* 0x000fe200000418ff */
[----:B-1----:R-:W-:-:S05]  /*3d30*/  FMUL.FTZ R3, R144, c[0x0][0x2d0] ;  /* 0x0000b40090037a20 */ /* 0x002fca0000410000 */
[----:B------:R-:W-:Y:S02]  /*3d40*/  FSEL R3, R3, RZ, P0 ;  /* 0x000000ff03037208 */ /* 0x000fe40000000000 */
[----:B------:R-:W-:Y:S01]  /*3d50*/  HMMA.16816.F32.BF16 R92, R4, R36, RZ ;  /* 0x00000024045c723c */ /* 0x000fe200000418ff */
[----:B--2---:R-:W-:Y:S02]  /*3d60*/  F2FP.BF16.PACK_AB R10, R246, R245 ;  /* 0x000000f5f60a723e */ /* 0x004fe400000010ff */
[----:B------:R-:W-:-:S05]  /*3d70*/  FFMA.FTZ R8, R57, c[0x0][0x2d0], -R3 ;  /* 0x0000b40039087a23 */ /* 0x000fca0000010803 */
[C---:B------:R-:W-:Y:S01]  /*3d80*/  HMMA.16816.F32.BF16 R88, R4.reuse, R26, RZ ;  /* 0x0000001a0458723c */ /* 0x040fe200000418ff */
[----:B------:R1:W-:Y:S07]  /*3d90*/  MUFU.EX2 R236, R8 ;  /* 0x0000000800ec7308 */ /* 0x0003ee0000000800 */
[C---:B------:R-:W-:Y:S08]  /*3da0*/  HMMA.16816.F32.BF16 R84, R4.reuse, R18, RZ ;  /* 0x000000120454723c */ /* 0x040ff000000418ff */
[----:B------:R-:W-:Y:S01]  /*3db0*/  HMMA.16816.F32.BF16 R80, R4, R22, RZ ;  /* 0x000000160450723c */ /* 0x000fe200000418ff */
[----:B-1----:R-:W-:-:S04]  /*3dc0*/  FFMA.FTZ R8, R56, c[0x0][0x2d0], -R3 ;  /* 0x0000b40038087a23 */ /* 0x002fc80000010803 */
[----:B------:R1:W2:Y:S03]  /*3dd0*/  MUFU.EX2 R235, R8 ;  /* 0x0000000800eb7308 */ /* 0x0002a60000000800 */
[C---:B------:R-:W-:Y:S08]  /*3de0*/  HMMA.16816.F32.BF16 R76, R4.reuse, R30, RZ ;  /* 0x0000001e044c723c */ /* 0x040ff000000418ff */
[----:B------:R-:W-:Y:S01]  /*3df0*/  HMMA.16816.F32.BF16 R72, R4, R34, RZ ;  /* 0x000000220448723c */ /* 0x000fe200000418ff */
[----:B-1----:R-:W-:Y:S01]  /*3e00*/  FFMA.FTZ R8, R60, c[0x0][0x2d0], -R3 ;  /* 0x0000b4003c087a23 */ /* 0x002fe20000010803 */
[----:B--2---:R-:W-:-:S06]  /*3e10*/  F2FP.BF16.PACK_AB R9, R235, R236 ;  /* 0x000000eceb09723e */ /* 0x004fcc00000010ff */
[----:B------:R-:W-:Y:S01]  /*3e20*/  HMMA.16816.F32.BF16 R64, R4, R38, RZ ;  /* 0x000000260440723c */ /* 0x000fe200000418ff */
[----:B------:R1:W-:Y:S06]  /*3e30*/  MUFU.EX2 R238, R8 ;  /* 0x0000000800ee7308 */ /* 0x0003ec0000000800 */
[----:B------:R-:W-:-:S04]  /*3e40*/  FFMA.FTZ R4, R120, c[0x0][0x2d0], -R12 ;  /* 0x0000b40078047a23 */ /* 0x000fc8000001080c */
[----:B------:R2:W-:Y:S01]  /*3e50*/  MUFU.EX2 R237, R4 ;  /* 0x0000000400ed7308 */ /* 0x0005e20000000800 */
[----:B-1----:R-:W-:-:S07]  /*3e60*/  FFMA.FTZ R8, R61, c[0x0][0x2d0], -R3 ;  /* 0x0000b4003d087a23 */ /* 0x002fce0000010803 */
[----:B------:R1:W3:Y:S01]  /*3e70*/  MUFU.EX2 R243, R8 ;  /* 0x0000000800f37308 */ /* 0x0002e20000000800 */
[----:B--2---:R-:W-:-:S07]  /*3e80*/  FFMA.FTZ R4, R98, c[0x0][0x2d0], -R12 ;  /* 0x0000b40062047a23 */ /* 0x004fce000001080c */
[----:B------:R2:W-:Y:S01]  /*3e90*/  MUFU.EX2 R242, R4 ;  /* 0x0000000400f27308 */ /* 0x0005e20000000800 */
[----:B-1----:R-:W-:Y:S02]  /*3ea0*/  F2FP.BF16.PACK_AB R8, R239, R244 ;  /* 0x000000f4ef08723e */ /* 0x002fe400000010ff */
[----:B---3--:R-:W-:-:S07]  /*3eb0*/  F2FP.BF16.PACK_AB R11, R243, R238 ;  /* 0x000000eef30b723e */ /* 0x008fce00000010ff */
[----:B------:R-:W-:Y:S01]  /*3ec0*/  HMMA.16816.F32.BF16 R68, R8, R24, RZ ;  /* 0x000000180844723c */ /* 0x000fe200000418ff */
[----:B--2---:R-:W-:-:S04]  /*3ed0*/  FFMA.FTZ R4, R49, c[0x0][0x2d0], -R12 ;  /* 0x0000b40031047a23 */ /* 0x004fc8000001080c */
[----:B------:R1:W-:Y:S03]  /*3ee0*/  MUFU.EX2 R241, R4 ;  /* 0x0000000400f17308 */ /* 0x0003e60000000800 */
[C---:B------:R-:W-:Y:S01]  /*3ef0*/  HMMA.16816.F32.BF16 R128, R8.reuse, R26, RZ ;  /* 0x0000001a0880723c */ /* 0x040fe200000418ff */
[----:B------:R-:W-:Y:S07]  /*3f00*/  LDSM.16.MT88.4 R24, [R209+0x500] ;  /* 0x00050000d118783b */ /* 0x000fee0000004200 */
[----:B------:R-:W-:Y:S01]  /*3f10*/  HMMA.16816.F32.BF16 R60, R8, R16, RZ ;  /* 0x00000010083c723c */ /* 0x000fe200000418ff */
[----:B-1----:R-:W-:-:S07]  /*3f20*/  FFMA.FTZ R4, R53, c[0x0][0x2d0], -R12 ;  /* 0x0000b40035047a23 */ /* 0x002fce000001080c */
[C---:B------:R-:W-:Y:S01]  /*3f30*/  HMMA.16816.F32.BF16 R124, R8.reuse, R18, RZ ;  /* 0x00000012087c723c */ /* 0x040fe200000418ff */
[----:B------:R1:W2:Y:S01]  /*3f40*/  MUFU.EX2 R240, R4 ;  /* 0x0000000400f07308 */ /* 0x0002a20000000800 */
[----:B------:R-:W-:Y:S06]  /*3f50*/  LDSM.16.MT88.4 R16, [R209+0x1500] ;  /* 0x00150000d110783b */ /* 0x000fec0000004200 */
[C---:B------:R-:W-:Y:S08]  /*3f60*/  HMMA.16816.F32.BF16 R56, R8.reuse, R20, RZ ;  /* 0x000000140838723c */ /* 0x040ff000000418ff */
[----:B------:R-:W-:Y:S01]  /*3f70*/  HMMA.16816.F32.BF16 R120, R8, R22, RZ ;  /* 0x000000160878723c */ /* 0x000fe200000418ff */
[----:B-1----:R-:W-:Y:S01]  /*3f80*/  FFMA.FTZ R4, R50, c[0x0][0x2d0], -R2 ;  /* 0x0000b40032047a23 */ /* 0x002fe20000010802 */
[----:B------:R-:W1:Y:S01]  /*3f90*/  LDSM.16.MT88.4 R20, [R210+0x500] ;  /* 0x00050000d214783b */ /* 0x000e620000004200 */
[----:B--2---:R-:W-:-:S02]  /*3fa0*/  F2FP.BF16.PACK_AB R6, R240, R241 ;  /* 0x000000f1f006723e */ /* 0x004fc400000010ff */
[----:B------:R2:W-:Y:S03]  /*3fb0*/  MUFU.EX2 R231, R4 ;  /* 0x0000000400e77308 */ /* 0x0005e60000000800 */
[C---:B------:R-:W-:Y:S08]  /*3fc0*/  HMMA.16816.F32.BF16 R52, R8.reuse, R28, RZ ;  /* 0x0000001c0834723c */ /* 0x040ff000000418ff */
[----:B------:R-:W-:Y:S01]  /*3fd0*/  HMMA.16816.F32.BF16 R132, R8, R30, RZ ;  /* 0x0000001e0884723c */ /* 0x000fe200000418ff */
[----:B------:R-:W3:Y:S01]  /*3fe0*/  LDSM.16.MT88.4 R28, [R210+0x1500] ;  /* 0x00150000d21c783b */ /* 0x000ee20000004200 */
[----:B--2---:R-:W-:-:S06]  /*3ff0*/  FFMA.FTZ R4, R51, c[0x0][0x2d0], -R2 ;  /* 0x0000b40033047a23 */ /* 0x004fcc0000010802 */
[C---:B------:R-:W-:Y:S01]  /*4000*/  HMMA.16816.F32.BF16 R136, R8.reuse, R34, RZ ;  /* 0x000000220888723c */ /* 0x040fe200000418ff */
[----:B------:R2:W4:Y:S07]  /*4010*/  MUFU.EX2 R234, R4 ;  /* 0x0000000400ea7308 */ /* 0x00052e0000000800 */
[----:B------:R-:W-:Y:S01]  /*4020*/  HMMA.16816.F32.BF16 R44, R8, R36, RZ ;  /* 0x00000024082c723c */ /* 0x000fe200000418ff */
[----:B--2---:R-:W-:Y:S01]  /*4030*/  FFMA.FTZ R4, R48, c[0x0][0x2d0], -R2 ;  /* 0x0000b40030047a23 */ /* 0x004fe20000010802 */
[----:B----4-:R-:W-:-:S06]  /*4040*/  F2FP.BF16.PACK_AB R5, R234, R231 ;  /* 0x000000e7ea05723e */ /* 0x010fcc00000010ff */
[----:B------:R-:W-:Y:S01]  /*4050*/  HMMA.16816.F32.BF16 R48, R8, R32, RZ ;  /* 0x000000200830723c */ /* 0x000fe200000418ff */
[----:B------:R-:W2:Y:S01]  /*4060*/  LDSM.16.MT88.4 R32, [R209+0x2500] ;  /* 0x00250000d120783b */ /* 0x000ea20000004200 */
[----:B------:R4:W-:Y:S02]  /*4070*/  MUFU.EX2 R233, R4 ;  /* 0x0000000400e97308 */ /* 0x0009e40000000800 */
[----:B----4-:R-:W-:-:S06]  /*4080*/  FFMA.FTZ R4, R99, c[0x0][0x2d0], -R2 ;  /* 0x0000b40063047a23 */ /* 0x010fcc0000010802 */
[----:B------:R4:W5:Y:S02]  /*4090*/  MUFU.EX2 R232, R4 ;  /* 0x0000000400e87308 */ /* 0x0009640000000800 */
[----:B----4-:R-:W-:Y:S01]  /*40a0*/  FFMA.FTZ R4, R147, c[0x0][0x2d0], -R0 ;  /* 0x0000b40093047a23 */ /* 0x010fe20000010800 */
[----:B-----5:R-:W-:-:S05]  /*40b0*/  F2FP.BF16.PACK_AB R7, R232, R233 ;  /* 0x000000e9e807723e */ /* 0x020fca00000010ff */
[----:B------:R4:W-:Y:S02]  /*40c0*/  MUFU.EX2 R226, R4 ;  /* 0x0000000400e27308 */ /* 0x0009e40000000800 */
[--C-:B----4-:R-:W-:Y:S02]  /*40d0*/  FFMA.FTZ R4, R148, c[0x0][0x2d0], -R0.reuse ;  /* 0x0000b40094047a23 */ /* 0x110fe40000010800 */
[----:B------:R-:W-:Y:S01]  /*40e0*/  HMMA.16816.F32.BF16 R148, R8, R38, RZ ;  /* 0x000000260894723c */ /* 0x000fe200000418ff */
[----:B------:R-:W-:Y:S03]  /*40f0*/  LDSM.16.MT88.4 R36, [R210+0x2900] ;  /* 0x00290000d224783b */ /* 0x000fe60000004200 */
[----:B------:R4:W5:Y:S03]  /*4100*/  MUFU.EX2 R224, R4 ;  /* 0x0000000400e07308 */ /* 0x0009660000000800 */
[----:B------:R-:W-:-:S02]  /*4110*/  FFMA.FTZ R8, R157, c[0x0][0x2d0], -R0 ;  /* 0x0000b4009d087a23 */ /* 0x000fc40000010800 */
[----:B------:R-:W-:-:S03]  /*4120*/  IMAD.MOV.U32 R9, RZ, RZ, R167 ;  /* 0x000000ffff097224 */ /* 0x000fc600078e00a7 */
[----:B------:R2:W-:Y:S01]  /*4130*/  MUFU.EX2 R222, R8 ;  /* 0x0000000800de7308 */ /* 0x0005e20000000800 */
[----:B------:R-:W-:Y:S02]  /*4140*/  IMAD.MOV.U32 R10, RZ, RZ, R165 ;  /* 0x000000ffff0a7224 */ /* 0x000fe400078e00a5 */
[----:B------:R-:W-:Y:S01]  /*4150*/  IMAD.MOV.U32 R11, RZ, RZ, R163 ;  /* 0x000000ffff0b7224 */ /* 0x000fe200078e00a3 */
[----:B----4-:R-:W-:-:S07]  /*4160*/  F2FP.BF16.PACK_AB R4, R242, R237 ;  /* 0x000000edf204723e */ /* 0x010fce00000010ff */
[----:B-1----:R-:W-:Y:S01]  /*4170*/  HMMA.16816.F32.BF16 R164, R4, R20, R112 ;  /* 0x0000001404a4723c */ /* 0x002fe20000041870 */
[----:B--2---:R-:W-:-:S04]  /*4180*/  FFMA.FTZ R8, R156, c[0x0][0x2d0], -R0 ;  /* 0x0000b4009c087a23 */ /* 0x004fc80000010800 */
[----:B------:R1:W2:Y:S03]  /*4190*/  MUFU.EX2 R219, R8 ;  /* 0x0000000800db7308 */ /* 0x0002a60000000800 */
[C---:B------:R-:W-:Y:S08]  /*41a0*/  HMMA.16816.F32.BF16 R168, R4.reuse, R24, R116 ;  /* 0x0000001804a8723c */ /* 0x040ff00000041874 */
[----:B---3--:R-:W-:Y:S01]  /*41b0*/  HMMA.16816.F32.BF16 R112, R4, R28, R104 ;  /* 0x0000001c0470723c */ /* 0x008fe20000041868 */
[----:B-1----:R-:W-:-:S07]  /*41c0*/  FFMA.FTZ R8, R146, c[0x0][0x2d0], -R3 ;  /* 0x0000b40092087a23 */ /* 0x002fce0000010803 */
        /* <DEDUP_REMOVED lines=17> */
[----:B--2---:R-:W-:Y:S02]  /*42e0*/  F2FP.BF16.PACK_AB R6, R219, R222 ;  /* 0x000000dedb06723e */ /* 0x004fe400000010ff */
[----:B---3--:R-:W-:Y:S01]  /*42f0*/  F2FP.BF16.PACK_AB R5, R203, R202 ;  /* 0x000000cacb05723e */ /* 0x008fe200000010ff */
[----:B-1----:R-:W-:Y:S01]  /*4300*/  FFMA.FTZ R8, R175, c[0x0][0x2d0], -R12 ;  /* 0x0000b400af087a23 */ /* 0x002fe2000001080c */
[----:B----4-:R-:W-:-:S03]  /*4310*/  F2FP.BF16.PACK_AB R7, R200, R201 ;  /* 0x000000c9c807723e */ /* 0x010fc600000010ff */
[----:B------:R1:W-:Y:S04]  /*4320*/  MUFU.EX2 R199, R8 ;  /* 0x0000000800c77308 */ /* 0x0003e80000000800 */
[C---:B------:R-:W-:Y:S08]  /*4330*/  HMMA.16816.F32.BF16 R76, R4.reuse, R20, R60 ;  /* 0x00000014044c723c */ /* 0x040ff0000004183c */
[----:B------:R-:W-:Y:S01]  /*4340*/  HMMA.16816.F32.BF16 R60, R4, R26, R128 ;  /* 0x0000001a043c723c */ /* 0x000fe20000041880 */
[----:B-1----:R-:W-:-:S06]  /*4350*/  FFMA.FTZ R8, R173, c[0x0][0x2d0], -R12 ;  /* 0x0000b400ad087a23 */ /* 0x002fcc000001080c */
[----:B------:R-:W-:Y:S01]  /*4360*/  IMAD.MOV.U32 R131, RZ, RZ, R179 ;  /* 0x000000ffff837224 */ /* 0x000fe200078e00b3 */
[----:B------:R1:W2:Y:S01]  /*4370*/  MUFU.EX2 R198, R8 ;  /* 0x0000000800c67308 */ /* 0x0002a20000000800 */
[C---:B------:R-:W-:Y:S01]  /*4380*/  HMMA.16816.F32.BF16 R80, R4.reuse, R24, R68 ;  /* 0x000000180450723c */ /* 0x040fe20000041844 */
[----:B------:R-:W3:Y:S07]  /*4390*/  LDSM.16.MT88.4 R24, [R209+0x900] ;  /* 0x00090000d118783b */ /* 0x000eee0000004200 */
        /* <DEDUP_REMOVED lines=8> */
[C---:B------:R-:W-:Y:S01]  /*4420*/  HMMA.16816.F32.BF16 R52, R4.reuse, R22, R124 ;  /* 0x000000160434723c */ /* 0x040fe2000004187c */
[----:B------:R-:W-:Y:S07]  /*4430*/  LDSM.16.MT88.4 R20, [R209+0x1900] ;  /* 0x00190000d114783b */ /* 0x000fee0000004200 */
[----:B------:R-:W-:Y:S01]  /*4440*/  HMMA.16816.F32.BF16 R48, R4, R18, R120 ;  /* 0x000000120430723c */ /* 0x000fe20000041878 */
[----:B------:R-:W5:Y:S01]  /*4450*/  LDSM.16.MT88.4 R16, [R210+0x900] ;  /* 0x00090000d210783b */ /* 0x000f620000004200 */
[----:B-1----:R-:W-:-:S06]  /*4460*/  FFMA.FTZ R8, R158, c[0x0][0x2d0], -R2 ;  /* 0x0000b4009e087a23 */ /* 0x002fcc0000010802 */
[C---:B------:R-:W-:Y:S01]  /*4470*/  HMMA.16816.F32.BF16 R44, R4.reuse, R30, R132 ;  /* 0x0000001e042c723c */ /* 0x040fe20000041884 */
[----:B------:R-:W1:Y:S01]  /*4480*/  LDSM.16.MT88.4 R28, [R210+0x1900] ;  /* 0x00190000d21c783b */ /* 0x000e620000004200 */
[----:B------:R2:W-:Y:S06]  /*4490*/  MUFU.EX2 R183, R8 ;  /* 0x0000000800b77308 */ /* 0x0005ec0000000800 */
[C---:B------:R-:W-:Y:S01]  /*44a0*/  HMMA.16816.F32.BF16 R56, R4.reuse, R34, R136 ;  /* 0x000000220438723c */ /* 0x040fe20000041888 */
[----:B------:R-:W1:Y:S04]  /*44b0*/  LDSM.16.MT88.4 R32, [R209+0x2900] ;  /* 0x00290000d120783b */ /* 0x000e680000004200 */
[----:B------:R-:W-:Y:S03]  /*44c0*/  LDSM.16.MT88.4 R136, [R210+0x1d00] ;  /* 0x001d0000d288783b */ /* 0x000fe60000004200 */
[----:B------:R-:W-:Y:S01]  /*44d0*/  HMMA.16816.F32.BF16 R40, R4, R42, R148 ;  /* 0x0000002a0428723c */ /* 0x000fe20000041894 */
[----:B--2---:R-:W-:-:S04]  /*44e0*/  FFMA.FTZ R8, R154, c[0x0][0x2d0], -R2 ;  /* 0x0000b4009a087a23 */ /* 0x004fc80000010802 */
[----:B------:R2:W2:Y:S02]  /*44f0*/  MUFU.EX2 R182, R8 ;  /* 0x0000000800b67308 */ /* 0x0004a40000000800 */
[----:B------:R-:W-:Y:S02]  /*4500*/  F2FP.BF16.PACK_AB R4, R198, R199 ;  /* 0x000000c7c604723e */ /* 0x000fe400000010ff */
[----:B----4-:R-:W-:Y:S01]  /*4510*/  F2FP.BF16.PACK_AB R6, R196, R197 ;  /* 0x000000c5c406723e */ /* 0x010fe200000010ff */
[----:B--2---:R-:W-:Y:S01]  /*4520*/  FFMA.FTZ R8, R155, c[0x0][0x2d0], -R2 ;  /* 0x0000b4009b087a23 */ /* 0x004fe20000010802 */
[----:B------:R-:W-:-:S03]  /*4530*/  F2FP.BF16.PACK_AB R5, R182, R183 ;  /* 0x000000b7b605723e */ /* 0x000fc600000010ff */
[----:B------:R2:W-:Y:S02]  /*4540*/  MUFU.EX2 R180, R8 ;  /* 0x0000000800b47308 */ /* 0x0005e40000000800 */
[----:B--2---:R-:W-:-:S06]  /*4550*/  FFMA.FTZ R8, R159, c[0x0][0x2d0], -R2 ;  /* 0x0000b4009f087a23 */ /* 0x004fcc0000010802 */
[----:B------:R2:W4:Y:S02]  /*4560*/  MUFU.EX2 R181, R8 ;  /* 0x0000000800b57308 */ /* 0x0005240000000800 */
[----:B--2---:R-:W-:Y:S01]  /*4570*/  FFMA.FTZ R8, R176, c[0x0][0x2d0], -R0 ;  /* 0x0000b400b0087a23 */ /* 0x004fe20000010800 */
[----:B----4-:R-:W-:-:S05]  /*4580*/  F2FP.BF16.PACK_AB R7, R181, R180 ;  /* 0x000000b4b507723e */ /* 0x010fca00000010ff */
[----:B------:R2:W-:Y:S02]  /*4590*/  MUFU.EX2 R179, R8 ;  /* 0x0000000800b37308 */ /* 0x0005e40000000800 */
[C---:B---3--:R-:W-:Y:S08]  /*45a0*/  HMMA.16816.F32.BF16 R156, R4.reuse, R24, R168 ;  /* 0x00000018049c723c */ /* 0x048ff000000418a8 */
[----:B-----5:R-:W-:Y:S01]  /*45b0*/  HMMA.16816.F32.BF16 R120, R4, R16, R164 ;  /* 0x000000100478723c */ /* 0x020fe200000418a4 */
[----:B------:R-:W-:Y:S01]  /*45c0*/  LDSM.16.MT88.4 R164, [R209+0xd00] ;  /* 0x000d0000d1a4783b */ /* 0x000fe20000004200 */
[----:B--2---:R-:W-:-:S04]  /*45d0*/  FFMA.FTZ R8, R184, c[0x0][0x2d0], -R0 ;  /* 0x0000b400b8087a23 */ /* 0x004fc80000010800 */
[----:B------:R2:W3:Y:S02]  /*45e0*/  MUFU.EX2 R176, R8 ;  /* 0x0000000800b07308 */ /* 0x0004e40000000800 */
[C---:B------:R-:W-:Y:S08]  /*45f0*/  HMMA.16816.F32.BF16 R124, R4.reuse, R20, R116 ;  /* 0x00000014047c723c */ /* 0x040ff00000041874 */
[----:B-1----:R-:W-:Y:S01]  /*4600*/  HMMA.16816.F32.BF16 R132, R4, R28, R112 ;  /* 0x0000001c0484723c */ /* 0x002fe20000041870 */
[----:B------:R-:W1:Y:S01]  /*4610*/  LDSM.16.MT88.4 R112, [R210+0xd00] ;  /* 0x000d0000d270783b */ /* 0x000e620000004200 */
[----:B--2---:R-:W-:-:S06]  /*4620*/  FFMA.FTZ R8, R177, c[0x0][0x2d0], -R0 ;  /* 0x0000b400b1087a23 */ /* 0x004fcc0000010800 */
[C---:B------:R-:W-:Y:S01]  /*4630*/  HMMA.16816.F32.BF16 R184, R4.reuse, R32, R104 ;  /* 0x0000002004b8723c */ /* 0x040fe20000041868 */
[----:B------:R2:W-:Y:S07]  /*4640*/  MUFU.EX2 R177, R8 ;  /* 0x0000000800b17308 */ /* 0x0005ee0000000800 */
[C---:B------:R-:W-:Y:S08]  /*4650*/  HMMA.16816.F32.BF16 R188, R4.reuse, R36, R100 ;  /* 0x0000002404bc723c */ /* 0x040ff00000041864 */
[----:B------:R-:W-:Y:S01]  /*4660*/  HMMA.16816.F32.BF16 R160, R4, R26, R160 ;  /* 0x0000001a04a0723c */ /* 0x000fe200000418a0 */
[----:B--2---:R-:W-:-:S04]  /*4670*/  FFMA.FTZ R8, R178, c[0x0][0x2d0], -R0 ;  /* 0x0000b400b2087a23 */ /* 0x004fc80000010800 */
[----:B------:R2:W4:Y:S03]  /*4680*/  MUFU.EX2 R178, R8 ;  /* 0x0000000800b27308 */ /* 0x0005260000000800 */
[C---:B------:R-:W-:Y:S08]  /*4690*/  HMMA.16816.F32.BF16 R108, R4.reuse, R18, R108 ;  /* 0x00000012046c723c */ /* 0x040ff0000004186c */
[----:B------:R-:W-:Y:S01]  /*46a0*/  HMMA.16816.F32.BF16 R96, R4, R22, R96 ;  /* 0x000000160460723c */ /* 0x000fe20000041860 */
[----:B--2---:R-:W-:-:S07]  /*46b0*/  FFMA.FTZ R8, R153, c[0x0][0x2d0], -R3 ;  /* 0x0000b40099087a23 */ /* 0x004fce0000010803 */
[C---:B------:R-:W-:Y:S01]  /*46c0*/  HMMA.16816.F32.BF16 R172, R4.reuse, R30, R92 ;  /* 0x0000001e04ac723c */ /* 0x040fe2000004185c */
[----:B------:R2:W-:Y:S07]  /*46d0*/  MUFU.EX2 R140, R8 ;  /* 0x00000008008c7308 */ /* 0x0005ee0000000800 */
[C---:B------:R-:W-:Y:S08]  /*46e0*/  HMMA.16816.F32.BF16 R88, R4.reuse, R34, R88 ;  /* 0x000000220458723c */ /* 0x040ff00000041858 */
[----:B------:R-:W-:Y:S01]  /*46f0*/  HMMA.16816.F32.BF16 R148, R4, R38, R84 ;  /* 0x000000260494723c */ /* 0x000fe20000041854 */
[----:B--2---:R-:W-:-:S04]  /*4700*/  FFMA.FTZ R8, R152, c[0x0][0x2d0], -R3 ;  /* 0x0000b40098087a23 */ /* 0x004fc80000010803 */
[----:B------:R2:W5:Y:S02]  /*4710*/  MUFU.EX2 R147, R8 ;  /* 0x0000000800937308 */ /* 0x0005640000000800 */
[----:B---3--:R-:W-:Y:S02]  /*4720*/  F2FP.BF16.PACK_AB R4, R176, R179 ;  /* 0x000000b3b004723e */ /* 0x008fe400000010ff */
[----:B----4-:R-:W-:Y:S01]  /*4730*/  F2FP.BF16.PACK_AB R6, R178, R177 ;  /* 0x000000b1b206723e */ /* 0x010fe200000010ff */
[----:B--2---:R-:W-:Y:S01]  /*4740*/  FFMA.FTZ R8, R141, c[0x0][0x2d0], -R3 ;  /* 0x0000b4008d087a23 */ /* 0x004fe20000010803 */
[----:B-----5:R-:W-:-:S03]  /*4750*/  F2FP.BF16.PACK_AB R5, R147, R140 ;  /* 0x0000008c9305723e */ /* 0x020fc600000010ff */
[----:B------:R2:W-:Y:S02]  /*4760*/  MUFU.EX2 R146, R8 ;  /* 0x0000000800927308 */ /* 0x0005e40000000800 */
[----:B--2---:R-:W-:-:S06]  /*4770*/  FFMA.FTZ R8, R13, c[0x0][0x2d0], -R3 ;  /* 0x0000b4000d087a23 */ /* 0x004fcc0000010803 */
[----:B------:R-:W2:Y:S02]  /*4780*/  MUFU.EX2 R141, R8 ;  /* 0x00000008008d7308 */ /* 0x000ea40000000800 */
[----:B--2---:R-:W-:Y:S01]  /*4790*/  F2FP.BF16.PACK_AB R7, R141, R146 ;  /* 0x000000928d07723e */ /* 0x004fe200000010ff */
[----:B------:R-:W-:-:S06]  /*47a0*/  FFMA.FTZ R8, R229, c[0x0][0x2d0], -R12 ;  /* 0x0000b400e5087a23 */ /* 0x000fcc000001080c */
[C---:B------:R-:W-:Y:S08]  /*47b0*/  HMMA.16816.F32.BF16 R168, R4.reuse, R26, R60 ;  /* 0x0000001a04a8723c */ /* 0x040ff0000004183c */
[C---:B------:R-:W-:Y:S01]  /*47c0*/  HMMA.16816.F32.BF16 R60, R4.reuse, R18, R52 ;  /* 0x00000012043c723c */ /* 0x040fe20000041834 */
[----:B------:R2:W-:Y:S06]  /*47d0*/  MUFU.EX2 R52, R8 ;  /* 0x0000000800347308 */ /* 0x0005ec0000000800 */
[----:B------:R-:W-:Y:S01]  /*47e0*/  IMAD.MOV.U32 R55, RZ, RZ, R131 ;  /* 0x000000ffff377224 */ /* 0x000fe200078e0083 */
[C---:B------:R-:W-:Y:S01]  /*47f0*/  HMMA.16816.F32.BF16 R152, R4.reuse, R24, R80 ;  /* 0x000000180498723c */ /* 0x040fe20000041850 */
[----:B------:R-:W3:Y:S04]  /*4800*/  LDSM.16.MT88.4 R128, [R209+0x1d00] ;  /* 0x001d0000d180783b */ /* 0x000ee80000004200 */
[----:B------:R-:W4:Y:S03]  /*4810*/  LDSM.16.MT88.4 R80, [R209+0x2d00] ;  /* 0x002d0000d150783b */ /* 0x000f260000004200 */
[----:B------:R-:W-:Y:S01]  /*4820*/  HMMA.16816.F32.BF16 R48, R4, R22, R48 ;  /* 0x000000160430723c */ /* 0x000fe20000041830 */
[----:B--2---:R-:W-:-:S04]  /*4830*/  FFMA.FTZ R8, R230, c[0x0][0x2d0], -R12 ;  /* 0x0000b400e6087a23 */ /* 0x004fc8000001080c */
[----:B------:R2:W5:Y:S03]  /*4840*/  MUFU.EX2 R26, R8 ;  /* 0x00000008001a7308 */ /* 0x0005660000000800 */
[C---:B------:R-:W-:Y:S08]  /*4850*/  HMMA.16816.F32.BF16 R116, R4.reuse, R20, R72 ;  /* 0x000000140474723c */ /* 0x040ff00000041848 */
[----:B------:R-:W-:Y:S01]  /*4860*/  HMMA.16816.F32.BF16 R100, R4, R16, R76 ;  /* 0x000000100464723c */ /* 0x000fe2000004184c */
[----:B--2---:R-:W-:Y:S01]  /*4870*/  FFMA.FTZ R8, R227, c[0x0][0x2d0], -R12 ;  /* 0x0000b400e3087a23 */ /* 0x004fe2000001080c */
[----:B-----5:R-:W-:-:S06]  /*4880*/  F2FP.BF16.PACK_AB R92, R26, R52 ;  /* 0x000000341a5c723e */ /* 0x020fcc00000010ff */
[C---:B------:R-:W-:Y:S01]  /*4890*/  HMMA.16816.F32.BF16 R68, R4.reuse, R28, R68 ;  /* 0x0000001c0444723c */ /* 0x040fe20000041844 */
[----:B------:R2:W-:Y:S07]  /*48a0*/  MUFU.EX2 R25, R8 ;  /* 0x0000000800197308 */ /* 0x0005ee0000000800 */
[C---:B------:R-:W-:Y:S08]  /*48b0*/  HMMA.16816.F32.BF16 R44, R4.reuse, R30, R44 ;  /* 0x0000001e042c723c */ /* 0x040ff0000004182c */
[----:B------:R-:W-:Y:S01]  /*48c0*/  HMMA.16816.F32.BF16 R64, R4, R32, R64 ;  /* 0x000000200440723c */ /* 0x000fe20000041840 */
[----:B--2---:R-:W-:Y:S01]  /*48d0*/  FFMA.FTZ R8, R214, c[0x0][0x2d0], -R12 ;  /* 0x0000b400d6087a23 */ /* 0x004fe2000001080c */
[----:B------:R-:W-:-:S03]  /*48e0*/  IADD3 R214, R213, 0x2c00, RZ ;  /* 0x00002c00d5d67810 */ /* 0x000fc60007ffe0ff */
[----:B------:R2:W5:Y:S03]  /*48f0*/  MUFU.EX2 R24, R8 ;  /* 0x0000000800187308 */ /* 0x0005660000000800 */
[C---:B------:R-:W-:Y:S08]  /*4900*/  HMMA.16816.F32.BF16 R56, R4.reuse, R34, R56 ;  /* 0x000000220438723c */ /* 0x040ff00000041838 */
[----:B------:R-:W-:Y:S01]  /*4910*/  HMMA.16816.F32.BF16 R84, R4, R36, R192 ;  /* 0x000000240454723c */ /* 0x000fe200000418c0 */
[----:B--2---:R-:W-:Y:S01]  /*4920*/  FFMA.FTZ R8, R207, c[0x0][0x2d0], -R2 ;  /* 0x0000b400cf087a23 */ /* 0x004fe20000010802 */
[----:B-----5:R-:W-:-:S06]  /*4930*/  F2FP.BF16.PACK_AB R94, R24, R25 ;  /* 0x00000019185e723e */ /* 0x020fcc00000010ff */
[----:B------:R-:W-:Y:S01]  /*4940*/  HMMA.16816.F32.BF16 R40, R4, R38, R40 ;  /* 0x000000260428723c */ /* 0x000fe20000041828 */
[----:B------:R2:W-:Y:S01]  /*4950*/  MUFU.EX2 R23, R8 ;  /* 0x0000000800177308 */ /* 0x0005e20000000800 */
[----:B------:R-:W5:Y:S01]  /*4960*/  LDSM.16.MT88.4 R4, [R210+0x2d00] ;  /* 0x002d0000d204783b */ /* 0x000f620000004200 */
[----:B--2---:R-:W-:Y:S01]  /*4970*/  FFMA.FTZ R8, R220, c[0x0][0x2d0], -R2 ;  /* 0x0000b400dc087a23 */ /* 0x004fe20000010802 */
[----:B------:R-:W-:-:S05]  /*4980*/  IADD3 R220, R213, 0x1400, RZ ;  /* 0x00001400d5dc7810 */ /* 0x000fca0007ffe0ff */
[----:B------:R2:W1:Y:S02]  /*4990*/  MUFU.EX2 R22, R8 ;  /* 0x0000000800167308 */ /* 0x0004640000000800 */
[--C-:B--2---:R-:W-:Y:S01]  /*49a0*/  FFMA.FTZ R8, R205, c[0x0][0x2d0], -R2.reuse ;  /* 0x0000b400cd087a23 */ /* 0x104fe20000010802 */
[----:B-1----:R-:W-:Y:S01]  /*49b0*/  F2FP.BF16.PACK_AB R93, R22, R23 ;  /* 0x00000017165d723e */ /* 0x002fe200000010ff */
[----:B------:R-:W-:-:S04]  /*49c0*/  FFMA.FTZ R2, R206, c[0x0][0x2d0], -R2 ;  /* 0x0000b400ce027a23 */ /* 0x000fc80000010802 */
[----:B------:R1:W-:Y:S08]  /*49d0*/  MUFU.EX2 R20, R8 ;  /* 0x0000000800147308 */ /* 0x0003f00000000800 */
[----:B------:R2:W2:Y:S01]  /*49e0*/  MUFU.EX2 R21, R2 ;  /* 0x0000000200157308 */ /* 0x0004a20000000800 */
[----:B-1----:R-:W-:Y:S02]  /*49f0*/  FADD.FTZ R8, R236, R235 ;  /* 0x000000ebec087221 */ /* 0x002fe40000010000 */
[----:B--2---:R-:W-:Y:S01]  /*4a00*/  FFMA.FTZ R2, R218, c[0x0][0x2d0], -R0 ;  /* 0x0000b400da027a23 */ /* 0x004fe20000010800 */
[----:B------:R-:W-:-:S02]  /*4a10*/  F2FP.BF16.PACK_AB R95, R21, R20 ;  /* 0x00000014155f723e */ /* 0x000fc400000010ff */
[----:B------:R-:W-:Y:S02]  /*4a20*/  IADD3 R218, R213, 0x1c00, RZ ;  /* 0x00001c00d5da7810 */ /* 0x000fe40007ffe0ff */
[----:B------:R1:W-:Y:S03]  /*4a30*/  MUFU.EX2 R19, R2 ;  /* 0x0000000200137308 */ /* 0x0003e60000000800 */
[C---:B------:R-:W-:Y:S08]  /*4a40*/  HMMA.16816.F32.BF16 R104, R92.reuse, R112, R120 ;  /* 0x000000705c68723c */ /* 0x040ff00000041878 */
[----:B---3--:R-:W-:Y:S01]  /*4a50*/  HMMA.16816.F32.BF16 R120, R92, R128, R124 ;  /* 0x000000805c78723c */ /* 0x008fe2000004187c */
[----:B-1----:R-:W-:Y:S01]  /*4a60*/  FFMA.FTZ R2, R215, c[0x0][0x2d0], -R0 ;  /* 0x0000b400d7027a23 */ /* 0x002fe20000010800 */
[----:B------:R-:W-:-:S03]  /*4a70*/  IADD3 R215, R213, 0x2800, RZ ;  /* 0x00002800d5d77810 */ /* 0x000fc60007ffe0ff */
[----:B------:R1:W2:Y:S03]  /*4a80*/  MUFU.EX2 R18, R2 ;  /* 0x0000000200127308 */ /* 0x0002a60000000800 */
[C---:B------:R-:W-:Y:S08]  /*4a90*/  HMMA.16816.F32.BF16 R124, R92.reuse, R130, R96 ;  /* 0x000000825c7c723c */ /* 0x040ff00000041860 */
[----:B----4-:R-:W-:Y:S01]  /*4aa0*/  HMMA.16816.F32.BF16 R76, R92, R82, R88 ;  /* 0x000000525c4c723c */ /* 0x010fe20000041858 */
[--C-:B-1----:R-:W-:Y:S01]  /*4ab0*/  FFMA.FTZ R2, R228, c[0x0][0x2d0], -R0.reuse ;  /* 0x0000b400e4027a23 */ /* 0x102fe20000010800 */
[----:B--2---:R-:W-:Y:S01]  /*4ac0*/  F2FP.BF16.PACK_AB R96, R18, R19 ;  /* 0x000000131260723e */ /* 0x004fe200000010ff */
[----:B------:R-:W-:-:S05]  /*4ad0*/  FFMA.FTZ R0, R223, c[0x0][0x2d0], -R0 ;  /* 0x0000b400df007a23 */ /* 0x000fca0000010800 */
[----:B-----5:R-:W-:Y:S01]  /*4ae0*/  HMMA.16816.F32.BF16 R88, R92, R4, R188 ;  /* 0x000000045c58723c */ /* 0x020fe200000418bc */
[----:B------:R-:W-:Y:S01]  /*4af0*/  MUFU.EX2 R17, R2 ;  /* 0x0000000200117308 */ /* 0x000fe20000000800 */
[----:B------:R-:W-:-:S06]  /*4b00*/  IADD3 R223, R213, 0x800, RZ ;  /* 0x00000800d5df7810 */ /* 0x000fcc0007ffe0ff */
[C---:B------:R-:W-:Y:S01]  /*4b10*/  HMMA.16816.F32.BF16 R156, R92.reuse, R164, R156 ;  /* 0x000000a45c9c723c */ /* 0x040fe2000004189c */
[----:B------:R1:W2:Y:S07]  /*4b20*/  MUFU.EX2 R16, R0 ;  /* 0x0000000000107308 */ /* 0x0002ae0000000800 */
[C---:B------:R-:W-:Y:S08]  /*4b30*/  HMMA.16816.F32.BF16 R160, R92.reuse, R166, R160 ;  /* 0x000000a65ca0723c */ /* 0x040ff000000418a0 */
[----:B------:R-:W-:Y:S01]  /*4b40*/  HMMA.16816.F32.BF16 R108, R92, R114, R108 ;  /* 0x000000725c6c723c */ /* 0x000fe2000004186c */
[----:B-1----:R-:W-:Y:S01]  /*4b50*/  FFMA.FTZ R0, R217, c[0x0][0x2d0], -R3 ;  /* 0x0000b400d9007a23 */ /* 0x002fe20000010803 */
[----:B--2---:R-:W-:-:S02]  /*4b60*/  F2FP.BF16.PACK_AB R98, R16, R17 ;  /* 0x000000111062723e */ /* 0x004fc400000010ff */
[----:B------:R-:W-:Y:S01]  /*4b70*/  IADD3 R217, R213, 0x2000, RZ ;  /* 0x00002000d5d97810 */ /* 0x000fe20007ffe0ff */
[----:B------:R1:W-:Y:S03]  /*4b80*/  MUFU.EX2 R12, R0 ;  /* 0x00000000000c7308 */ /* 0x0003e60000000800 */
[C---:B------:R-:W-:Y:S08]  /*4b90*/  HMMA.16816.F32.BF16 R132, R92.reuse, R136, R132 ;  /* 0x000000885c84723c */ /* 0x040ff00000041884 */
[----:B------:R-:W-:Y:S01]  /*4ba0*/  HMMA.16816.F32.BF16 R172, R92, R138, R172 ;  /* 0x0000008a5cac723c */ /* 0x000fe200000418ac */
[----:B-1----:R-:W-:Y:S01]  /*4bb0*/  FFMA.FTZ R0, R221, c[0x0][0x2d0], -R3 ;  /* 0x0000b400dd007a23 */ /* 0x002fe20000010803 */
[----:B------:R-:W-:-:S06]  /*4bc0*/  IADD3 R221, R213, 0x1000, RZ ;  /* 0x00001000d5dd7810 */ /* 0x000fcc0007ffe0ff */
[C---:B------:R-:W-:Y:S01]  /*4bd0*/  HMMA.16816.F32.BF16 R72, R92.reuse, R80, R184 ;  /* 0x000000505c48723c */ /* 0x040fe200000418b8 */
[----:B------:R1:W2:Y:S07]  /*4be0*/  MUFU.EX2 R13, R0 ;  /* 0x00000000000d7308 */ /* 0x0002ae0000000800 */
[----:B------:R-:W-:Y:S01]  /*4bf0*/  HMMA.16816.F32.BF16 R92, R92, R6, R148 ;  /* 0x000000065c5c723c */ /* 0x000fe20000041894 */
[--C-:B-1----:R-:W-:Y:S01]  /*4c00*/  FFMA.FTZ R0, R14, c[0x0][0x2d0], -R3.reuse ;  /* 0x0000b4000e007a23 */ /* 0x102fe20000010803 */
[----:B--2---:R-:W-:Y:S01]  /*4c10*/  F2FP.BF16.PACK_AB R97, R13, R12 ;  /* 0x0000000c0d61723e */ /* 0x004fe200000010ff */
[----:B------:R-:W-:-:S02]  /*4c20*/  FFMA.FTZ R3, R15, c[0x0][0x2d0], -R3 ;  /* 0x0000b4000f037a23 */ /* 0x000fc40000010803 */
[----:B------:R1:W-:Y:S08]  /*4c30*/  MUFU.EX2 R14, R0 ;  /* 0x00000000000e7308 */ /* 0x0003f00000000800 */
[----:B------:R2:W3:Y:S01]  /*4c40*/  MUFU.EX2 R15, R3 ;  /* 0x00000003000f7308 */ /* 0x0004e20000000800 */
[----:B-1----:R-:W-:-:S05]  /*4c50*/  @P2 IMAD.HI.U32 R0, R216, c[0x0][0x2c8], RZ ;  /* 0x0000b200d8002a27 */ /* 0x002fca00078e00ff */
[----:B------:R-:W-:Y:S01]  /*4c60*/  @P2 SHF.R.U32.HI R216, RZ, c[0x0][0x2cc], R0 ;  /* 0x0000b300ffd82a19 */ /* 0x000fe20000011600 */
[----:B--2---:R-:W-:-:S03]  /*4c70*/  FADD.FTZ R3, R11, R252 ;  /* 0x000000fc0b037221 */ /* 0x004fc60000010000 */
[----:B------:R-:W-:Y:S01]  /*4c80*/  IADD3 R0, R216, R10, -R9 ;  /* 0x0000000ad8007210 */ /* 0x000fe20007ffe809 */
[----:B------:R-:W-:Y:S01]  /*4c90*/  FADD.FTZ R11, R238, R8 ;  /* 0x00000008ee0b7221 */ /* 0x000fe20000010000 */
[----:B---3--:R-:W-:Y:S01]  /*4ca0*/  F2FP.BF16.PACK_AB R99, R15, R14 ;  /* 0x0000000e0f63723e */ /* 0x008fe200000010ff */
[----:B------:R-:W-:Y:S01]  /*4cb0*/  FADD.FTZ R10, R251, R3 ;  /* 0x00000003fb0a7221 */ /* 0x000fe20000010000 */
[----:B------:R-:W-:Y:S01]  /*4cc0*/  SHF.R.S32.HI R2, RZ, 0x1f, R0 ;  /* 0x0000001fff027819 */ /* 0x000fe20000011400 */
[----:B------:R-:W-:Y:S01]  /*4cd0*/  FADD.FTZ R3, R243, R11 ;  /* 0x0000000bf3037221 */ /* 0x000fe20000010000 */
[----:B------:R-:W-:Y:S02]  /*4ce0*/  IADD3 R216, R213, 0x2400, RZ ;  /* 0x00002400d5d87810 */ /* 0x000fe40007ffe0ff */
[----:B------:R-:W-:Y:S01]  /*4cf0*/  LEA.HI R27, R2, R0, RZ, 0x6 ;  /* 0x00000000021b7211 */ /* 0x000fe200078f30ff */
        /* <DEDUP_REMOVED lines=14> */
[----:B------:R-:W-:Y:S01]  /*4de0*/  FADD.FTZ R0, R224, R5 ;  /* 0x00000005e0007221 */ /* 0x000fe20000010000 */
[----:B------:R-:W-:Y:S01]  /*4df0*/  IADD3 R224, R213, 0x400, RZ ;  /* 0x00000400d5e07810 */ /* 0x000fe20007ffe0ff */
[----:B------:R-:W-:Y:S01]  /*4e00*/  FADD.FTZ R3, R203, R3 ;  /* 0x00000003cb037221 */ /* 0x000fe20000010000 */
[----:B------:R-:W-:Y:S01]  /*4e10*/  HMMA.16816.F32.BF16 R168, R96, R136, R68 ;  /* 0x0000008860a8723c */ /* 0x000fe20000041844 */
[----:B------:R-:W-:-:S02]  /*4e20*/  FADD.FTZ R4, R242, R4 ;  /* 0x00000004f2047221 */ /* 0x000fc40000010000 */
[----:B------:R-:W-:Y:S01]  /*4e30*/  FADD.FTZ R0, R222, R0 ;  /* 0x00000000de007221 */ /* 0x000fe20000010000 */
[----:B------:R-:W-:Y:S01]  /*4e40*/  IADD3 R222, R213, 0xc00, RZ ;  /* 0x00000c00d5de7810 */ /* 0x000fe20007ffe0ff */
[----:B------:R-:W-:Y:S02]  /*4e50*/  FADD.FTZ R5, R234, R2 ;  /* 0x00000002ea057221 */ /* 0x000fe40000010000 */
[----:B------:R-:W-:Y:S01]  /*4e60*/  FADD.FTZ R3, R201, R3 ;  /* 0x00000003c9037221 */ /* 0x000fe20000010000 */
[----:B------:R-:W-:Y:S01]  /*4e70*/  HMMA.16816.F32.BF16 R100, R96, R112, R100 ;  /* 0x000000706064723c */ /* 0x000fe20000041864 */
[----:B------:R-:W-:Y:S02]  /*4e80*/  FADD.FTZ R4, R241, R4 ;  /* 0x00000004f1047221 */ /* 0x000fe40000010000 */
[----:B------:R-:W-:Y:S01]  /*4e90*/  FADD.FTZ R0, R219, R0 ;  /* 0x00000000db007221 */ /* 0x000fe20000010000 */
[----:B------:R-:W-:Y:S01]  /*4ea0*/  IADD3 R219, R213, 0x1800, RZ ;  /* 0x00001800d5db7810 */ /* 0x000fe20007ffe0ff */
        /* <DEDUP_REMOVED lines=32> */
[----:B------:R-:W-:Y:S01]  /*50b0*/  HMMA.16816.F32.BF16 R96, R96, R6, R40 ;  /* 0x000000066060723c */ /* 0x000fe20000041828 */
[----:B------:R-:W-:Y:S02]  /*50c0*/  FADD.FTZ R0, R26, R4 ;  /* 0x000000041a007221 */ /* 0x000fe40000010000 */
[----:B------:R-:W-:Y:S02]  /*50d0*/  FADD.FTZ R4, R17, R3 ;  /* 0x0000000311047221 */ /* 0x000fe40000010000 */
[----:B------:R-:W-:Y:S02]  /*50e0*/  FADD.FTZ R5, R22, R5 ;  /* 0x0000000516057221 */ /* 0x000fe40000010000 */
[----:B------:R-:W-:Y:S02]  /*50f0*/  FADD.FTZ R3, R14, R2 ;  /* 0x000000020e037221 */ /* 0x000fe40000010000 */
[----:B------:R-:W-:Y:S01]  /*5100*/  FADD.FTZ R2, R25, R0 ;  /* 0x0000000019027221 */ /* 0x000fe20000010000 */
[----:B------:R-:W-:Y:S01]  /*5110*/  SHF.R.S32.HI R0, RZ, 0x6, R27 ;  /* 0x00000006ff007819 */ /* 0x000fe2000001141b */
[----:B------:R-:W-:-:S02]  /*5120*/  FADD.FTZ R5, R20, R5 ;  /* 0x0000000514057221 */ /* 0x000fc40000010000 */
[----:B------:R-:W-:Y:S01]  /*5130*/  FADD.FTZ R6, R16, R4 ;  /* 0x0000000410067221 */ /* 0x000fe20000010000 */
[----:B------:R-:W-:Y:S01]  /*5140*/  IMNMX R0, RZ, R0, !PT ;  /* 0x00000000ff007217 */ /* 0x000fe20007800200 */
[----:B------:R-:W-:Y:S02]  /*5150*/  FADD.FTZ R4, R15, R3 ;  /* 0x000000030f047221 */ /* 0x000fe40000010000 */
[----:B------:R-:W-:Y:S01]  /*5160*/  FADD.FTZ R3, R24, R2 ;  /* 0x0000000218037221 */ /* 0x000fe20000010000 */
[----:B------:R1:W-:Y:S01]  /*5170*/  STL [R1], R6 ;  /* 0x0000000601007387 */ /* 0x0003e20000100800 */
[----:B------:R-:W-:Y:S01]  /*5180*/  FADD.FTZ R2, R21, R5 ;  /* 0x0000000515027221 */ /* 0x000fe20000010000 */
[----:B------:R-:W-:Y:S02]  /*5190*/  ISETP.GE.AND P0, PT, R204, R0, PT ;  /* 0x00000000cc00720c */ /* 0x000fe40003f06270 */
[----:B------:R1:W-:Y:S04]  /*51a0*/  STL [R1+0x4], R4 ;  /* 0x0000040401007387 */ /* 0x0003e80000100800 */
[----:B------:R1:W-:Y:S04]  /*51b0*/  STL [R1+0x50], R0 ;  /* 0x0000500001007387 */ /* 0x0003e80000100800 */
[----:B------:R1:W-:Y:S04]  /*51c0*/  STL [R1+0x8], R3 ;  /* 0x0000080301007387 */ /* 0x0003e80000100800 */
[----:B------:R1:W-:Y:S01]  /*51d0*/  STL [R1+0xc], R2 ;  /* 0x00000c0201007387 */ /* 0x0003e20000100800 */
[----:B------:R-:W-:Y:S05]  /*51e0*/  @!P0 BRA `(.L_x_622) ;  /* 0x0000453000008947 */ /* 0x000fea0003800000 */
[----:B------:R-:W2:Y:S04]  /*51f0*/  LDL.64 R32, [R1+0x48] ;  /* 0x0000480001207983 */ /* 0x000ea80000100a00 */
[----:B------:R-:W3:Y:S04]  /*5200*/  LDL.64 R30, [R1+0x40] ;  /* 0x00004000011e7983 */ /* 0x000ee80000100a00 */
[----:B------:R-:W4:Y:S04]  /*5210*/  LDL.64 R28, [R1+0x38] ;  /* 0x00003800011c7983 */ /* 0x000f280000100a00 */
[----:B------:R-:W5:Y:S01]  /*5220*/  LDL.64 R54, [R1+0x30] ;  /* 0x0000300001367983 */ /* 0x000f620000100a00 */
[----:B------:R-:W-:Y:S01]  /*5230*/  IMAD.MOV.U32 R141, RZ, RZ, R144 ;  /* 0x000000ffff8d7224 */ /* 0x000fe200078e0090 */
[----:B------:R-:W-:Y:S01]  /*5240*/  MOV R146, R143 ;  /* 0x0000008f00927202 */ /* 0x000fe20000000f00 */
[----:B------:R-:W-:-:S02]  /*5250*/  IMAD.MOV.U32 R140, RZ, RZ, R145 ;  /* 0x000000ffff8c7224 */ /* 0x000fc400078e0091 */
[----:B------:R-:W-:Y:S02]  /*5260*/  IMAD.MOV.U32 R147, RZ, RZ, R142 ;  /* 0x000000ffff937224 */ /* 0x000fe400078e008e */
[----:B------:R-:W-:Y:S01]  /*5270*/  IMAD.MOV.U32 R226, RZ, RZ, R204 ;  /* 0x000000ffffe27224 */ /* 0x000fe200078e00cc */
[C---:B-12---:R-:W-:Y:S02]  /*5280*/  IADD3 R2, P0, R32.reuse, 0x20, RZ ;  /* 0x0000002020027810 */ /* 0x046fe40007f1e0ff */
[----:B------:R-:W-:Y:S02]  /*5290*/  IADD3 R0, P3, R32, 0x40, RZ ;  /* 0x0000004020007810 */ /* 0x000fe40007f7e0ff */
[----:B---3--:R-:W-:Y:S01]  /*52a0*/  IADD3 R3, P1, R30, 0x20, RZ ;  /* 0x000000201e037810 */ /* 0x008fe20007f3e0ff */
[----:B------:R4:W-:Y:S04]  /*52b0*/  STL [R1+0x2c], R2 ;  /* 0x00002c0201007387 */ /* 0x0009e80000100800 */
[----:B------:R1:W-:Y:S04]  /*52c0*/  STL [R1+0x24], R0 ;  /* 0x0000240001007387 */ /* 0x0003e80000100800 */
[----:B------:R2:W-:Y:S01]  /*52d0*/  STL [R1+0x1c], R3 ;  /* 0x00001c0301007387 */ /* 0x0005e20000100800 */
[----:B----4-:R-:W-:-:S02]  /*52e0*/  IADD3.X R2, RZ, R29, RZ, P0, !PT ;  /* 0x0000001dff027210 */ /* 0x010fc400007fe4ff */
[----:B-1----:R-:W-:-:S03]  /*52f0*/  IADD3 R0, P0, R30, 0x40, RZ ;  /* 0x000000401e007810 */ /* 0x002fc60007f1e0ff */
[----:B------:R5:W-:Y:S01]  /*5300*/  STL [R1+0x28], R2 ;  /* 0x0000280201007387 */ /* 0x000be20000100800 */
[----:B--2---:R-:W-:-:S03]  /*5310*/  IADD3.X R3, RZ, R29, RZ, P3, !PT ;  /* 0x0000001dff037210 */ /* 0x004fc60001ffe4ff */
[----:B------:R1:W-:Y:S04]  /*5320*/  STL [R1+0x14], R0 ;  /* 0x0000140001007387 */ /* 0x0003e80000100800 */
[----:B------:R-:W-:Y:S01]  /*5330*/  STL [R1+0x20], R3 ;  /* 0x0000200301007387 */ /* 0x000fe20000100800 */
[----:B-----5:R-:W-:Y:S01]  /*5340*/  IMAD.X R2, RZ, RZ, R55, P1 ;  /* 0x000000ffff027224 */ /* 0x020fe200008e0637 */
[----:B-1----:R-:W-:-:S05]  /*5350*/  IADD3.X R0, RZ, R55, RZ, P0, !PT ;  /* 0x00000037ff007210 */ /* 0x002fca00007fe4ff */
[----:B------:R1:W-:Y:S04]  /*5360*/  STL [R1+0x10], R0 ;  /* 0x0000100001007387 */ /* 0x0003e80000100800 */
[----:B------:R2:W-:Y:S04]  /*5370*/  STL [R1+0x18], R2 ;  /* 0x0000180201007387 */ /* 0x0005e80000100800 */
[----:B------:R-:W1:Y:S02]  /*5380*/  LDL R55, [R1+0x58] ;  /* 0x0000580001377983 */ /* 0x000e640000100800 */
[----:B-1----:R-:W-:-:S05]  /*5390*/  @P2 IMAD.HI.U32 R0, R55, c[0x0][0x2c8], RZ ;  /* 0x0000b20037002a27 */ /* 0x002fca00078e00ff */
[----:B------:R2:W-:Y:S02]  /*53a0*/  @P2 STL [R1+0x54], R0 ;  /* 0x0000540001002387 */ /* 0x0005e40000100800 */
.L_x_623:
[----:B------:R-:W3:Y:S01]  /*53b0*/  LDL.64 R42, [R1+0x48] ;  /* 0x00004800012a7983 */ /* 0x000ee20000100a00 */
[----:B------:R-:W-:Y:S04]  /*53c0*/  DEPBAR.LE SB0, 0x0 ;  /* 0x000080000000791a */ /* 0x000fe80000000000 */
[C---:B------:R-:W-:Y:S01]  /*53d0*/  ISETP.GE.AND P3, PT, R226.reuse, RZ, PT ;  /* 0x000000ffe200720c */ /* 0x040fe20003f66270 */
[----:B------:R-:W4:Y:S01]  /*53e0*/  LDL.64 R142, [R1+0x38] ;  /* 0x00003800018e7983 */ /* 0x000f220000100a00 */
[----:B------:R-:W-:Y:S01]  /*53f0*/  IMAD.MOV.U32 R45, RZ, RZ, c[0x0][0x208] ;  /* 0x00008200ff2d7624 */ /* 0x000fe200078e00ff */
[----:B------:R-:W-:Y:S02]  /*5400*/  MOV R46, c[0x0][0x20c] ;  /* 0x00008300002e7a02 */ /* 0x000fe40000000f00 */
[----:B------:R-:W-:Y:S02]  /*5410*/  MOV R235, 0xffffffc0 ;  /* 0xffffffc000eb7802 */ /* 0x000fe40000000f00 */
[----:B--2---:R-:W2:Y:S04]  /*5420*/  LDL R47, [R1+0x2c] ;  /* 0x00002c00012f7983 */ /* 0x004ea80000100800 */
[----:B------:R-:W2:Y:S02]  /*5430*/  LDL R55, [R1+0x28] ;  /* 0x0000280001377983 */ /* 0x000ea40000100800 */
[----:B------:R-:W-:Y:S01]  /*5440*/  @P3 SHF.R.S32.HI R0, RZ, 0x1f, R226 ;  /* 0x0000001fff003819 */ /* 0x000fe200000114e2 */
[----:B------:R-:W-:Y:S01]  /*5450*/  @P3 IMAD.WIDE.U32 R36, R226, c[0x0][0x208], RZ ;  /* 0x00008200e2243a25 */ /* 0x000fe200078e00ff */
[----:B------:R-:W2:Y:S03]  /*5460*/  LDL R58, [R1+0x24] ;  /* 0x00002400013a7983 */ /* 0x000ea60000100800 */
[----:B------:R-:W-:Y:S01]  /*5470*/  @P3 IMAD R0, R0, c[0x0][0x208], RZ ;  /* 0x0000820000003a24 */ /* 0x000fe200078e02ff */
[----:B------:R-:W2:Y:S01]  /*5480*/  LDL R54, [R1+0x20] ;  /* 0x0000200001367983 */ /* 0x000ea20000100800 */
[----:B------:R-:W-:Y:S02]  /*5490*/  @P3 IMAD.SHL.U32 R2, R36, 0x40, RZ ;  /* 0x0000004024023824 */ /* 0x000fe400078e00ff */
[----:B------:R-:W-:Y:S01]  /*54a0*/  @P3 IMAD R0, R226, c[0x0][0x20c], R0 ;  /* 0x00008300e2003a24 */ /* 0x000fe200078e0200 */
[----:B------:R-:W-:Y:S03]  /*54b0*/  BAR.SYNC.DEFER_BLOCKING 0x0 ;  /* 0x0000000000007b1d */ /* 0x000fe60000010000 */
[----:B------:R-:W-:Y:S05]  /*54c0*/  @P3 IMAD.IADD R0, R37, 0x1, R0 ;  /* 0x0000000125003824 */ /* 0x000fea00078e0200 */
[----:B------:R-:W-:Y:S01]  /*54d0*/  @P3 SHF.L.U64.HI R0, R36, 0x6, R0 ;  /* 0x0000000624003819 */ /* 0x000fe20000010200 */
[----:B-----5:R-:W-:Y:S04]  /*54e0*/  STL [R1+0x68], R213 ;  /* 0x000068d501007387 */ /* 0x020fe80000100800 */
[----:B------:R-:W-:Y:S04]  /*54f0*/  STL [R1+0x6c], R224 ;  /* 0x00006ce001007387 */ /* 0x000fe80000100800 */
[----:B------:R-:W2:Y:S04]  /*5500*/  LDL R234, [R1+0x54] ;  /* 0x0000540001ea7983 */ /* 0x000ea80000100800 */
[----:B------:R-:W2:Y:S06]  /*5510*/  LDL.64 R232, [R1+0x40] ;  /* 0x0000400001e87983 */ /* 0x000eac0000100a00 */
[----:B------:R-:W-:Y:S08]  /*5520*/  LDSM.16.M88.4 R64, [R211+0x6100] ;  /* 0x00610000d340783b */ /* 0x000ff00000000200 */
[----:B------:R-:W1:Y:S08]  /*5530*/  LDSM.16.M88.4 R16, [R208+0x3100] ;  /* 0x00310000d010783b */ /* 0x000e700000000200 */
[----:B------:R-:W1:Y:S08]  /*5540*/  LDSM.16.M88.4 R60, [R211+0x7100] ;  /* 0x00710000d33c783b */ /* 0x000e700000000200 */
[----:B------:R-:W1:Y:S08]  /*5550*/  LDSM.16.M88.4 R32, [R208+0x3500] ;  /* 0x00350000d020783b */ /* 0x000e700000000200 */
[----:B------:R-:W2:Y:S06]  /*5560*/  LDL.64 R230, [R1+0x30] ;  /* 0x0000300001e67983 */ /* 0x000eac0000100a00 */
[----:B------:R-:W2:Y:S08]  /*5570*/  LDSM.16.M88.4 R48, [R208+0x3900] ;  /* 0x00390000d030783b */ /* 0x000eb00000000200 */
[----:B------:R-:W2:Y:S01]  /*5580*/  LDL R227, [R1+0x14] ;  /* 0x0000140001e37983 */ /* 0x000ea20000100800 */
[-C--:B-1----:R-:W-:Y:S03]  /*5590*/  HMMA.16816.F32.BF16 R4, R64, R16.reuse, RZ ;  /* 0x000000104004723c */ /* 0x082fe600000418ff */
[----:B------:R-:W1:Y:S05]  /*55a0*/  LDSM.16.M88.4 R148, [R208+0x3d00] ;  /* 0x003d0000d094783b */ /* 0x000e6a0000000200 */
[C---:B------:R-:W-:Y:S03]  /*55b0*/  HMMA.16816.F32.BF16 R8, R60.reuse, R16, RZ ;  /* 0x000000103c08723c */ /* 0x040fe600000418ff */
[----:B------:R-:W2:Y:S04]  /*55c0*/  LDL R228, [R1+0x10] ;  /* 0x0000100001e47983 */ /* 0x000ea80000100800 */
[----:B------:R-:W-:Y:S01]  /*55d0*/  LDSM.16.M88.4 R176, [R212+0x6100] ;  /* 0x00610000d4b0783b */ /* 0x000fe20000000200 */
[-C--:B------:R-:W-:Y:S07]  /*55e0*/  HMMA.16816.F32.BF16 R12, R60, R18.reuse, RZ ;  /* 0x000000123c0c723c */ /* 0x080fee00000418ff */
[----:B------:R1:W2:Y:S01]  /*55f0*/  LDSM.16.M88.4 R180, [R213] ;  /* 0x00000000d5b4783b */ /* 0x0002a20000000200 */
[C---:B------:R-:W-:Y:S07]  /*5600*/  HMMA.16816.F32.BF16 R16, R64.reuse, R18, RZ ;  /* 0x000000124010723c */ /* 0x040fee00000418ff */
[----:B------:R-:W2:Y:S01]  /*5610*/  LDSM.16.M88.4 R184, [R212+0x7100] ;  /* 0x00710000d4b8783b */ /* 0x000ea20000000200 */
[-C--:B------:R-:W-:Y:S07]  /*5620*/  HMMA.16816.F32.BF16 R20, R64, R32.reuse, RZ ;  /* 0x000000204014723c */ /* 0x080fee00000418ff */
[----:B------:R1:W2:Y:S01]  /*5630*/  LDSM.16.M88.4 R188, [R224] ;  /* 0x00000000e0bc783b */ /* 0x0002a20000000200 */
[C---:B------:R-:W-:Y:S07]  /*5640*/  HMMA.16816.F32.BF16 R24, R60.reuse, R32, RZ ;  /* 0x000000203c18723c */ /* 0x040fee00000418ff */
[----:B-1----:R-:W2:Y:S01]  /*5650*/  LDL R213, [R1+0x1c] ;  /* 0x00001c0001d57983 */ /* 0x002ea20000100800 */
[-C--:B------:R-:W-:Y:S03]  /*5660*/  HMMA.16816.F32.BF16 R28, R60, R34.reuse, RZ ;  /* 0x000000223c1c723c */ /* 0x080fe600000418ff */
[----:B------:R-:W1:Y:S05]  /*5670*/  LDSM.16.M88.4 R192, [R223] ;  /* 0x00000000dfc0783b */ /* 0x000e6a0000000200 */
[C---:B------:R-:W-:Y:S03]  /*5680*/  HMMA.16816.F32.BF16 R32, R64.reuse, R34, RZ ;  /* 0x000000224020723c */ /* 0x040fe600000418ff */
[----:B------:R-:W1:Y:S08]  /*5690*/  LDSM.16.M88.4 R196, [R222] ;  /* 0x00000000dec4783b */ /* 0x000e700000000200 */
[----:B------:R-:W2:Y:S04]  /*56a0*/  LDL R224, [R1+0x18] ;  /* 0x0000180001e07983 */ /* 0x000ea80000100800 */
[----:B------:R-:W2:Y:S04]  /*56b0*/  LDL R237, [R1+0x5c] ;  /* 0x00005c0001ed7983 */ /* 0x000ea80000100800 */
[----:B------:R-:W2:Y:S04]  /*56c0*/  LDL R236, [R1+0x38] ;  /* 0x0000380001ec7983 */ /* 0x000ea80000100800 */
[----:B------:R-:W2:Y:S01]  /*56d0*/  LDL R229, [R1+0x60] ;  /* 0x0000600001e57983 */ /* 0x000ea20000100800 */
[----:B---3--:R-:W-:Y:S04]  /*56e0*/  @P3 IADD3 R3, P0, R2, R42, RZ ;  /* 0x0000002a02033210 */ /* 0x008fe80007f1e0ff */
[----:B----4-:R-:W-:Y:S02]  /*56f0*/  @P3 IADD3.X R36, R0, R143, RZ, P0, !PT ;  /* 0x0000008f00243210 */ /* 0x010fe400007fe4ff */
[C---:B------:R-:W-:Y:S02]  /*5700*/  @P3 LEA R52, P0, R3.reuse, c[0x0][0x1f8], 0x1 ;  /* 0x00007e0003343a11 */ /* 0x040fe400078008ff */
[-C--:B--2---:R-:W-:Y:S02]  /*5710*/  @P3 IADD3 R40, P1, R2, R47.reuse, RZ ;  /* 0x0000002f02283210 */ /* 0x084fe40007f3e0ff */
[----:B------:R-:W-:Y:S02]  /*5720*/  @P3 LEA.HI.X R53, R3, c[0x0][0x1fc], R36, 0x1, P0 ;  /* 0x00007f0003353a11 */ /* 0x000fe400000f0c24 */
[-C--:B------:R-:W-:Y:S01]  /*5730*/  HMMA.16816.F32.BF16 R36, R64, R48.reuse, RZ ;  /* 0x000000304024723c */ /* 0x080fe200000418ff */
[----:B------:R-:W-:Y:S01]  /*5740*/  @P3 IMAD.X R41, R0, 0x1, R55, P1 ;  /* 0x0000000100293824 */ /* 0x000fe200008e0637 */
[C---:B------:R-:W-:Y:S01]  /*5750*/  @P3 LEA R56, P1, R40.reuse, c[0x0][0x1f8], 0x1 ;  /* 0x00007e0028383a11 */ /* 0x040fe200078208ff */
[----:B------:R-:W-:Y:S01]  /*5760*/  @!PT LDS RZ, [RZ] ;  /* 0x00000000fffff984 */ /* 0x000fe20000000800 */
[----:B------:R-:W-:Y:S01]  /*5770*/  @!PT LDS RZ, [RZ] ;  /* 0x00000000fffff984 */ /* 0x000fe20000000800 */
[----:B------:R-:W-:Y:S01]  /*5780*/  @!PT LDS RZ, [RZ] ;  /* 0x00000000fffff984 */ /* 0x000fe20000000800 */
[----:B------:R2:W-:Y:S01]  /*5790*/  @P3 LDGSTS.E.BYPASS.LTC128B.128 [R225+0x100], [R52.64], !P6 ;  /* 0x0010000034e13fae */ /* 0x0005e2000f101d46 */
[C---:B------:R-:W-:Y:S02]  /*57a0*/  @P3 LEA R3, P0, R45.reuse, R2, 0x5 ;  /* 0x000000022d033211 */ /* 0x040fe400078028ff */
[----:B------:R-:W-:Y:S02]  /*57b0*/  @P3 LEA.HI.X R57, R40, c[0x0][0x1fc], R41, 0x1, P1 ;  /* 0x00007f0028393a11 */ /* 0x000fe400008f0c29 */
[----:B------:R-:W-:Y:S03]  /*57c0*/  @P3 IADD3 R44, P1, R2, R58, RZ ;  /* 0x0000003a022c3210 */ /* 0x000fe60007f3e0ff */
[----:B------:R3:W-:Y:S01]  /*57d0*/  @P3 LDGSTS.E.BYPASS.LTC128B.128 [R225+0x1100], [R56.64], !P5 ;  /* 0x0110000038e13fae */ /* 0x0007e2000e901d46 */
[----:B------:R-:W-:Y:S01]  /*57e0*/  @P3 LEA.HI.X R2, R45, R0, R46, 0x5, P0 ;  /* 0x000000002d023211 */ /* 0x000fe200000f2c2e */
[----:B------:R-:W-:Y:S01]  /*57f0*/  @P3 IMAD.X R46, R0, 0x1, R54, P1 ;  /* 0x00000001002e3824 */ /* 0x000fe200008e0636 */
[----:B------:R-:W-:Y:S02]  /*5800*/  @P3 IADD3 R45, P0, R3, R42, RZ ;  /* 0x0000002a032d3210 */ /* 0x000fe40007f1e0ff */
[C---:B------:R-:W-:Y:S02]  /*5810*/  HMMA.16816.F32.BF16 R40, R60.reuse, R48, RZ ;  /* 0x000000303c28723c */ /* 0x040fe400000418ff */
[----:B------:R-:W-:Y:S01]  /*5820*/  @P3 LEA R144, P1, R44, c[0x0][0x1f8], 0x1 ;  /* 0x00007e002c903a11 */ /* 0x000fe200078208ff */
[----:B------:R-:W-:Y:S01]  /*5830*/  @P3 IMAD.X R0, R2, 0x1, R143, P0 ;  /* 0x0000000102003824 */ /* 0x000fe200000e068f */
[C---:B------:R-:W-:Y:S02]  /*5840*/  @P3 LEA R200, P0, R45.reuse, c[0x0][0x1f8], 0x1 ;  /* 0x00007e002dc83a11 */ /* 0x040fe400078008ff */
[----:B------:R-:W-:Y:S02]  /*5850*/  @P3 LEA.HI.X R145, R44, c[0x0][0x1fc], R46, 0x1, P1 ;  /* 0x00007f002c913a11 */ /* 0x000fe400008f0c2e */
[----:B------:R-:W-:Y:S03]  /*5860*/  @P3 LEA.HI.X R201, R45, c[0x0][0x1fc], R0, 0x1, P0 ;  /* 0x00007f002dc93a11 */ /* 0x000fe600000f0c00 */
[----:B------:R4:W-:Y:S01]  /*5870*/  @P3 LDGSTS.E.BYPASS.LTC128B.128 [R225+0x2100], [R144.64], !P4 ;  /* 0x0210000090e13fae */ /* 0x0009e2000e101d46 */
[C---:B------:R-:W-:Y:S02]  /*5880*/  @P3 IADD3 R0, P1, R3.reuse, R47, RZ ;  /* 0x0000002f03003210 */ /* 0x040fe40007f3e0ff */
[-C--:B------:R-:W-:Y:S01]  /*5890*/  HMMA.16816.F32.BF16 R44, R60, R50.reuse, RZ ;  /* 0x000000323c2c723c */ /* 0x080fe200000418ff */
[----:B------:R-:W-:Y:S02]  /*58a0*/  @P3 IADD3 R3, P0, R3, R58, RZ ;  /* 0x0000003a03033210 */ /* 0x000fe40007f1e0ff */
[----:B------:R-:W-:Y:S02]  /*58b0*/  @P3 IADD3.X R55, R2, R55, RZ, P1, !PT ;  /* 0x0000003702373210 */ /* 0x000fe40000ffe4ff */
[----:B------:R1:W-:Y:S01]  /*58c0*/  @P3 LDGSTS.E.BYPASS.LTC128B.128 [R225+0x900], [R200.64], !P6 ;  /* 0x00900000c8e13fae */ /* 0x0003e2000f101d46 */
[----:B------:R-:W-:Y:S01]  /*58d0*/  @P3 LEA R142, P1, R0, c[0x0][0x1f8], 0x1 ;  /* 0x00007e00008e3a11 */ /* 0x000fe200078208ff */
[----:B------:R-:W-:Y:S01]  /*58e0*/  @P3 IMAD.X R54, R2, 0x1, R54, P0 ;  /* 0x0000000102363824 */ /* 0x000fe200000e0636 */
[C---:B------:R-:W-:Y:S04]  /*58f0*/  HMMA.16816.F32.BF16 R48, R64.reuse, R50, RZ ;  /* 0x000000324030723c */ /* 0x040fe800000418ff */
[C---:B------:R-:W-:Y:S02]  /*5900*/  @P3 LEA R2, P0, R3.reuse, c[0x0][0x1f8], 0x1 ;  /* 0x00007e0003023a11 */ /* 0x040fe400078008ff */
[----:B------:R-:W-:Y:S02]  /*5910*/  @P3 LEA.HI.X R143, R0, c[0x0][0x1fc], R55, 0x1, P1 ;  /* 0x00007f00008f3a11 */ /* 0x000fe400008f0c37 */
[----:B------:R-:W-:Y:S01]  /*5920*/  @P3 LEA.HI.X R3, R3, c[0x0][0x1fc], R54, 0x1, P0 ;  /* 0x00007f0003033a11 */ /* 0x000fe200000f0c36 */
[----:B------:R2:W4:Y:S02]  /*5930*/  LDL R0, [R1+0x58] ;  /* 0x0000580001007983 */ /* 0x0005240000100800 */
[-C--:B--2---:R-:W-:Y:S02]  /*5940*/  HMMA.16816.F32.BF16 R52, R64, R148.reuse, RZ ;  /* 0x000000944034723c */ /* 0x084fe400000418ff */
[----:B------:R2:W-:Y:S06]  /*5950*/  @P3 LDGSTS.E.BYPASS.LTC128B.128 [R225+0x1900], [R142.64], !P5 ;  /* 0x019000008ee13fae */ /* 0x0005ec000e901d46 */
[C---:B---3--:R-:W-:Y:S02]  /*5960*/  HMMA.16816.F32.BF16 R56, R60.reuse, R148, RZ ;  /* 0x000000943c38723c */ /* 0x048fe400000418ff */
[----:B------:R3:W-:Y:S01]  /*5970*/  @P3 LDGSTS.E.BYPASS.LTC128B.128 [R225+0x2900], [R2.64], !P4 ;  /* 0x0290000002e13fae */ /* 0x0007e2000e101d46 */
[----:B------:R-:W-:Y:S05]  /*5980*/  ISETP.GE.AND P3, PT, R226, 0x1, PT ;  /* 0x00000001e200780c */ /* 0x000fea0003f66270 */
[-C--:B------:R-:W-:Y:S02]  /*5990*/  HMMA.16816.F32.BF16 R60, R60, R150.reuse, RZ ;  /* 0x000000963c3c723c */ /* 0x080fe400000418ff */
[----:B-1----:R-:W-:Y:S06]  /*59a0*/  LDSM.16.M88.4 R200, [R211+0x9100] ;  /* 0x00910000d3c8783b */ /* 0x002fec0000000200 */
[----:B------:R-:W-:Y:S02]  /*59b0*/  HMMA.16816.F32.BF16 R64, R64, R150, RZ ;  /* 0x000000964040723c */ /* 0x000fe400000418ff */
[----:B------:R-:W0:Y:S06]  /*59c0*/  LDGDEPBAR ;  /* 0x00000000000079af */ /* 0x000e2c0000000000 */
[-C--:B------:R-:W-:Y:S02]  /*59d0*/  HMMA.16816.F32.BF16 R4, R176, R180.reuse, R4 ;  /* 0x000000b4b004723c */ /* 0x080fe40000041804 */
[----:B------:R-:W-:Y:S06]  /*59e0*/  LDSM.16.M88.4 R148, [R211+0x8100] ;  /* 0x00810000d394783b */ /* 0x000fec0000000200 */
[C---:B------:R-:W-:Y:S02]  /*59f0*/  HMMA.16816.F32.BF16 R8, R184.reuse, R180, R8 ;  /* 0x000000b4b808723c */ /* 0x040fe40000041808 */
[----:B------:R-:W-:Y:S06]  /*5a00*/  LDSM.16.M88.4 R204, [R208+0x4900] ;  /* 0x00490000d0cc783b */ /* 0x000fec0000000200 */
[-C--:B------:R-:W-:Y:S08]  /*5a10*/  HMMA.16816.F32.BF16 R12, R184, R182.reuse, R12 ;  /* 0x000000b6b80c723c */ /* 0x080ff0000004180c */
[C---:B------:R-:W-:Y:S01]  /*5a20*/  HMMA.16816.F32.BF16 R16, R176.reuse, R182, R16 ;  /* 0x000000b6b010723c */ /* 0x040fe20000041810 */
[----:B------:R-:W1:Y:S07]  /*5a30*/  LDSM.16.M88.4 R180, [R208+0x4100] ;  /* 0x00410000d0b4783b */ /* 0x000e6e0000000200 */
[-C--:B------:R-:W-:Y:S08]  /*5a40*/  HMMA.16816.F32.BF16 R20, R176, R188.reuse, R20 ;  /* 0x000000bcb014723c */ /* 0x080ff00000041814 */
[C---:B------:R-:W-:Y:S08]  /*5a50*/  HMMA.16816.F32.BF16 R24, R184.reuse, R188, R24 ;  /* 0x000000bcb818723c */ /* 0x040ff00000041818 */
[-C--:B------:R-:W-:Y:S08]  /*5a60*/  HMMA.16816.F32.BF16 R28, R184, R190.reuse, R28 ;  /* 0x000000beb81c723c */ /* 0x080ff0000004181c */
[C---:B------:R-:W-:Y:S01]  /*5a70*/  HMMA.16816.F32.BF16 R32, R176.reuse, R190, R32 ;  /* 0x000000beb020723c */ /* 0x040fe20000041820 */
[----:B------:R-:W1:Y:S07]  /*5a80*/  LDSM.16.M88.4 R188, [R208+0x4500] ;  /* 0x00450000d0bc783b */ /* 0x000e6e0000000200 */
[-C--:B------:R-:W-:Y:S08]  /*5a90*/  HMMA.16816.F32.BF16 R36, R176, R192.reuse, R36 ;  /* 0x000000c0b024723c */ /* 0x080ff00000041824 */
[C---:B------:R-:W-:Y:S08]  /*5aa0*/  HMMA.16816.F32.BF16 R40, R184.reuse, R192, R40 ;  /* 0x000000c0b828723c */ /* 0x040ff00000041828 */
[-C--:B------:R-:W-:Y:S08]  /*5ab0*/  HMMA.16816.F32.BF16 R44, R184, R194.reuse, R44 ;  /* 0x000000c2b82c723c */ /* 0x080ff0000004182c */
[C---:B------:R-:W-:Y:S01]  /*5ac0*/  HMMA.16816.F32.BF16 R48, R176.reuse, R194, R48 ;  /* 0x000000c2b030723c */ /* 0x040fe20000041830 */
[----:B------:R-:W-:Y:S07]  /*5ad0*/  LDSM.16.M88.4 R192, [R220] ;  /* 0x00000000dcc0783b */ /* 0x000fee0000000200 */
[-C--:B------:R-:W-:Y:S08]  /*5ae0*/  HMMA.16816.F32.BF16 R52, R176, R196.reuse, R52 ;  /* 0x000000c4b034723c */ /* 0x080ff00000041834 */
[C---:B------:R-:W-:Y:S08]  /*5af0*/  HMMA.16816.F32.BF16 R56, R184.reuse, R196, R56 ;  /* 0x000000c4b838723c */ /* 0x040ff00000041838 */
[-C--:B------:R-:W-:Y:S01]  /*5b00*/  HMMA.16816.F32.BF16 R60, R184, R198.reuse, R60 ;  /* 0x000000c6b83c723c */ /* 0x080fe2000004183c */
[----:B------:R-:W-:Y:S07]  /*5b10*/  LDSM.16.M88.4 R184, [R221] ;  /* 0x00000000ddb8783b */ /* 0x000fee0000000200 */
[----:B------:R-:W-:Y:S01]  /*5b20*/  HMMA.16816.F32.BF16 R64, R176, R198, R64 ;  /* 0x000000c6b040723c */ /* 0x000fe20000041840 */
[----:B------:R-:W2:Y:S07]  /*5b30*/  LDSM.16.M88.4 R176, [R208+0x4d00] ;  /* 0x004d0000d0b0783b */ /* 0x000eae0000000200 */
        /* <DEDUP_REMOVED lines=15> */
[----:B------:R-:W3:Y:S07]  /*5c30*/  LDSM.16.M88.4 R204, [R218] ;  /* 0x00000000dacc783b */ /* 0x000eee0000000200 */
[-C--:B--2---:R-:W-:Y:S08]  /*5c40*/  HMMA.16816.F32.BF16 R52, R148, R176.reuse, R52 ;  /* 0x000000b09434723c */ /* 0x084ff00000041834 */
[C---:B------:R-:W-:Y:S08]  /*5c50*/  HMMA.16816.F32.BF16 R56, R200.reuse, R176, R56 ;  /* 0x000000b0c838723c */ /* 0x040ff00000041838 */
[-C--:B------:R-:W-:Y:S01]  /*5c60*/  HMMA.16816.F32.BF16 R60, R200, R178.reuse, R60 ;  /* 0x000000b2c83c723c */ /* 0x080fe2000004183c */
[----:B------:R-:W-:Y:S07]  /*5c70*/  LDSM.16.M88.4 R200, [R208+0x5d00] ;  /* 0x005d0000d0c8783b */ /* 0x000fee0000000200 */
[----:B------:R-:W-:Y:S01]  /*5c80*/  HMMA.16816.F32.BF16 R64, R148, R178, R64 ;  /* 0x000000b29440723c */ /* 0x000fe20000041840 */
[----:B------:R-:W-:Y:S07]  /*5c90*/  LDSM.16.M88.4 R148, [R211+0xa100] ;  /* 0x00a10000d394783b */ /* 0x000fee0000000200 */
[-C--:B-1----:R-:W-:Y:S01]  /*5ca0*/  HMMA.16816.F32.BF16 R4, R180, R184.reuse, R4 ;  /* 0x000000b8b404723c */ /* 0x082fe20000041804 */
[----:B------:R-:W1:Y:S07]  /*5cb0*/  LDSM.16.M88.4 R176, [R208+0x5100] ;  /* 0x00510000d0b0783b */ /* 0x000e6e0000000200 */
[C---:B------:R-:W-:Y:S04]  /*5cc0*/  HMMA.16816.F32.BF16 R8, R188.reuse, R184, R8 ;  /* 0x000000b8bc08723c */ /* 0x040fe80000041808 */
[----:B----4-:R-:W-:Y:S01]  /*5cd0*/  @P2 SHF.R.U32.HI R0, RZ, c[0x0][0x2cc], R234 ;  /* 0x0000b300ff002a19 */ /* 0x010fe200000116ea */
[----:B------:R-:W-:Y:S03]  /*5ce0*/  IMAD.MOV.U32 R234, RZ, RZ, c[0x0][0x1e0] ;  /* 0x00007800ffea7624 */ /* 0x000fe600078e00ff */
[-C--:B------:R-:W-:Y:S01]  /*5cf0*/  HMMA.16816.F32.BF16 R12, R188, R186.reuse, R12 ;  /* 0x000000babc0c723c */ /* 0x080fe2000004180c */
[----:B------:R-:W-:Y:S03]  /*5d00*/  SHFL.IDX PT, R145, R0, 0x3, 0x1c1f ;  /* 0x007c1f0000917f89 */ /* 0x000fe600000e0000 */
[----:B------:R-:W-:Y:S04]  /*5d10*/  IMAD.SHL.U32 R234, R234, 0x20, RZ ;  /* 0x00000020eaea7824 */ /* 0x000fe800078e00ff */
[C---:B------:R-:W-:Y:S01]  /*5d20*/  HMMA.16816.F32.BF16 R16, R180.reuse, R186, R16 ;  /* 0x000000bab410723c */ /* 0x040fe20000041810 */
[----:B------:R-:W2:Y:S07]  /*5d30*/  LDSM.16.M88.4 R184, [R211+0xb100] ;  /* 0x00b10000d3b8783b */ /* 0x000eae0000000200 */
        /* <DEDUP_REMOVED lines=9> */
[----:B------:R-:W2:Y:S07]  /*5dd0*/  LDSM.16.M88.4 R196, [R208+0x5900] ;  /* 0x00590000d0c4783b */ /* 0x000eae0000000200 */
[-C--:B---3--:R-:W-:Y:S08]  /*5de0*/  HMMA.16816.F32.BF16 R52, R180, R204.reuse, R52 ;  /* 0x000000ccb434723c */ /* 0x088ff00000041834 */
[C---:B------:R-:W-:Y:S07]  /*5df0*/  HMMA.16816.F32.BF16 R56, R188.reuse, R204, R56 ;  /* 0x000000ccbc38723c */ /* 0x040fee0000041838 */
[----:B------:R-:W-:Y:S01]  /*5e00*/  IADD3 R204, R226, -0x1, RZ ;  /* 0xffffffffe2cc7810 */ /* 0x000fe20007ffe0ff */
[-C--:B------:R-:W-:Y:S01]  /*5e10*/  HMMA.16816.F32.BF16 R60, R188, R206.reuse, R60 ;  /* 0x000000cebc3c723c */ /* 0x080fe2000004183c */
[----:B------:R-:W-:Y:S03]  /*5e20*/  LDSM.16.M88.4 R188, [R212+0xb100] ;  /* 0x00b10000d4bc783b */ /* 0x000fe60000000200 */
[----:B------:R-:W-:Y:S01]  /*5e30*/  @P3 IMAD.WIDE.U32 R2, R204, c[0x0][0x1e0], RZ ;  /* 0x00007800cc023a25 */ /* 0x000fe200078e00ff */
[----:B------:R-:W-:Y:S03]  /*5e40*/  @P3 SHF.R.S32.HI R142, RZ, 0x1f, R204 ;  /* 0x0000001fff8e3819 */ /* 0x000fe600000114cc */
[----:B------:R-:W-:Y:S01]  /*5e50*/  HMMA.16816.F32.BF16 R64, R180, R206, R64 ;  /* 0x000000ceb440723c */ /* 0x000fe20000041840 */
[----:B------:R-:W-:Y:S03]  /*5e60*/  LDSM.16.M88.4 R180, [R217] ;  /* 0x00000000d9b4783b */ /* 0x000fe60000000200 */
[----:B------:R-:W-:Y:S04]  /*5e70*/  @P3 IMAD R142, R142, c[0x0][0x1e0], RZ ;  /* 0x000078008e8e3a24 */ /* 0x000fe800078e02ff */
[-C--:B-1----:R-:W-:Y:S05]  /*5e80*/  HMMA.16816.F32.BF16 R4, R148, R176.reuse, R4 ;  /* 0x000000b09404723c */ /* 0x082fea0000041804 */
[----:B------:R-:W-:Y:S03]  /*5e90*/  @P3 IMAD R142, R204, c[0x0][0x1e4], R142 ;  /* 0x00007900cc8e3a24 */ /* 0x000fe600078e028e */
[C---:B--2---:R-:W-:Y:S04]  /*5ea0*/  HMMA.16816.F32.BF16 R8, R184.reuse, R176, R8 ;  /* 0x000000b0b808723c */ /* 0x044fe80000041808 */
[----:B------:R-:W-:Y:S01]  /*5eb0*/  @P3 IMAD.IADD R142, R3, 0x1, R142 ;  /* 0x00000001038e3824 */ /* 0x000fe200078e028e */
[C---:B------:R-:W-:Y:S03]  /*5ec0*/  @P3 SHF.L.U32 R3, R2.reuse, 0x6, RZ ;  /* 0x0000000602033819 */ /* 0x040fe600000006ff */
[-C--:B------:R-:W-:Y:S04]  /*5ed0*/  HMMA.16816.F32.BF16 R12, R184, R178.reuse, R12 ;  /* 0x000000b2b80c723c */ /* 0x080fe8000004180c */
[----:B------:R-:W-:Y:S02]  /*5ee0*/  @P3 SHF.L.U64.HI R2, R2, 0x6, R142 ;  /* 0x0000000602023819 */ /* 0x000fe4000001028e */
[C---:B------:R-:W-:Y:S02]  /*5ef0*/  @P3 IADD3 R142, P1, R3.reuse, R232, RZ ;  /* 0x000000e8038e3210 */ /* 0x040fe40007f3e0ff */
[C---:B------:R-:W-:Y:S01]  /*5f00*/  HMMA.16816.F32.BF16 R16, R148.reuse, R178, R16 ;  /* 0x000000b29410723c */ /* 0x040fe20000041810 */
[----:B------:R-:W1:Y:S03]  /*5f10*/  LDSM.16.M88.4 R176, [R212+0xa100] ;  /* 0x00a10000d4b0783b */ /* 0x000e660000000200 */
[----:B------:R-:W-:Y:S01]  /*5f20*/  @P3 IMAD.X R144, R2, 0x1, R231, P1 ;  /* 0x0000000102903824 */ /* 0x000fe200008e06e7 */
[----:B------:R-:W-:Y:S03]  /*5f30*/  @P3 IADD3 R143, P1, R3, R213, RZ ;  /* 0x000000d5038f3210 */ /* 0x000fe60007f3e0ff */
[-C--:B----4-:R-:W-:Y:S08]  /*5f40*/  HMMA.16816.F32.BF16 R20, R148, R192.reuse, R20 ;  /* 0x000000c09414723c */ /* 0x090ff00000041814 */
[C---:B------:R-:W-:Y:S01]  /*5f50*/  HMMA.16816.F32.BF16 R24, R184.reuse, R192, R24 ;  /* 0x000000c0b818723c */ /* 0x040fe20000041818 */
[----:B------:R-:W-:Y:S07]  /*5f60*/  SHFL.IDX PT, R192, R0, 0x1, 0x1c1f ;  /* 0x003c1f0000c07f89 */ /* 0x000fee00000e0000 */
[-C--:B------:R-:W-:Y:S01]  /*5f70*/  HMMA.16816.F32.BF16 R28, R184, R194.reuse, R28 ;  /* 0x000000c2b81c723c */ /* 0x080fe2000004181c */
[----:B------:R-:W-:Y:S07]  /*5f80*/  SHFL.IDX PT, R193, R0, 0x2, 0x1c1f ;  /* 0x005c1f0000c17f89 */ /* 0x000fee00000e0000 */
[C---:B------:R-:W-:Y:S01]  /*5f90*/  HMMA.16816.F32.BF16 R32, R148.reuse, R194, R32 ;  /* 0x000000c29420723c */ /* 0x040fe20000041820 */
[----:B------:R-:W-:Y:S07]  /*5fa0*/  SHFL.IDX PT, R194, R0, RZ, 0x1c1f ;  /* 0x001c1fff00c27589 */ /* 0x000fee00000e0000 */
[-C--:B------:R-:W-:Y:S08]  /*5fb0*/  HMMA.16816.F32.BF16 R36, R148, R196.reuse, R36 ;  /* 0x000000c49424723c */ /* 0x080ff00000041824 */
[C---:B------:R-:W-:Y:S08]  /*5fc0*/  HMMA.16816.F32.BF16 R40, R184.reuse, R196, R40 ;  /* 0x000000c4b828723c */ /* 0x040ff00000041828 */
[-C--:B------:R-:W-:Y:S08]  /*5fd0*/  HMMA.16816.F32.BF16 R44, R184, R198.reuse, R44 ;  /* 0x000000c6b82c723c */ /* 0x080ff0000004182c */
[C---:B------:R-:W-:Y:S08]  /*5fe0*/  HMMA.16816.F32.BF16 R48, R148.reuse, R198, R48 ;  /* 0x000000c69430723c */ /* 0x040ff00000041830 */
[-C--:B------:R-:W-:Y:S08]  /*5ff0*/  HMMA.16816.F32.BF16 R52, R148, R200.reuse, R52 ;  /* 0x000000c89434723c */ /* 0x080ff00000041834 */
[C---:B------:R-:W-:Y:S08]  /*6000*/  HMMA.16816.F32.BF16 R56, R184.reuse, R200, R56 ;  /* 0x000000c8b838723c */ /* 0x040ff00000041838 */
[-C--:B------:R-:W-:Y:S01]  /*6010*/  HMMA.16816.F32.BF16 R60, R184, R202.reuse, R60 ;  /* 0x000000cab83c723c */ /* 0x080fe2000004183c */
[----:B------:R-:W2:Y:S07]  /*6020*/  LDSM.16.M88.4 R184, [R216] ;  /* 0x00000000d8b8783b */ /* 0x000eae0000000200 */
[----:B------:R-:W-:Y:S01]  /*6030*/  HMMA.16816.F32.BF16 R64, R148, R202, R64 ;  /* 0x000000ca9440723c */ /* 0x000fe20000041840 */
[----:B------:R-:W3:Y:S06]  /*6040*/  LDSM.16.M88.4 R148, [R215] ;  /* 0x00000000d794783b */ /* 0x000eec0000000200 */
[C---:B------:R-:W-:Y:S01]  /*6050*/  @P3 LEA R202, P0, R142.reuse, c[0x0][0x1c8], 0x1 ;  /* 0x000072008eca3a11 */ /* 0x040fe200078008ff */
[-C--:B-1----:R-:W-:Y:S05]  /*6060*/  HMMA.16816.F32.BF16 R4, R176, R180.reuse, R4 ;  /* 0x000000b4b004723c */ /* 0x082fea0000041804 */
[----:B------:R-:W-:Y:S01]  /*6070*/  @P3 LEA.HI.X R203, R142, c[0x0][0x1cc], R144, 0x1, P0 ;  /* 0x000073008ecb3a11 */ /* 0x000fe200000f0c90 */
[----:B------:R-:W-:Y:S01]  /*6080*/  @P3 IMAD.X R144, R2, 0x1, R224, P1 ;  /* 0x0000000102903824 */ /* 0x000fe200008e06e0 */
[C---:B------:R-:W-:Y:S01]  /*6090*/  @P3 LEA R200, P0, R143.reuse, c[0x0][0x1c8], 0x1 ;  /* 0x000072008fc83a11 */ /* 0x040fe200078008ff */
[C---:B------:R-:W-:Y:S04]  /*60a0*/  HMMA.16816.F32.BF16 R8, R188.reuse, R180, R8 ;  /* 0x000000b4bc08723c */ /* 0x040fe80000041808 */
[----:B------:R-:W-:Y:S01]  /*60b0*/  @P3 LEA.HI.X R201, R143, c[0x0][0x1cc], R144, 0x1, P0 ;  /* 0x000073008fc93a11 */ /* 0x000fe200000f0c90 */
[----:B------:R-:W-:Y:S01]  /*60c0*/  IMAD R142, R226, R235, 0x1 ;  /* 0x00000001e28e7424 */ /* 0x000fe200078e02eb */
[----:B------:R-:W-:Y:S02]  /*60d0*/  MOV R235, 0x5 ;  /* 0x0000000500eb7802 */ /* 0x000fe40000000f00 */
[-C--:B------:R-:W-:Y:S04]  /*60e0*/  HMMA.16816.F32.BF16 R12, R188, R182.reuse, R12 ;  /* 0x000000b6bc0c723c */ /* 0x080fe8000004180c */
[----:B------:R-:W-:Y:S01]  /*60f0*/  @P3 IADD3 R180, P0, R234, R3, RZ ;  /* 0x00000003eab43210 */ /* 0x000fe20007f1e0ff */
[----:B------:R-:W-:Y:S01]  /*6100*/  IMAD.MOV.U32 R234, RZ, RZ, c[0x0][0x1e0] ;  /* 0x00007800ffea7624 */ /* 0x000fe200078e00ff */
[----:B------:R-:W-:Y:S02]  /*6110*/  @P3 IADD3 R3, P1, R3, R227, RZ ;  /* 0x000000e303033210 */ /* 0x000fe40007f3e0ff */
[C---:B------:R-:W-:Y:S04]  /*6120*/  HMMA.16816.F32.BF16 R16, R176.reuse, R182, R16 ;  /* 0x000000b6b010723c */ /* 0x040fe80000041810 */
[----:B------:R-:W-:Y:S02]  /*6130*/  SHF.L.U64.HI R234, R234, R235, c[0x0][0x1e4] ;  /* 0x00007900eaea7619 */ /* 0x000fe400000102eb */
[----:B------:R-:W-:Y:S02]  /*6140*/  IADD3 R142, R236, R142, -R237 ;  /* 0x0000008eec8e7210 */ /* 0x000fe40007ffe8ed */
[-C--:B--2---:R-:W-:Y:S04]  /*6150*/  HMMA.16816.F32.BF16 R20, R176, R184.reuse, R20 ;  /* 0x000000b8b014723c */ /* 0x084fe80000041814 */
[----:B------:R-:W-:Y:S01]  /*6160*/  @P3 IMAD.X R181, R234, 0x1, R2, P0 ;  /* 0x00000001eab53824 */ /* 0x000fe200000e0602 */
[----:B------:R-:W-:Y:S01]  /*6170*/  @P3 IADD3 R0, P0, R180, R232, RZ ;  /* 0x000000e8b4003210 */ /* 0x000fe20007f1e0ff */
[----:B------:R-:W-:Y:S01]  /*6180*/  @P3 IMAD.X R2, R2, 0x1, R228, P1 ;  /* 0x0000000102023824 */ /* 0x000fe200008e06e4 */
[----:B------:R-:W-:Y:S01]  /*6190*/  IADD3 R143, R142, -R229, RZ ;  /* 0x800000e58e8f7210 */ /* 0x000fe20007ffe0ff */
[C---:B------:R-:W-:Y:S04]  /*61a0*/  HMMA.16816.F32.BF16 R24, R188.reuse, R184, R24 ;  /* 0x000000b8bc18723c */ /* 0x040fe80000041818 */
[----:B------:R-:W-:Y:S01]  /*61b0*/  @P3 LEA R196, P1, R3, c[0x0][0x1c8], 0x1 ;  /* 0x0000720003c43a11 */ /* 0x000fe200078208ff */
[----:B------:R-:W-:Y:S01]  /*61c0*/  @P3 IMAD.X R144, R181, 0x1, R231, P0 ;  /* 0x00000001b5903824 */ /* 0x000fe200000e06e7 */
[C---:B------:R-:W-:Y:S02]  /*61d0*/  @P3 LEA R198, P0, R0.reuse, c[0x0][0x1c8], 0x1 ;  /* 0x0000720000c63a11 */ /* 0x040fe400078008ff */
[-C--:B------:R-:W-:Y:S04]  /*61e0*/  HMMA.16816.F32.BF16 R28, R188, R186.reuse, R28 ;  /* 0x000000babc1c723c */ /* 0x080fe8000004181c */
[----:B------:R-:W-:Y:S02]  /*61f0*/  IADD3 R142, R143, R194, RZ ;  /* 0x000000c28f8e7210 */ /* 0x000fe40007ffe0ff */
[----:B------:R-:W-:Y:S01]  /*6200*/  @P3 LEA.HI.X R197, R3, c[0x0][0x1cc], R2, 0x1, P1 ;  /* 0x0000730003c53a11 */ /* 0x000fe200008f0c02 */
[C---:B------:R-:W-:Y:S01]  /*6210*/  IMAD.IADD R3, R143.reuse, 0x1, R192 ;  /* 0x000000018f037824 */ /* 0x040fe200078e02c0 */
[C---:B------:R-:W-:Y:S04]  /*6220*/  HMMA.16816.F32.BF16 R32, R176.reuse, R186, R32 ;  /* 0x000000bab020723c */ /* 0x040fe80000041820 */
[----:B------:R-:W-:Y:S01]  /*6230*/  @P3 LEA.HI.X R199, R0, c[0x0][0x1cc], R144, 0x1, P0 ;  /* 0x0000730000c73a11 */ /* 0x000fe200000f0c90 */
[----:B------:R-:W-:Y:S01]  /*6240*/  IMAD.IADD R2, R143, 0x1, R193 ;  /* 0x000000018f027824 */ /* 0x000fe200078e02c1 */
[C---:B------:R-:W-:Y:S02]  /*6250*/  ISETP.GT.AND P1, PT, R142.reuse, RZ, PT ;  /* 0x000000ff8e00720c */ /* 0x040fe40003f24270 */
[-C--:B---3--:R-:W-:Y:S03]  /*6260*/  HMMA.16816.F32.BF16 R36, R176, R148.reuse, R36 ;  /* 0x00000094b024723c */ /* 0x088fe60000041824 */
[----:B------:R-:W-:Y:S02]  /*6270*/  ISETP.GT.AND P0, PT, R142, 0x1, PT ;  /* 0x000000018e00780c */ /* 0x000fe40003f04270 */
[----:B------:R-:W-:Y:S02]  /*6280*/  FSEL R182, R4, -INF , P1 ;  /* 0xff80000004b67808 */ /* 0x000fe40000800000 */
[----:B------:R-:W-:Y:S01]  /*6290*/  FSEL R183, R5, -INF , P0 ;  /* 0xff80000005b77808 */ /* 0x000fe20000000000 */
[C---:B------:R-:W-:Y:S04]  /*62a0*/  HMMA.16816.F32.BF16 R40, R188.reuse, R148, R40 ;  /* 0x00000094bc28723c */ /* 0x040fe80000041828 */
[C---:B------:R-:W-:Y:S02]  /*62b0*/  ISETP.GT.AND P1, PT, R3.reuse, RZ, PT ;  /* 0x000000ff0300720c */ /* 0x040fe40003f24270 */
[----:B------:R-:W-:Y:S02]  /*62c0*/  ISETP.GT.AND P0, PT, R3, 0x1, PT ;  /* 0x000000010300780c */ /* 0x000fe40003f04270 */
[-C--:B------:R-:W-:Y:S04]  /*62d0*/  HMMA.16816.F32.BF16 R44, R188, R150.reuse, R44 ;  /* 0x00000096bc2c723c */ /* 0x080fe8000004182c */
[----:B------:R-:W-:Y:S02]  /*62e0*/  FSEL R185, R6, -INF , P1 ;  /* 0xff80000006b97808 */ /* 0x000fe40000800000 */
[----:B------:R-:W-:Y:S02]  /*62f0*/  FSEL R184, R7, -INF , P0 ;  /* 0xff80000007b87808 */ /* 0x000fe40000000000 */
[C---:B------:R-:W-:Y:S01]  /*6300*/  HMMA.16816.F32.BF16 R48, R176.reuse, R150, R48 ;  /* 0x00000096b030723c */ /* 0x040fe20000041830 */
[----:B------:R-:W1:Y:S01]  /*6310*/  LDSM.16.M88.4 R4, [R214] ;  /* 0x00000000d604783b */ /* 0x000e620000000200 */
[----:B------:R-:W-:Y:S04]  /*6320*/  DEPBAR.LE SB0, 0x0 ;  /* 0x000080000000791a */ /* 0x000fe80000000000 */
[----:B------:R-:W-:Y:S01]  /*6330*/  IADD3 R0, R143, R145, RZ ;  /* 0x000000918f007210 */ /* 0x000fe20007ffe0ff */
[----:B------:R-:W-:Y:S02]  /*6340*/  IMAD.MOV.U32 R143, RZ, RZ, R228 ;  /* 0x000000ffff8f7224 */ /* 0x000fe400078e00e4 */
[----:B------:R-:W-:Y:S01]  /*6350*/  BAR.SYNC.DEFER_BLOCKING 0x0 ;  /* 0x0000000000007b1d */ /* 0x000fe20000010000 */
[C---:B------:R-:W-:Y:S02]  /*6360*/  ISETP.GT.AND P1, PT, R2.reuse, RZ, PT ;  /* 0x000000ff0200720c */ /* 0x040fe40003f24270 */
[----:B------:R-:W-:Y:S02]  /*6370*/  ISETP.GT.AND P0, PT, R2, 0x1, PT ;  /* 0x000000010200780c */ /* 0x000fe40003f04270 */
[----:B------:R-:W-:Y:S02]  /*6380*/  FSEL R187, R8, -INF , P1 ;  /* 0xff80000008bb7808 */ /* 0x000fe40000800000 */
[----:B------:R-:W-:Y:S02]  /*6390*/  ISETP.GT.AND P1, PT, R0, RZ, PT ;  /* 0x000000ff0000720c */ /* 0x000fe40003f24270 */
[----:B------:R-:W-:Y:S01]  /*63a0*/  FSEL R186, R9, -INF , P0 ;  /* 0xff80000009ba7808 */ /* 0x000fe20000000000 */
[----:B------:R-:W-:Y:S01]  /*63b0*/  IMAD.MOV.U32 R9, RZ, RZ, R213 ;  /* 0x000000ffff097224 */ /* 0x000fe200078e00d5 */
[----:B------:R-:W-:Y:S02]  /*63c0*/  FSEL R10, R10, -INF , P1 ;  /* 0xff8000000a0a7808 */ /* 0x000fe40000800000 */
[----:B------:R-:W-:Y:S02]  /*63d0*/  ISETP.GT.AND P0, PT, R0, 0x1, PT ;  /* 0x000000010000780c */ /* 0x000fe40003f04270 */
[----:B------:R-:W-:Y:S02]  /*63e0*/  ISETP.GT.AND P1, PT, R2, 0x8, PT ;  /* 0x000000080200780c */ /* 0x000fe40003f24270 */
[----:B------:R-:W-:Y:S02]  /*63f0*/  FSEL R11, R11, -INF , P0 ;  /* 0xff8000000b0b7808 */ /* 0x000fe40000000000 */
[----:B------:R-:W-:Y:S02]  /*6400*/  FSEL R12, R12, -INF , P1 ;  /* 0xff8000000c0c7808 */ /* 0x000fe40000800000 */
[----:B------:R-:W-:Y:S02]  /*6410*/  ISETP.GT.AND P0, PT, R2, 0x9, PT ;  /* 0x000000090200780c */ /* 0x000fe40003f04270 */
[----:B------:R-:W-:Y:S01]  /*6420*/  ISETP.GT.AND P1, PT, R0, 0x8, PT ;  /* 0x000000080000780c */ /* 0x000fe20003f24270 */
[----:B------:R-:W-:Y:S01]  /*6430*/  @!PT LDS RZ, [RZ] ;  /* 0x00000000fffff984 */ /* 0x000fe20000000800 */
[----:B------:R-:W-:Y:S01]  /*6440*/  @!PT LDS RZ, [RZ] ;  /* 0x00000000fffff984 */ /* 0x000fe20000000800 */
[----:B------:R-:W-:Y:S01]  /*6450*/  @!PT LDS RZ, [RZ] ;  /* 0x00000000fffff984 */ /* 0x000fe20000000800 */
[----:B------:R2:W-:Y:S01]  /*6460*/  @P3 LDGSTS.E.BYPASS.LTC128B.128 [R225+0x3100], [R202.64], !P6 ;  /* 0x03100000cae13fae */ /* 0x0005e2000f101d46 */
[----:B------:R-:W-:Y:S02]  /*6470*/  FSEL R13, R13, -INF , P0 ;  /* 0xff8000000d0d7808 */ /* 0x000fe40000000000 */
[----:B------:R-:W-:Y:S02]  /*6480*/  FSEL R14, R14, -INF , P1 ;  /* 0xff8000000e0e7808 */ /* 0x000fe40000800000 */
[----:B------:R-:W-:Y:S02]  /*6490*/  ISETP.GT.AND P0, PT, R0, 0x9, PT ;  /* 0x000000090000780c */ /* 0x000fe40003f04270 */
[----:B------:R-:W-:Y:S01]  /*64a0*/  ISETP.GT.AND P1, PT, R142, 0x8, PT ;  /* 0x000000088e00780c */ /* 0x000fe20003f24270 */
[-C--:B-1----:R-:W-:Y:S01]  /*64b0*/  HMMA.16816.F32.BF16 R52, R176, R4.reuse, R52 ;  /* 0x00000004b034723c */ /* 0x082fe20000041834 */
[----:B------:R1:W-:Y:S04]  /*64c0*/  @P3 LDGSTS.E.BYPASS.LTC128B.128 [R225+0x4100], [R200.64], !P5 ;  /* 0x04100000c8e13fae */ /* 0x0003e8000e901d46 */
[----:B------:R-:W-:Y:S02]  /*64d0*/  FSEL R15, R15, -INF , P0 ;  /* 0xff8000000f0f7808 */ /* 0x000fe40000000000 */
[----:B------:R-:W-:Y:S01]  /*64e0*/  FSEL R16, R16, -INF , P1 ;  /* 0xff80000010107808 */ /* 0x000fe20000800000 */
[C---:B------:R-:W-:Y:S01]  /*64f0*/  HMMA.16816.F32.BF16 R56, R188.reuse, R4, R56 ;  /* 0x00000004bc38723c */ /* 0x040fe20000041838 */
[----:B------:R3:W-:Y:S03]  /*6500*/  @P3 LDGSTS.E.BYPASS.LTC128B.128 [R225+0x5100], [R196.64], !P4 ;  /* 0x05100000c4e13fae */ /* 0x0007e6000e101d46 */
[----:B------:R-:W-:Y:S02]  /*6510*/  ISETP.GT.AND P1, PT, R3, 0x8, PT ;  /* 0x000000080300780c */ /* 0x000fe40003f24270 */
[----:B------:R-:W-:Y:S02]  /*6520*/  ISETP.GT.AND P0, PT, R142, 0x9, PT ;  /* 0x000000098e00780c */ /* 0x000fe40003f04270 */
[-C--:B------:R-:W-:Y:S01]  /*6530*/  HMMA.16816.F32.BF16 R60, R188, R6.reuse, R60 ;  /* 0x00000006bc3c723c */ /* 0x080fe2000004183c */
[----:B------:R4:W-:Y:S03]  /*6540*/  @P3 LDGSTS.E.BYPASS.LTC128B.128 [R225+0x3900], [R198.64], !P6 ;  /* 0x03900000c6e13fae */ /* 0x0009e6000f101d46 */
[----:B------:R-:W-:Y:S02]  /*6550*/  FSEL R17, R17, -INF , P0 ;  /* 0xff80000011117808 */ /* 0x000fe40000000000 */
[----:B------:R-:W-:Y:S02]  /*6560*/  ISETP.GT.AND P0, PT, R3, 0x9, PT ;  /* 0x000000090300780c */ /* 0x000fe40003f04270 */
[----:B------:R-:W-:Y:S04]  /*6570*/  HMMA.16816.F32.BF16 R64, R176, R6, R64 ;  /* 0x00000006b040723c */ /* 0x000fe80000041840 */
[----:B------:R-:W-:Y:S02]  /*6580*/  FSEL R18, R18, -INF , P1 ;  /* 0xff80000012127808 */ /* 0x000fe40000800000 */
[C---:B------:R-:W-:Y:S02]  /*6590*/  ISETP.GT.AND P1, PT, R142.reuse, 0x10, PT ;  /* 0x000000108e00780c */ /* 0x040fe40003f24270 */
[----:B------:R-:W-:Y:S02]  /*65a0*/  FSEL R19, R19, -INF , P0 ;  /* 0xff80000013137808 */ /* 0x000fe40000000000 */
[----:B------:R-:W-:Y:S02]  /*65b0*/  ISETP.GT.AND P0, PT, R142, 0x11, PT ;  /* 0x000000118e00780c */ /* 0x000fe40003f04270 */
[----:B------:R-:W-:Y:S01]  /*65c0*/  FSEL R193, R20, -INF , P1 ;  /* 0xff80000014c17808 */ /* 0x000fe20000800000 */
[----:B------:R-:W-:Y:S01]  /*65d0*/  IMAD.MOV.U32 R20, RZ, RZ, R227 ;  /* 0x000000ffff147224 */ /* 0x000fe200078e00e3 */
[----:B------:R-:W-:Y:S02]  /*65e0*/  ISETP.GT.AND P1, PT, R3, 0x10, PT ;  /* 0x000000100300780c */ /* 0x000fe40003f24270 */
[----:B------:R-:W-:Y:S02]  /*65f0*/  FSEL R192, R21, -INF , P0 ;  /* 0xff80000015c07808 */ /* 0x000fe40000000000 */
[----:B------:R-:W-:Y:S02]  /*6600*/  ISETP.GT.AND P0, PT, R3, 0x11, PT ;  /* 0x000000110300780c */ /* 0x000fe40003f04270 */
[----:B------:R-:W-:Y:S02]  /*6610*/  FSEL R194, R22, -INF , P1 ;  /* 0xff80000016c27808 */ /* 0x000fe40000800000 */
[----:B------:R-:W-:Y:S02]  /*6620*/  FMNMX.FTZ R4, R182, R140, !PT ;  /* 0x0000008cb6047209 */ /* 0x000fe40007810000 */
[C---:B------:R-:W-:Y:S02]  /*6630*/  ISETP.GT.AND P1, PT, R2.reuse, 0x10, PT ;  /* 0x000000100200780c */ /* 0x040fe40003f24270 */
[----:B------:R-:W-:Y:S02]  /*6640*/  FSEL R195, R23, -INF , P0 ;  /* 0xff80000017c37808 */ /* 0x000fe40000000000 */
[----:B------:R-:W-:Y:S02]  /*6650*/  FMNMX.FTZ R4, R183, R4, !PT ;  /* 0x00000004b7047209 */ /* 0x000fe40007810000 */
[----:B------:R-:W-:Y:S02]  /*6660*/  ISETP.GT.AND P0, PT, R2, 0x11, PT ;  /* 0x000000110200780c */ /* 0x000fe40003f04270 */
[----:B------:R-:W-:Y:S02]  /*6670*/  FSEL R206, R24, -INF , P1 ;  /* 0xff80000018ce7808 */ /* 0x000fe40000800000 */
[----:B------:R-:W-:Y:S02]  /*6680*/  ISETP.GT.AND P1, PT, R0, 0x10, PT ;  /* 0x000000100000780c */ /* 0x000fe40003f24270 */
        /* <DEDUP_REMOVED lines=27> */
[C---:B------:R-:W-:Y:S02]  /*6840*/  ISETP.GT.AND P0, PT, R142.reuse, 0x21, PT ;  /* 0x000000218e00780c */ /* 0x040fe40003f04270 */
[----:B------:R-:W-:Y:S02]  /*6850*/  FMNMX.FTZ R145, R189, R145, !PT ;  /* 0x00000091bd917209 */ /* 0x000fe40007810000 */
[----:B------:R-:W-:Y:S02]  /*6860*/  FSEL R233, R37, -INF , P0 ;  /* 0xff80000025e97808 */ /* 0x000fe40000000000 */
[C---:B------:R-:W-:Y:S02]  /*6870*/  ISETP.GT.AND P1, PT, R3.reuse, 0x20, PT ;  /* 0x000000200300780c */ /* 0x040fe40003f24270 */
[----:B------:R-:W-:Y:S02]  /*6880*/  ISETP.GT.AND P0, PT, R142, 0x28, PT ;  /* 0x000000288e00780c */ /* 0x000fe40003f04270 */
[----:B------:R-:W-:Y:S02]  /*6890*/  FMNMX.FTZ R145, R232, R145, !PT ;  /* 0x00000091e8917209 */ /* 0x000fe40007810000 */
[----:B------:R-:W-:Y:S02]  /*68a0*/  FSEL R249, R38, -INF , P1 ;  /* 0xff80000026f97808 */ /* 0x000fe40000800000 */
[----:B------:R-:W-:Y:S02]  /*68b0*/  ISETP.GT.AND P1, PT, R3, 0x21, PT ;  /* 0x000000210300780c */ /* 0x000fe40003f24270 */
[----:B------:R-:W-:Y:S02]  /*68c0*/  FSEL R234, R48, -INF , P0 ;  /* 0xff80000030ea7808 */ /* 0x000fe40000000000 */
[C---:B------:R-:W-:Y:S02]  /*68d0*/  ISETP.GT.AND P0, PT, R142.reuse, 0x29, PT ;  /* 0x000000298e00780c */ /* 0x040fe40003f04270 */
[----:B------:R-:W-:Y:S02]  /*68e0*/  FMNMX.FTZ R145, R233, R145, !PT ;  /* 0x00000091e9917209 */ /* 0x000fe40007810000 */
[----:B------:R-:W-:Y:S02]  /*68f0*/  FSEL R252, R39, -INF , P1 ;  /* 0xff80000027fc7808 */ /* 0x000fe40000800000 */
[----:B------:R-:W-:Y:S02]  /*6900*/  ISETP.GT.AND P1, PT, R142, 0x30, PT ;  /* 0x000000308e00780c */ /* 0x000fe40003f24270 */
[----:B------:R-:W-:Y:S02]  /*6910*/  FSEL R235, R49, -INF , P0 ;  /* 0xff80000031eb7808 */ /* 0x000fe40000000000 */
[----:B------:R-:W-:Y:S02]  /*6920*/  FMNMX.FTZ R145, R234, R145, !PT ;  /* 0x00000091ea917209 */ /* 0x000fe40007810000 */
[----:B------:R-:W-:Y:S02]  /*6930*/  FSEL R236, R52, -INF , P1 ;  /* 0xff80000034ec7808 */ /* 0x000fe40000800000 */
[C---:B------:R-:W-:Y:S02]  /*6940*/  ISETP.GT.AND P0, PT, R142.reuse, 0x31, PT ;  /* 0x000000318e00780c */ /* 0x040fe40003f04270 */
[----:B------:R-:W-:Y:S02]  /*6950*/  FMNMX.FTZ R145, R235, R145, !PT ;  /* 0x00000091eb917209 */ /* 0x000fe40007810000 */
[----:B------:R-:W-:Y:S02]  /*6960*/  FSEL R251, R53, -INF , P0 ;  /* 0xff80000035fb7808 */ /* 0x000fe40000000000 */
[----:B------:R-:W-:Y:S02]  /*6970*/  ISETP.GT.AND P1, PT, R142, 0x38, PT ;  /* 0x000000388e00780c */ /* 0x000fe40003f24270 */
[----:B------:R-:W-:Y:S02]  /*6980*/  FMNMX.FTZ R145, R236, R145, !PT ;  /* 0x00000091ec917209 */ /* 0x000fe40007810000 */
[----:B------:R-:W-:Y:S02]  /*6990*/  FSEL R24, R64, -INF , P1 ;  /* 0xff80000040187808 */ /* 0x000fe40000800000 */
[----:B------:R-:W-:Y:S02]  /*69a0*/  ISETP.GT.AND P0, PT, R142, 0x39, PT ;  /* 0x000000398e00780c */ /* 0x000fe40003f04270 */
[----:B------:R-:W-:Y:S02]  /*69b0*/  FMNMX.FTZ R145, R251, R145, !PT ;  /* 0x00000091fb917209 */ /* 0x000fe40007810000 */
[----:B------:R-:W-:Y:S02]  /*69c0*/  FSEL R65, R65, -INF , P0 ;  /* 0xff80000041417808 */ /* 0x000fe40000000000 */
[----:B------:R-:W-:Y:S02]  /*69d0*/  FMNMX.FTZ R145, R24, R145, !PT ;  /* 0x0000009118917209 */ /* 0x000fe40007810000 */
[----:B------:R-:W-:Y:S02]  /*69e0*/  FMNMX.FTZ R144, R185, R141, !PT ;  /* 0x0000008db9907209 */ /* 0x000fe40007810000 */
[----:B------:R-:W-:Y:S02]  /*69f0*/  FMNMX.FTZ R145, R65, R145, !PT ;  /* 0x0000009141917209 */ /* 0x000fe40007810000 */
[----:B------:R-:W-:Y:S02]  /*6a00*/  FMNMX.FTZ R144, R184, R144, !PT ;  /* 0x00000090b8907209 */ /* 0x000fe40007810000 */
[----:B------:R-:W-:Y:S01]  /*6a10*/  ISETP.GT.AND P1, PT, R2, 0x20, PT ;  /* 0x000000200200780c */ /* 0x000fe20003f24270 */
[----:B------:R-:W1:Y:S01]  /*6a20*/  SHFL.BFLY PT, R5, R145, 0x2, 0x1f ;  /* 0x0c401f0091057f89 */ /* 0x000e6200000e0000 */
[----:B------:R-:W-:Y:S02]  /*6a30*/  FMNMX.FTZ R144, R18, R144, !PT ;  /* 0x0000009012907209 */ /* 0x000fe40007810000 */
[----:B------:R-:W-:Y:S02]  /*6a40*/  ISETP.GT.AND P0, PT, R2, 0x21, PT ;  /* 0x000000210200780c */ /* 0x000fe40003f04270 */
[----:B------:R-:W-:Y:S02]  /*6a50*/  FMNMX.FTZ R144, R19, R144, !PT ;  /* 0x0000009013907209 */ /* 0x000fe40007810000 */
        /* <DEDUP_REMOVED lines=9> */
[----:B------:R-:W-:Y:S02]  /*6af0*/  ISETP.GT.AND P0, PT, R3, 0x29, PT ;  /* 0x000000290300780c */ /* 0x000fe40003f04270 */
[----:B------:R-:W-:Y:S01]  /*6b00*/  FMNMX.FTZ R144, R190, R144, !PT ;  /* 0x00000090be907209 */ /* 0x000fe20007810000 */
[----:B-1----:R-:W-:Y:S01]  /*6b10*/  IMAD.MOV.U32 R200, RZ, RZ, R246 ;  /* 0x000000ffffc87224 */ /* 0x002fe200078e00f6 */
[----:B------:R-:W-:Y:S02]  /*6b20*/  FMNMX.FTZ R4, R187, R146, !PT ;  /* 0x00000092bb047209 */ /* 0x000fe40007810000 */
[----:B------:R-:W-:Y:S02]  /*6b30*/  FSEL R250, R50, -INF , P1 ;  /* 0xff80000032fa7808 */ /* 0x000fe40000800000 */
[----:B------:R-:W-:Y:S02]  /*6b40*/  ISETP.GT.AND P1, PT, R3, 0x30, PT ;  /* 0x000000300300780c */ /* 0x000fe40003f24270 */
[----:B------:R-:W-:Y:S02]  /*6b50*/  FSEL R239, R51, -INF , P0 ;  /* 0xff80000033ef7808 */ /* 0x000fe40000000000 */
[----:B------:R-:W-:Y:S02]  /*6b60*/  ISETP.GT.AND P0, PT, R3, 0x31, PT ;  /* 0x000000310300780c */ /* 0x000fe40003f04270 */
[----:B------:R-:W-:Y:S02]  /*6b70*/  FMNMX.FTZ R145, R145, R5, !PT ;  /* 0x0000000591917209 */ /* 0x000fe40007810000 */
[----:B------:R-:W-:Y:S02]  /*6b80*/  FMNMX.FTZ R144, R191, R144, !PT ;  /* 0x00000090bf907209 */ /* 0x000fe40007810000 */
[----:B------:R-:W-:Y:S01]  /*6b90*/  FSEL R247, R55, -INF , P0 ;  /* 0xff80000037f77808 */ /* 0x000fe20000000000 */
[----:B------:R-:W1:Y:S01]  /*6ba0*/  SHFL.BFLY PT, R6, R145, 0x1, 0x1f ;  /* 0x0c201f0091067f89 */ /* 0x000e6200000e0000 */
[----:B------:R-:W-:Y:S02]  /*6bb0*/  MOV R8, R224 ;  /* 0x000000e000087202 */ /* 0x000fe40000000f00 */
[----:B------:R-:W-:Y:S02]  /*6bc0*/  FSEL R224, R54, -INF , P1 ;  /* 0xff80000036e07808 */ /* 0x000fe40000800000 */
[----:B------:R-:W-:Y:S02]  /*6bd0*/  FMNMX.FTZ R4, R186, R4, !PT ;  /* 0x00000004ba047209 */ /* 0x000fe40007810000 */
[C---:B------:R-:W-:Y:S02]  /*6be0*/  ISETP.GT.AND P1, PT, R3.reuse, 0x38, PT ;  /* 0x000000380300780c */ /* 0x040fe40003f24270 */
[----:B------:R-:W-:Y:S02]  /*6bf0*/  ISETP.GT.AND P0, PT, R3, 0x39, PT ;  /* 0x000000390300780c */ /* 0x000fe40003f04270 */
[----:B------:R-:W-:Y:S02]  /*6c00*/  FMNMX.FTZ R3, R10, R147, !PT ;  /* 0x000000930a037209 */ /* 0x000fe40007810000 */
[----:B------:R-:W-:Y:S02]  /*6c10*/  FMNMX.FTZ R144, R249, R144, !PT ;  /* 0x00000090f9907209 */ /* 0x000fe40007810000 */
[----:B------:R-:W-:Y:S02]  /*6c20*/  FMNMX.FTZ R4, R12, R4, !PT ;  /* 0x000000040c047209 */ /* 0x000fe40007810000 */
[----:B------:R-:W-:Y:S02]  /*6c30*/  FMNMX.FTZ R3, R11, R3, !PT ;  /* 0x000000030b037209 */ /* 0x000fe40007810000 */
[----:B------:R-:W-:Y:S02]  /*6c40*/  FMNMX.FTZ R144, R252, R144, !PT ;  /* 0x00000090fc907209 */ /* 0x000fe40007810000 */
[----:B------:R-:W-:Y:S01]  /*6c50*/  FSEL R25, R66, -INF , P1 ;  /* 0xff80000042197808 */ /* 0x000fe20000800000 */
[----:B------:R-:W-:Y:S01]  /*6c60*/  IMAD.MOV.U32 R66, RZ, RZ, R24 ;  /* 0x000000ffff427224 */ /* 0x000fe200078e0018 */
[----:B------:R-:W-:Y:S02]  /*6c70*/  FMNMX.FTZ R4, R13, R4, !PT ;  /* 0x000000040d047209 */ /* 0x000fe40007810000 */
[----:B------:R-:W-:Y:S02]  /*6c80*/  ISETP.GT.AND P1, PT, R2, 0x28, PT ;  /* 0x000000280200780c */ /* 0x000fe40003f24270 */
[----:B------:R-:W-:Y:S02]  /*6c90*/  FMNMX.FTZ R3, R14, R3, !PT ;  /* 0x000000030e037209 */ /* 0x000fe40007810000 */
[----:B------:R-:W-:Y:S02]  /*6ca0*/  FMNMX.FTZ R144, R250, R144, !PT ;  /* 0x00000090fa907209 */ /* 0x000fe40007810000 */
[----:B------:R-:W-:Y:S02]  /*6cb0*/  FSEL R51, R44, -INF , P1 ;  /* 0xff8000002c337808 */ /* 0x000fe40000800000 */
[----:B------:R-:W-:Y:S01]  /*6cc0*/  FSEL R242, R67, -INF , P0 ;  /* 0xff80000043f27808 */ /* 0x000fe20000000000 */
[----:B------:R-:W-:Y:S01]  /*6cd0*/  IMAD.MOV.U32 R67, RZ, RZ, R251 ;  /* 0x000000ffff437224 */ /* 0x000fe200078e00fb */
[----:B------:R-:W-:Y:S02]  /*6ce0*/  FMNMX.FTZ R4, R206, R4, !PT ;  /* 0x00000004ce047209 */ /* 0x000fe40007810000 */
[----:B------:R-:W-:Y:S02]  /*6cf0*/  FMNMX.FTZ R3, R15, R3, !PT ;  /* 0x000000030f037209 */ /* 0x000fe40007810000 */
[----:B------:R-:W-:Y:S02]  /*6d00*/  ISETP.GT.AND P0, PT, R2, 0x29, PT ;  /* 0x000000290200780c */ /* 0x000fe40003f04270 */
[----:B------:R-:W-:Y:S02]  /*6d10*/  ISETP.GT.AND P1, PT, R0, 0x28, PT ;  /* 0x000000280000780c */ /* 0x000fe40003f24270 */
[----:B------:R-:W-:Y:S02]  /*6d20*/  FMNMX.FTZ R144, R239, R144, !PT ;  /* 0x00000090ef907209 */ /* 0x000fe40007810000 */
[----:B------:R-:W-:Y:S02]  /*6d30*/  FMNMX.FTZ R4, R205, R4, !PT ;  /* 0x00000004cd047209 */ /* 0x000fe40007810000 */
[----:B------:R-:W-:Y:S02]  /*6d40*/  FSEL R245, R45, -INF , P0 ;  /* 0xff8000002df57808 */ /* 0x000fe40000000000 */
[----:B------:R-:W-:Y:S02]  /*6d50*/  FSEL R43, R46, -INF , P1 ;  /* 0xff8000002e2b7808 */ /* 0x000fe40000800000 */
[----:B------:R-:W-:Y:S01]  /*6d60*/  ISETP.GT.AND P0, PT, R0, 0x29, PT ;  /* 0x000000290000780c */ /* 0x000fe20003f04270 */
[----:B------:R-:W-:Y:S01]  /*6d70*/  IMAD.MOV.U32 R201, RZ, RZ, R245 ;  /* 0x000000ffffc97224 */ /* 0x000fe200078e00f5 */
[----:B------:R-:W-:Y:S02]  /*6d80*/  ISETP.GT.AND P1, PT, R2, 0x30, PT ;  /* 0x000000300200780c */ /* 0x000fe40003f24270 */
[----:B------:R-:W-:Y:S02]  /*6d90*/  FMNMX.FTZ R3, R207, R3, !PT ;  /* 0x00000003cf037209 */ /* 0x000fe40007810000 */
[----:B------:R-:W-:Y:S02]  /*6da0*/  FMNMX.FTZ R144, R224, R144, !PT ;  /* 0x00000090e0907209 */ /* 0x000fe40007810000 */
[----:B------:R-:W-:Y:S02]  /*6db0*/  FSEL R56, R56, -INF , P1 ;  /* 0xff80000038387808 */ /* 0x000fe40000800000 */
[----:B------:R-:W-:Y:S02]  /*6dc0*/  FMNMX.FTZ R3, R227, R3, !PT ;  /* 0x00000003e3037209 */ /* 0x000fe40007810000 */
[----:B------:R-:W-:Y:S02]  /*6dd0*/  FMNMX.FTZ R4, R228, R4, !PT ;  /* 0x00000004e4047209 */ /* 0x000fe40007810000 */
        /* <DEDUP_REMOVED lines=8> */
[----:B------:R-:W-:Y:S02]  /*6e60*/  ISETP.GT.AND P1, PT, R2, 0x39, PT ;  /* 0x000000390200780c */ /* 0x000fe40003f24270 */
[----:B------:R-:W-:Y:S02]  /*6e70*/  FMNMX.FTZ R2, R230, R3, !PT ;  /* 0x00000003e6027209 */ /* 0x000fe40007810000 */
[----:B-1----:R-:W-:Y:S02]  /*6e80*/  FMNMX.FTZ R145, R145, R6, !PT ;  /* 0x0000000691917209 */ /* 0x002fe40007810000 */
[----:B------:R-:W-:Y:S02]  /*6e90*/  FMNMX.FTZ R144, R25, R144, !PT ;  /* 0x0000009019907209 */ /* 0x000fe40007810000 */
[----:B------:R-:W-:Y:S01]  /*6ea0*/  FMNMX.FTZ R2, R231, R2, !PT ;  /* 0x00000002e7027209 */ /* 0x000fe20007810000 */
[----:B------:R-:W-:Y:S01]  /*6eb0*/  FMUL.FTZ R149, R145, c[0x0][0x2d0] ;  /* 0x0000b40091957a20 */ /* 0x000fe20000410000 */
[----:B------:R-:W-:Y:S02]  /*6ec0*/  FMNMX.FTZ R4, R241, R4, !PT ;  /* 0x00000004f1047209 */ /* 0x000fe40007810000 */
[----:B------:R-:W-:Y:S02]  /*6ed0*/  FSEL R244, R61, -INF , P1 ;  /* 0xff8000003df47808 */ /* 0x000fe40000800000 */
[----:B------:R-:W-:Y:S02]  /*6ee0*/  FMNMX.FTZ R144, R242, R144, !PT ;  /* 0x00000090f2907209 */ /* 0x000fe40007810000 */
[----:B------:R-:W-:Y:S02]  /*6ef0*/  FSETP.NEU.FTZ.AND P1, PT, R145, -INF , PT ;  /* 0xff8000009100780b */ /* 0x000fe40003f3d000 */
[----:B------:R-:W-:Y:S01]  /*6f00*/  FSEL R27, R60, -INF , P0 ;  /* 0xff8000003c1b7808 */ /* 0x000fe20000000000 */
[----:B------:R-:W1:Y:S01]  /*6f10*/  SHFL.BFLY PT, R5, R144, 0x2, 0x1f ;  /* 0x0c401f0090057f89 */ /* 0x000e6200000e0000 */
[----:B------:R-:W-:Y:S02]  /*6f20*/  FMNMX.FTZ R2, R64, R2, !PT ;  /* 0x0000000240027209 */ /* 0x000fe40007810000 */
[----:B------:R-:W-:Y:S02]  /*6f30*/  FMNMX.FTZ R4, R243, R4, !PT ;  /* 0x00000004f3047209 */ /* 0x000fe40007810000 */
[C---:B------:R-:W-:Y:S02]  /*6f40*/  ISETP.GT.AND P0, PT, R0.reuse, 0x31, PT ;  /* 0x000000310000780c */ /* 0x040fe40003f04270 */
[----:B------:R-:W-:Y:S02]  /*6f50*/  FSEL R149, R149, RZ, P1 ;  /* 0x000000ff95957208 */ /* 0x000fe40000800000 */
[----:B------:R-:W-:Y:S02]  /*6f60*/  FMNMX.FTZ R4, R51, R4, !PT ;  /* 0x0000000433047209 */ /* 0x000fe40007810000 */
[----:B------:R-:W-:Y:S01]  /*6f70*/  FSEL R26, R59, -INF , P0 ;  /* 0xff8000003b1a7808 */ /* 0x000fe20000000000 */
[--C-:B------:R-:W-:Y:S01]  /*6f80*/  FFMA.FTZ R3, R183, c[0x0][0x2d0], -R149.reuse ;  /* 0x0000b400b7037a23 */ /* 0x100fe20000010895 */
[----:B------:R-:W-:Y:S02]  /*6f90*/  ISETP.GT.AND P0, PT, R0, 0x38, PT ;  /* 0x000000380000780c */ /* 0x000fe40003f04270 */
[----:B------:R-:W-:Y:S01]  /*6fa0*/  FMNMX.FTZ R2, R246, R2, !PT ;  /* 0x00000002f6027209 */ /* 0x000fe20007810000 */
[----:B------:R-:W-:Y:S01]  /*6fb0*/  MUFU.EX2 R22, R3 ;  /* 0x0000000300167308 */ /* 0x000fe20000000800 */
[----:B------:R-:W-:Y:S02]  /*6fc0*/  FSEL R213, R62, -INF , P0 ;  /* 0xff8000003ed57808 */ /* 0x000fe40000000000 */
[----:B------:R-:W-:Y:S02]  /*6fd0*/  ISETP.GT.AND P0, PT, R0, 0x39, PT ;  /* 0x000000390000780c */ /* 0x000fe40003f04270 */
[----:B------:R-:W-:Y:S01]  /*6fe0*/  FMNMX.FTZ R0, R43, R2, !PT ;  /* 0x000000022b007209 */ /* 0x000fe20007810000 */
[----:B------:R-:W-:Y:S01]  /*6ff0*/  FFMA.FTZ R2, R182, c[0x0][0x2d0], -R149 ;  /* 0x0000b400b6027a23 */ /* 0x000fe20000010895 */
[----:B------:R-:W-:Y:S02]  /*7000*/  FMNMX.FTZ R4, R245, R4, !PT ;  /* 0x00000004f5047209 */ /* 0x000fe40007810000 */
[----:B-1----:R-:W-:Y:S01]  /*7010*/  FMNMX.FTZ R144, R144, R5, !PT ;  /* 0x0000000590907209 */ /* 0x002fe20007810000 */
[----:B------:R1:W-:Y:S01]  /*7020*/  MUFU.EX2 R240, R2 ;  /* 0x0000000200f07308 */ /* 0x0003e20000000800 */
[----:B------:R-:W-:Y:S02]  /*7030*/  FMNMX.FTZ R4, R56, R4, !PT ;  /* 0x0000000438047209 */ /* 0x000fe40007810000 */
[----:B------:R-:W-:Y:S01]  /*7040*/  FSEL R148, R63, -INF , P0 ;  /* 0xff8000003f947808 */ /* 0x000fe20000000000 */
[----:B------:R-:W3:Y:S01]  /*7050*/  SHFL.BFLY PT, R7, R144, 0x1, 0x1f ;  /* 0x0c201f0090077f89 */ /* 0x000ee200000e0000 */
[----:B------:R-:W-:Y:S02]  /*7060*/  FMNMX.FTZ R4, R237, R4, !PT ;  /* 0x00000004ed047209 */ /* 0x000fe40007810000 */
[----:B------:R-:W-:Y:S02]  /*7070*/  FMNMX.FTZ R0, R248, R0, !PT ;  /* 0x00000000f8007209 */ /* 0x000fe40007810000 */
[----:B------:R-:W-:Y:S02]  /*7080*/  FMNMX.FTZ R4, R27, R4, !PT ;  /* 0x000000041b047209 */ /* 0x000fe40007810000 */
[----:B------:R-:W-:Y:S02]  /*7090*/  FMNMX.FTZ R0, R238, R0, !PT ;  /* 0x00000000ee007209 */ /* 0x000fe40007810000 */
[----:B------:R-:W-:Y:S02]  /*70a0*/  FMNMX.FTZ R4, R244, R4, !PT ;  /* 0x00000004f4047209 */ /* 0x000fe40007810000 */
[----:B------:R-:W-:Y:S02]  /*70b0*/  FMNMX.FTZ R0, R26, R0, !PT ;  /* 0x000000001a007209 */ /* 0x000fe40007810000 */
[----:B--2---:R-:W-:Y:S01]  /*70c0*/  MOV R203, R244 ;  /* 0x000000f400cb7202 */ /* 0x004fe20000000f00 */
[----:B------:R-:W2:Y:S01]  /*70d0*/  SHFL.BFLY PT, R6, R4, 0x2, 0x1f ;  /* 0x0c401f0004067f89 */ /* 0x000ea200000e0000 */
[----:B------:R-:W-:Y:S02]  /*70e0*/  FMNMX.FTZ R0, R213, R0, !PT ;  /* 0x00000000d5007209 */ /* 0x000fe40007810000 */
[----:B----4-:R-:W-:Y:S02]  /*70f0*/  MOV R199, R43 ;  /* 0x0000002b00c77202 */ /* 0x010fe40000000f00 */
[----:B------:R-:W-:Y:S02]  /*7100*/  FMNMX.FTZ R0, R148, R0, !PT ;  /* 0x0000000094007209 */ /* 0x000fe40007810000 */
[----:B-1----:R-:W-:Y:S02]  /*7110*/  @P3 IADD3 R2, P0, R180, R9, RZ ;  /* 0x00000009b4023210 */ /* 0x002fe40007f1e0ff */
[----:B---3--:R-:W-:Y:S03]  /*7120*/  FMNMX.FTZ R144, R144, R7, !PT ;  /* 0x0000000790907209 */ /* 0x008fe60007810000 */
[C---:B------:R-:W-:Y:S01]  /*7130*/  @P3 IMAD.X R5, R181.reuse, 0x1, R8, P0 ;  /* 0x00000001b5053824 */ /* 0x040fe200000e0608 */
[----:B------:R-:W-:Y:S01]  /*7140*/  @P3 LEA R8, P0, R2, c[0x0][0x1c8], 0x1 ;  /* 0x0000720002083a11 */ /* 0x000fe200078008ff */
[----:B------:R-:W-:Y:S03]  /*7150*/  FMUL.FTZ R150, R144, c[0x0][0x2d0] ;  /* 0x0000b40090967a20 */ /* 0x000fe60000410000 */
[----:B------:R-:W-:Y:S01]  /*7160*/  @P3 LEA.HI.X R9, R2, c[0x0][0x1cc], R5, 0x1, P0 ;  /* 0x0000730002093a11 */ /* 0x000fe200000f0c05 */
[----:B------:R-:W-:Y:S01]  /*7170*/  FFMA.FTZ R2, R16, c[0x0][0x2d0], -R149 ;  /* 0x0000b40010027a23 */ /* 0x000fe20000010895 */
[----:B------:R-:W-:Y:S03]  /*7180*/  @P3 IADD3 R3, P0, R180, R20, RZ ;  /* 0x00000014b4033210 */ /* 0x000fe60007f1e0ff */
[----:B------:R1:W-:Y:S01]  /*7190*/  MUFU.EX2 R20, R2 ;  /* 0x0000000200147308 */ /* 0x0003e20000000800 */
[----:B------:R-:W-:Y:S01]  /*71a0*/  @P3 IADD3.X R5, R181, R143, RZ, P0, !PT ;  /* 0x0000008fb5053210 */ /* 0x000fe200007fe4ff */
[----:B------:R3:W-:Y:S01]  /*71b0*/  @P3 LDGSTS.E.BYPASS.LTC128B.128 [R225+0x4900], [R8.64], !P5 ;  /* 0x0490000008e13fae */ /* 0x0007e2000e901d46 */
[----:B--2---:R-:W-:Y:S02]  /*71c0*/  FMNMX.FTZ R4, R4, R6, !PT ;  /* 0x0000000604047209 */ /* 0x004fe40007810000 */
[C---:B------:R-:W-:Y:S04]  /*71d0*/  @P3 LEA R6, P0, R3.reuse, c[0x0][0x1c8], 0x1 ;  /* 0x0000720003063a11 */ /* 0x040fe800078008ff */
[----:B------:R-:W-:Y:S01]  /*71e0*/  @P3 LEA.HI.X R7, R3, c[0x0][0x1cc], R5, 0x1, P0 ;  /* 0x0000730003073a11 */ /* 0x000fe200000f0c05 */
[----:B------:R-:W-:Y:S01]  /*71f0*/  FFMA.FTZ R3, R17, c[0x0][0x2d0], -R149 ;  /* 0x0000b40011037a23 */ /* 0x000fe20000010895 */
[----:B------:R-:W-:Y:S01]  /*7200*/  FSETP.NEU.FTZ.AND P0, PT, R144, -INF , PT ;  /* 0xff8000009000780b */ /* 0x000fe20003f1d000 */
[----:B------:R-:W2:Y:S02]  /*7210*/  SHFL.BFLY PT, R143, R4, 0x1, 0x1f ;  /* 0x0c201f00048f7f89 */ /* 0x000ea400000e0000 */
[----:B------:R4:W-:Y:S01]  /*7220*/  MUFU.EX2 R48, R3 ;  /* 0x0000000300307308 */ /* 0x0009e20000000800 */
[----:B------:R-:W-:Y:S05]  /*7230*/  FSEL R150, R150, RZ, P0 ;  /* 0x000000ff96967208 */ /* 0x000fea0000000000 */
[----:B------:R3:W-:Y:S08]  /*7240*/  @P3 LDGSTS.E.BYPASS.LTC128B.128 [R225+0x5900], [R6.64], !P4 ;  /* 0x0590000006e13fae */ /* 0x0007f0000e101d46 */
[----:B-1----:R-:W1:Y:S01]  /*7250*/  SHFL.BFLY PT, R2, R0, 0x2, 0x1f ;  /* 0x0c401f0000027f89 */ /* 0x002e6200000e0000 */
[----:B--2---:R-:W-:Y:S01]  /*7260*/  FMNMX.FTZ R143, R4, R143, !PT ;  /* 0x0000008f048f7209 */ /* 0x004fe20007810000 */
[--C-:B------:R-:W-:Y:S06]  /*7270*/  FFMA.FTZ R4, R19, c[0x0][0x2d0], -R150.reuse ;  /* 0x0000b40013047a23 */ /* 0x100fec0000010896 */
[----:B------:R-:W-:Y:S01]  /*7280*/  LDSM.16.MT88.4 R36, [R210+0x100] ;  /* 0x00010000d224783b */ /* 0x000fe20000004200 */
[--C-:B----4-:R-:W-:Y:S02]  /*7290*/  FFMA.FTZ R3, R185, c[0x0][0x2d0], -R150.reuse ;  /* 0x0000b400b9037a23 */ /* 0x110fe40000010896 */
[----:B------:R-:W-:Y:S01]  /*72a0*/  FMUL.FTZ R151, R143, c[0x0][0x2d0] ;  /* 0x0000b4008f977a20 */ /* 0x000fe20000410000 */
[----:B------:R-:W-:Y:S01]  /*72b0*/  MUFU.EX2 R46, R4 ;  /* 0x00000004002e7308 */ /* 0x000fe20000000800 */
[----:B------:R-:W-:Y:S03]  /*72c0*/  IMAD.MOV.U32 R185, RZ, RZ, R27 ;  /* 0x000000ffffb97224 */ /* 0x000fe600078e001b */
[----:B------:R-:W-:Y:S06]  /*72d0*/  LDSM.16.MT88.4 R52, [R209+0x1100] ;  /* 0x00110000d134783b */ /* 0x000fec0000004200 */
[----:B------:R2:W-:Y:S01]  /*72e0*/  MUFU.EX2 R28, R3 ;  /* 0x00000003001c7308 */ /* 0x0005e20000000800 */
[----:B-1----:R-:W-:Y:S01]  /*72f0*/  FMNMX.FTZ R0, R0, R2, !PT ;  /* 0x0000000200007209 */ /* 0x002fe20007810000 */
[--C-:B------:R-:W-:Y:S01]  /*7300*/  FFMA.FTZ R2, R18, c[0x0][0x2d0], -R150.reuse ;  /* 0x0000b40012027a23 */ /* 0x100fe20000010896 */
[----:B------:R-:W0:Y:S07]  /*7310*/  LDGDEPBAR ;  /* 0x00000000000079af */ /* 0x000e2e0000000000 */
[----:B------:R1:W4:Y:S01]  /*7320*/  MUFU.EX2 R49, R2 ;  /* 0x0000000200317308 */ /* 0x0003220000000800 */
[----:B--2---:R-:W-:Y:S09]  /*7330*/  FFMA.FTZ R3, R184, c[0x0][0x2d0], -R150 ;  /* 0x0000b400b8037a23 */ /* 0x004ff20000010896 */
[----:B------:R2:W-:Y:S01]  /*7340*/  MUFU.EX2 R47, R3 ;  /* 0x00000003002f7308 */ /* 0x0005e20000000800 */
[----:B-1----:R-:W1:Y:S01]  /*7350*/  SHFL.BFLY PT, R2, R0, 0x1, 0x1f ;  /* 0x0c201f0000027f89 */ /* 0x002e6200000e0000 */
[----:B----4-:R-:W-:Y:S02]  /*7360*/  F2FP.BF16.PACK_AB R179, R46, R49 ;  /* 0x000000312eb3723e */ /* 0x010fe400000010ff */
[----:B--2---:R-:W-:Y:S02]  /*7370*/  FSEL R3, R145, RZ, P1 ;  /* 0x000000ff91037208 */ /* 0x004fe40000800000 */
[----:B------:R-:W-:Y:S04]  /*7380*/  FSETP.NEU.FTZ.AND P1, PT, R143, -INF , PT ;  /* 0xff8000008f00780b */ /* 0x000fe80003f3d000 */
[----:B------:R-:W-:Y:S02]  /*7390*/  FSEL R151, R151, RZ, P1 ;  /* 0x000000ff97977208 */ /* 0x000fe40000800000 */
[----:B-1----:R-:W-:Y:S02]  /*73a0*/  FMNMX.FTZ R142, R0, R2, !PT ;  /* 0x00000002008e7209 */ /* 0x002fe40007810000 */
[----:B------:R-:W-:Y:S01]  /*73b0*/  FSEL R2, R144, RZ, P0 ;  /* 0x000000ff90027208 */ /* 0x000fe20000000000 */
[--C-:B------:R-:W-:Y:S01]  /*73c0*/  FFMA.FTZ R0, R12, c[0x0][0x2d0], -R151.reuse ;  /* 0x0000b4000c007a23 */ /* 0x100fe20000010897 */
[C---:B------:R-:W-:Y:S01]  /*73d0*/  FSETP.NEU.FTZ.AND P0, PT, R142.reuse, -INF , PT ;  /* 0xff8000008e00780b */ /* 0x040fe20003f1d000 */
[----:B------:R-:W-:Y:S02]  /*73e0*/  FMUL.FTZ R184, R142, c[0x0][0x2d0] ;  /* 0x0000b4008eb87a20 */ /* 0x000fe40000410000 */
[----:B------:R1:W-:Y:S01]  /*73f0*/  MUFU.EX2 R50, R0 ;  /* 0x0000000000327308 */ /* 0x0003e20000000800 */
[--C-:B------:R-:W-:Y:S02]  /*7400*/  FFMA.FTZ R4, R187, c[0x0][0x2d0], -R151.reuse ;  /* 0x0000b400bb047a23 */ /* 0x100fe40000010897 */
[----:B------:R-:W-:Y:S01]  /*7410*/  FSEL R184, R184, RZ, P0 ;  /* 0x000000ffb8b87208 */ /* 0x000fe20000000000 */
[----:B------:R-:W-:Y:S06]  /*7420*/  IMAD.MOV.U32 R187, RZ, RZ, R26 ;  /* 0x000000ffffbb7224 */ /* 0x000fec00078e001a */
[----:B------:R2:W4:Y:S01]  /*7430*/  MUFU.EX2 R21, R4 ;  /* 0x0000000400157308 */ /* 0x0005220000000800 */
[--C-:B-1----:R-:W-:Y:S09]  /*7440*/  FFMA.FTZ R0, R13, c[0x0][0x2d0], -R151.reuse ;  /* 0x0000b4000d007a23 */ /* 0x102ff20000010897 */
[----:B------:R1:W-:Y:S01]  /*7450*/  MUFU.EX2 R17, R0 ;  /* 0x0000000000117308 */ /* 0x0003e20000000800 */
[----:B--2---:R-:W-:Y:S02]  /*7460*/  FFMA.FTZ R4, R186, c[0x0][0x2d0], -R151 ;  /* 0x0000b400ba047a23 */ /* 0x004fe40000010897 */
[----:B------:R-:W-:Y:S07]  /*7470*/  IMAD.MOV.U32 R186, RZ, RZ, R22 ;  /* 0x000000ffffba7224 */ /* 0x000fee00078e0016 */
[----:B------:R2:W2:Y:S01]  /*7480*/  MUFU.EX2 R5, R4 ;  /* 0x0000000400057308 */ /* 0x0004a20000000800 */
[----:B----4-:R-:W-:Y:S01]  /*7490*/  IMAD.MOV.U32 R197, RZ, RZ, R21 ;  /* 0x000000ffffc57224 */ /* 0x010fe200078e0015 */
[----:B------:R-:W-:Y:S01]  /*74a0*/  F2FP.BF16.PACK_AB R176, R186, R240 ;  /* 0x000000f0bab0723e */ /* 0x000fe200000010ff */
[--C-:B-1----:R-:W-:Y:S07]  /*74b0*/  FFMA.FTZ R0, R10, c[0x0][0x2d0], -R184.reuse ;  /* 0x0000b4000a007a23 */ /* 0x102fee00000108b8 */
[----:B------:R1:W-:Y:S01]  /*74c0*/  MUFU.EX2 R44, R0 ;  /* 0x00000000002c7308 */ /* 0x0003e20000000800 */
[--C-:B--2---:R-:W-:Y:S02]  /*74d0*/  FFMA.FTZ R4, R15, c[0x0][0x2d0], -R184.reuse ;  /* 0x0000b4000f047a23 */ /* 0x104fe400000108b8 */
[----:B------:R-:W-:Y:S07]  /*74e0*/  IMAD.MOV.U32 R198, RZ, RZ, R5 ;  /* 0x000000ffffc67224 */ /* 0x000fee00078e0005 */
[----:B------:R-:W-:Y:S01]  /*74f0*/  MUFU.EX2 R16, R4 ;  /* 0x0000000400107308 */ /* 0x000fe20000000800 */
[----:B------:R-:W-:Y:S01]  /*7500*/  F2FP.BF16.PACK_AB R180, R198, R197 ;  /* 0x000000c5c6b4723e */ /* 0x000fe200000010ff */
[--C-:B-1----:R-:W-:Y:S08]  /*7510*/  FFMA.FTZ R0, R11, c[0x0][0x2d0], -R184.reuse ;  /* 0x0000b4000b007a23 */ /* 0x102ff000000108b8 */
[----:B------:R1:W2:Y:S02]  /*7520*/  MUFU.EX2 R18, R0 ;  /* 0x0000000000127308 */ /* 0x0002a40000000800 */
[----:B-1----:R-:W-:Y:S02]  /*7530*/  FFMA.FTZ R0, R14, c[0x0][0x2d0], -R184 ;  /* 0x0000b4000e007a23 */ /* 0x002fe400000108b8 */
[----:B--2---:R-:W-:Y:S06]  /*7540*/  IMAD.MOV.U32 R202, RZ, RZ, R18 ;  /* 0x000000ffffca7224 */ /* 0x004fec00078e0012 */
[----:B------:R1:W2:Y:S01]  /*7550*/  MUFU.EX2 R19, R0 ;  /* 0x0000000000137308 */ /* 0x0002a20000000800 */
[----:B------:R-:W-:Y:S01]  /*7560*/  F2FP.BF16.PACK_AB R181, R202, R44 ;  /* 0x0000002ccab5723e */ /* 0x000fe200000010ff */
[----:B-1----:R-:W-:Y:S01]  /*7570*/  FADD.FTZ R0, -R3, R140 ;  /* 0x0000008c03007221 */ /* 0x002fe20000010100 */
[----:B--2---:R-:W-:Y:S03]  /*7580*/  MOV R196, R19 ;  /* 0x0000001300c47202 */ /* 0x004fe60000000f00 */
[----:B------:R-:W-:Y:S04]  /*7590*/  FMUL.FTZ R0, R0, c[0x0][0x2d0] ;  /* 0x0000b40000007a20 */ /* 0x000fe80000410000 */
[----:B------:R1:W2:Y:S02]  /*75a0*/  MUFU.EX2 R140, R0 ;  /* 0x00000000008c7308 */ /* 0x0002a40000000800 */
[----:B-1----:R-:W-:Y:S01]  /*75b0*/  FADD.FTZ R0, -R2, R141 ;  /* 0x0000008d02007221 */ /* 0x002fe20000010100 */
[----:B------:R-:W-:Y:S01]  /*75c0*/  FSEL R2, R143, RZ, P1 ;  /* 0x000000ff8f027208 */ /* 0x000fe20000800000 */
[----:B--2---:R-:W-:Y:S02]  /*75d0*/  FMUL.FTZ R4, R140, R152 ;  /* 0x000000988c047220 */ /* 0x004fe40000410000 */
[----:B------:R-:W-:Y:S02]  /*75e0*/  FMUL.FTZ R0, R0, c[0x0][0x2d0] ;  /* 0x0000b40000007a20 */ /* 0x000fe40000410000 */
[C---:B------:R-:W-:Y:S02]  /*75f0*/  FMUL.FTZ R5, R140.reuse, R153 ;  /* 0x000000998c057220 */ /* 0x040fe40000410000 */
[----:B------:R1:W2:Y:S01]  /*7600*/  MUFU.EX2 R141, R0 ;  /* 0x00000000008d7308 */ /* 0x0002a20000000800 */
[----:B------:R-:W-:Y:S02]  /*7610*/  IMAD.MOV.U32 R153, RZ, RZ, R46 ;  /* 0x000000ffff997224 */ /* 0x000fe400078e002e */
[C---:B------:R-:W-:Y:S02]  /*7620*/  FMUL.FTZ R32, R140.reuse, R112 ;  /* 0x000000708c207220 */ /* 0x040fe40000410000 */
[C---:B------:R-:W-:Y:S02]  /*7630*/  FMUL.FTZ R33, R140.reuse, R113 ;  /* 0x000000718c217220 */ /* 0x040fe40000410000 */
[----:B------:R-:W-:Y:S02]  /*7640*/  IMAD.MOV.U32 R152, RZ, RZ, R47 ;  /* 0x000000ffff987224 */ /* 0x000fe400078e002f */
[C---:B------:R-:W-:Y:S02]  /*7650*/  FMUL.FTZ R68, R140.reuse, R68 ;  /* 0x000000448c447220 */ /* 0x040fe40000410000 */
[C---:B------:R-:W-:Y:S02]  /*7660*/  FMUL.FTZ R69, R140.reuse, R69 ;  /* 0x000000458c457220 */ /* 0x040fe40000410000 */
[C---:B------:R-:W-:Y:S02]  /*7670*/  FMUL.FTZ R80, R140.reuse, R80 ;  /* 0x000000508c507220 */ /* 0x040fe40000410000 */
[C---:B------:R-:W-:Y:S02]  /*7680*/  FMUL.FTZ R81, R140.reuse, R81 ;  /* 0x000000518c517220 */ /* 0x040fe40000410000 */
[C---:B------:R-:W-:Y:S02]  /*7690*/  FMUL.FTZ R84, R140.reuse, R84 ;  /* 0x000000548c547220 */ /* 0x040fe40000410000 */
[C---:B------:R-:W-:Y:S02]  /*76a0*/  FMUL.FTZ R85, R140.reuse, R85 ;  /* 0x000000558c557220 */ /* 0x040fe40000410000 */
[C---:B------:R-:W-:Y:S02]  /*76b0*/  FMUL.FTZ R96, R140.reuse, R96 ;  /* 0x000000608c607220 */ /* 0x040fe40000410000 */
[----:B------:R-:W-:Y:S02]  /*76c0*/  FMUL.FTZ R97, R140, R97 ;  /* 0x000000618c617220 */ /* 0x000fe40000410000 */
[----:B-1----:R-:W-:Y:S01]  /*76d0*/  FADD.FTZ R0, -R2, R146 ;  /* 0x0000009202007221 */ /* 0x002fe20000010100 */
[----:B------:R-:W-:Y:S01]  /*76e0*/  FSEL R2, R142, RZ, P0 ;  /* 0x000000ff8e027208 */ /* 0x000fe20000000000 */
[C---:B--2---:R-:W-:Y:S01]  /*76f0*/  FMUL.FTZ R18, R141.reuse, R166 ;  /* 0x000000a68d127220 */ /* 0x044fe20000410000 */
[----:B------:R-:W-:Y:S01]  /*7700*/  MOV R166, R238 ;  /* 0x000000ee00a67202 */ /* 0x000fe20000000f00 */
[----:B------:R-:W-:Y:S01]  /*7710*/  FMUL.FTZ R0, R0, c[0x0][0x2d0] ;  /* 0x0000b40000007a20 */ /* 0x000fe20000410000 */
[----:B------:R-:W-:Y:S01]  /*7720*/  MOV R146, R20 ;  /* 0x0000001400927202 */ /* 0x000fe20000000f00 */
[C---:B------:R-:W-:Y:S01]  /*7730*/  FMUL.FTZ R19, R141.reuse, R167 ;  /* 0x000000a78d137220 */ /* 0x040fe20000410000 */
[----:B------:R-:W-:Y:S01]  /*7740*/  MOV R167, R237 ;  /* 0x000000ed00a77202 */ /* 0x000fe20000000f00 */
[----:B------:R1:W2:Y:S01]  /*7750*/  MUFU.EX2 R3, R0 ;  /* 0x0000000000037308 */ /* 0x0002a20000000800 */
[----:B------:R-:W4:Y:S01]  /*7760*/  LDSM.16.MT88.4 R20, [R209+0x100] ;  /* 0x00010000d114783b */ /* 0x000f220000004200 */
[----:B------:R-:W-:Y:S01]  /*7770*/  F2FP.BF16.PACK_AB R178, R48, R146 ;  /* 0x0000009230b2723e */ /* 0x000fe200000010ff */
[C---:B---3--:R-:W-:Y:S02]  /*7780*/  FMUL.FTZ R6, R141.reuse, R154 ;  /* 0x0000009a8d067220 */ /* 0x048fe40000410000 */
[----:B------:R-:W-:Y:S01]  /*7790*/  FMUL.FTZ R7, R141, R155 ;  /* 0x0000009b8d077220 */ /* 0x000fe20000410000 */
[----:B------:R-:W-:Y:S01]  /*77a0*/  MOV R155, R16 ;  /* 0x00000010009b7202 */ /* 0x000fe20000000f00 */
[----:B------:R-:W-:Y:S02]  /*77b0*/  IMAD.MOV.U32 R154, RZ, RZ, R17 ;  /* 0x000000ffff9a7224 */ /* 0x000fe400078e0011 */
[C---:B------:R-:W-:Y:S01]  /*77c0*/  FMUL.FTZ R16, R140.reuse, R164 ;  /* 0x000000a48c107220 */ /* 0x040fe20000410000 */
[----:B------:R-:W-:Y:S01]  /*77d0*/  F2FP.BF16.PACK_AB R183, R155, R196 ;  /* 0x000000c49bb7723e */ /* 0x000fe200000010ff */
[----:B------:R-:W-:Y:S01]  /*77e0*/  FMUL.FTZ R17, R140, R165 ;  /* 0x000000a58c117220 */ /* 0x000fe20000410000 */
[----:B------:R-:W-:Y:S01]  /*77f0*/  F2FP.BF16.PACK_AB R182, R154, R50 ;  /* 0x000000329ab6723e */ /* 0x000fe200000010ff */
[C---:B------:R-:W-:Y:S01]  /*7800*/  FMUL.FTZ R34, R141.reuse, R114 ;  /* 0x000000728d227220 */ /* 0x040fe20000410000 */
[----:B------:R-:W-:Y:S01]  /*7810*/  MOV R165, R25 ;  /* 0x0000001900a57202 */ /* 0x000fe20000000f00 */
[C---:B------:R-:W-:Y:S01]  /*7820*/  FMUL.FTZ R35, R141.reuse, R115 ;  /* 0x000000738d237220 */ /* 0x040fe20000410000 */
[----:B------:R-:W-:Y:S01]  /*7830*/  MOV R164, R48 ;  /* 0x0000003000a47202 */ /* 0x000fe20000000f00 */
[----:B------:R-:W-:Y:S01]  /*7840*/  FMUL.FTZ R48, R140, R128 ;  /* 0x000000808c307220 */ /* 0x000fe20000410000 */
[----:B------:R-:W-:Y:S01]  /*7850*/  LDSM.16.MT88.4 R112, [R210+0x500] ;  /* 0x00050000d270783b */ /* 0x000fe20000004200 */
[C---:B------:R-:W-:Y:S02]  /*7860*/  FMUL.FTZ R70, R141.reuse, R70 ;  /* 0x000000468d467220 */ /* 0x040fe40000410000 */
[C---:B------:R-:W-:Y:S02]  /*7870*/  FMUL.FTZ R71, R141.reuse, R71 ;  /* 0x000000478d477220 */ /* 0x040fe40000410000 */
[----:B------:R-:W-:Y:S02]  /*7880*/  FMUL.FTZ R82, R141, R82 ;  /* 0x000000528d527220 */ /* 0x000fe40000410000 */
[----:B-1----:R-:W-:Y:S02]  /*7890*/  FADD.FTZ R0, -R2, R147 ;  /* 0x0000009302007221 */ /* 0x002fe40000010100 */
[----:B------:R-:W-:Y:S02]  /*78a0*/  FFMA.FTZ R2, R193, c[0x0][0x2d0], -R149 ;  /* 0x0000b400c1027a23 */ /* 0x000fe40000010895 */
[----:B------:R-:W-:Y:S02]  /*78b0*/  FMUL.FTZ R0, R0, c[0x0][0x2d0] ;  /* 0x0000b40000007a20 */ /* 0x000fe40000410000 */
[----:B------:R1:W-:Y:S01]  /*78c0*/  MUFU.EX2 R251, R2 ;  /* 0x0000000200fb7308 */ /* 0x0003e20000000800 */
[C---:B--2---:R-:W-:Y:S02]  /*78d0*/  FMUL.FTZ R9, R3.reuse, R157 ;  /* 0x0000009d03097220 */ /* 0x044fe40000410000 */
[----:B------:R-:W-:Y:S02]  /*78e0*/  IMAD.MOV.U32 R157, RZ, RZ, R242 ;  /* 0x000000ffff9d7224 */ /* 0x000fe400078e00f2 */
[C---:B------:R-:W-:Y:S01]  /*78f0*/  FMUL.FTZ R8, R3.reuse, R156 ;  /* 0x0000009c03087220 */ /* 0x040fe20000410000 */
[----:B------:R-:W-:Y:S01]  /*7900*/  MOV R156, R44 ;  /* 0x0000002c009c7202 */ /* 0x000fe20000000f00 */
[C---:B------:R-:W-:Y:S01]  /*7910*/  FMUL.FTZ R44, R3.reuse, R124 ;  /* 0x0000007c032c7220 */ /* 0x040fe20000410000 */
[----:B------:R-:W-:Y:S01]  /*7920*/  MOV R124, R241 ;  /* 0x000000f1007c7202 */ /* 0x000fe20000000f00 */
[C---:B------:R-:W-:Y:S01]  /*7930*/  FMUL.FTZ R45, R3.reuse, R125 ;  /* 0x0000007d032d7220 */ /* 0x040fe20000410000 */
[----:B------:R-:W2:Y:S01]  /*7940*/  MUFU.EX2 R0, R0 ;  /* 0x0000000000007308 */ /* 0x000ea20000000800 */
[----:B------:R-:W-:Y:S02]  /*7950*/  IMAD.MOV.U32 R125, RZ, RZ, R239 ;  /* 0x000000ffff7d7224 */ /* 0x000fe400078e00ef */
[----:B------:R-:W-:Y:S02]  /*7960*/  IMAD.MOV.U32 R193, RZ, RZ, R236 ;  /* 0x000000ffffc17224 */ /* 0x000fe400078e00ec */
[C---:B------:R-:W-:Y:S02]  /*7970*/  FMUL.FTZ R40, R3.reuse, R120 ;  /* 0x0000007803287220 */ /* 0x040fe40000410000 */
[----:B------:R-:W-:Y:S02]  /*7980*/  IMAD.MOV.U32 R120, RZ, RZ, R235 ;  /* 0x000000ffff787224 */ /* 0x000fe400078e00eb */
[----:B------:R-:W-:Y:S02]  /*7990*/  IMAD.MOV.U32 R147, RZ, RZ, R28 ;  /* 0x000000ffff937224 */ /* 0x000fe400078e001c */
[C---:B------:R-:W-:Y:S02]  /*79a0*/  FMUL.FTZ R12, R3.reuse, R160 ;  /* 0x000000a0030c7220 */ /* 0x040fe40000410000 */
[----:B------:R-:W-:Y:S01]  /*79b0*/  FMUL.FTZ R13, R3, R161 ;  /* 0x000000a1030d7220 */ /* 0x000fe20000410000 */
[----:B------:R-:W-:Y:S01]  /*79c0*/  F2FP.BF16.PACK_AB R177, R47, R147 ;  /* 0x000000932fb1723e */ /* 0x000fe200000010ff */
[----:B-1----:R-:W-:Y:S01]  /*79d0*/  FFMA.FTZ R2, R192, c[0x0][0x2d0], -R149 ;  /* 0x0000b400c0027a23 */ /* 0x002fe20000010895 */
[----:B------:R-:W-:Y:S01]  /*79e0*/  MOV R192, R248 ;  /* 0x000000f800c07202 */ /* 0x000fe20000000f00 */
[C---:B------:R-:W-:Y:S02]  /*79f0*/  FMUL.FTZ R24, R3.reuse, R104 ;  /* 0x0000006803187220 */ /* 0x040fe40000410000 */
[----:B------:R1:W3:Y:S01]  /*7a00*/  MUFU.EX2 R248, R2 ;  /* 0x0000000200f87308 */ /* 0x0002e20000000800 */
[C---:B------:R-:W-:Y:S01]  /*7a10*/  FMUL.FTZ R25, R3.reuse, R105 ;  /* 0x0000006903197220 */ /* 0x040fe20000410000 */
[-C--:B----4-:R-:W-:Y:S03]  /*7a20*/  HMMA.16816.F32.BF16 R4, R176, R20.reuse, R4 ;  /* 0x00000014b004723c */ /* 0x090fe60000041804 */
[C---:B--2---:R-:W-:Y:S02]  /*7a30*/  FMUL.FTZ R11, R0.reuse, R159 ;  /* 0x0000009f000b7220 */ /* 0x044fe40000410000 */
[----:B------:R-:W-:Y:S02]  /*7a40*/  IMAD.MOV.U32 R159, RZ, RZ, R247 ;  /* 0x000000ffff9f7224 */ /* 0x000fe400078e00f7 */
[C---:B------:R-:W-:Y:S02]  /*7a50*/  FMUL.FTZ R10, R0.reuse, R158 ;  /* 0x0000009e000a7220 */ /* 0x040fe40000410000 */
[----:B------:R-:W-:Y:S03]  /*7a60*/  IMAD.MOV.U32 R158, RZ, RZ, R240 ;  /* 0x000000ffff9e7224 */ /* 0x000fe600078e00f0 */
[C---:B------:R-:W-:Y:S01]  /*7a70*/  FMUL.FTZ R46, R0.reuse, R126 ;  /* 0x0000007e002e7220 */ /* 0x040fe20000410000 */
[----:B------:R-:W-:Y:S01]  /*7a80*/  MOV R126, R234 ;  /* 0x000000ea007e7202 */ /* 0x000fe20000000f00 */
[C---:B------:R-:W-:Y:S04]  /*7a90*/  HMMA.16816.F32.BF16 R8, R180.reuse, R20, R8 ;  /* 0x00000014b408723c */ /* 0x040fe80000041808 */
[C---:B------:R-:W-:Y:S02]  /*7aa0*/  FMUL.FTZ R14, R0.reuse, R162 ;  /* 0x000000a2000e7220 */ /* 0x040fe40000410000 */
[----:B------:R-:W-:Y:S01]  /*7ab0*/  FMUL.FTZ R15, R0, R163 ;  /* 0x000000a3000f7220 */ /* 0x000fe20000410000 */
[----:B------:R-:W-:Y:S01]  /*7ac0*/  MOV R163, R65 ;  /* 0x0000004100a37202 */ /* 0x000fe20000000f00 */
[--C-:B-1----:R-:W-:Y:S04]  /*7ad0*/  FFMA.FTZ R2, R194, c[0x0][0x2d0], -R150.reuse ;  /* 0x0000b400c2027a23 */ /* 0x102fe80000010896 */
[----:B------:R1:W-:Y:S01]  /*7ae0*/  MUFU.EX2 R247, R2 ;  /* 0x0000000200f77308 */ /* 0x0003e20000000800 */
[-C--:B------:R-:W-:Y:S03]  /*7af0*/  HMMA.16816.F32.BF16 R12, R180, R22.reuse, R12 ;  /* 0x00000016b40c723c */ /* 0x080fe6000004180c */
[C---:B------:R-:W-:Y:S02]  /*7b00*/  FMUL.FTZ R20, R140.reuse, R100 ;  /* 0x000000648c147220 */ /* 0x040fe40000410000 */
[----:B------:R-:W-:Y:S02]  /*7b10*/  FMUL.FTZ R21, R140, R101 ;  /* 0x000000658c157220 */ /* 0x000fe40000410000 */
[C---:B------:R-:W-:Y:S01]  /*7b20*/  FMUL.FTZ R26, R0.reuse, R106 ;  /* 0x0000006a001a7220 */ /* 0x040fe20000410000 */
[C---:B------:R-:W-:Y:S04]  /*7b30*/  HMMA.16816.F32.BF16 R16, R176.reuse, R22, R16 ;  /* 0x00000016b010723c */ /* 0x040fe80000041810 */
[----:B------:R-:W-:Y:S02]  /*7b40*/  FMUL.FTZ R27, R0, R107 ;  /* 0x0000006b001b7220 */ /* 0x000fe40000410000 */
[----:B------:R-:W-:Y:S01]  /*7b50*/  FMUL.FTZ R28, R3, R108 ;  /* 0x0000006c031c7220 */ /* 0x000fe20000410000 */
[----:B------:R-:W-:Y:S01]  /*7b60*/  LDSM.16.MT88.4 R104, [R209+0x2100] ;  /* 0x00210000d168783b */ /* 0x000fe20000004200 */
[C---:B------:R-:W-:Y:S04]  /*7b70*/  FMUL.FTZ R22, R141.reuse, R102 ;  /* 0x000000668d167220 */ /* 0x040fe80000410000 */
[----:B------:R-:W-:Y:S02]  /*7b80*/  FMUL.FTZ R23, R141, R103 ;  /* 0x000000678d177220 */ /* 0x000fe40000410000 */
[----:B------:R-:W-:Y:S01]  /*7b90*/  FMUL.FTZ R65, R140, R137 ;  /* 0x000000898c417220 */ /* 0x000fe20000410000 */
[----:B------:R-:W2:Y:S01]  /*7ba0*/  LDSM.16.MT88.4 R100, [R210+0x1100] ;  /* 0x00110000d264783b */ /* 0x000ea20000004200 */
[----:B-1----:R-:W-:Y:S02]  /*7bb0*/  FFMA.FTZ R2, R195, c[0x0][0x2d0], -R150 ;  /* 0x0000b400c3027a23 */ /* 0x002fe40000010896 */
[----:B------:R-:W-:Y:S01]  /*7bc0*/  IMAD.MOV.U32 R195, RZ, RZ, R243 ;  /* 0x000000ffffc37224 */ /* 0x000fe200078e00f3 */
[-C--:B------:R-:W-:Y:S01]  /*7bd0*/  HMMA.16816.F32.BF16 R20, R176, R36.reuse, R20 ;  /* 0x00000024b014723c */ /* 0x080fe20000041814 */
[----:B------:R1:W4:Y:S02]  /*7be0*/  MUFU.EX2 R246, R2 ;  /* 0x0000000200f67308 */ /* 0x0003240000000800 */
[C---:B------:R-:W-:Y:S02]  /*7bf0*/  FMUL.FTZ R29, R3.reuse, R109 ;  /* 0x0000006d031d7220 */ /* 0x040fe40000410000 */
[C---:B------:R-:W-:Y:S02]  /*7c00*/  FMUL.FTZ R30, R0.reuse, R110 ;  /* 0x0000006e001e7220 */ /* 0x040fe40000410000 */
[C---:B------:R-:W-:Y:S01]  /*7c10*/  FMUL.FTZ R31, R0.reuse, R111 ;  /* 0x0000006f001f7220 */ /* 0x040fe20000410000 */
[C---:B------:R-:W-:Y:S04]  /*7c20*/  HMMA.16816.F32.BF16 R24, R180.reuse, R36, R24 ;  /* 0x00000024b418723c */ /* 0x040fe80000041818 */
[----:B------:R-:W-:Y:S02]  /*7c30*/  FMUL.FTZ R41, R3, R121 ;  /* 0x0000007903297220 */ /* 0x000fe40000410000 */
[----:B------:R-:W-:Y:S02]  /*7c40*/  FMUL.FTZ R42, R0, R122 ;  /* 0x0000007a002a7220 */ /* 0x000fe40000410000 */
[-C--:B------:R-:W-:Y:S04]  /*7c50*/  HMMA.16816.F32.BF16 R28, R180, R38.reuse, R28 ;  /* 0x00000026b41c723c */ /* 0x080fe8000004181c */
[C---:B------:R-:W-:Y:S02]  /*7c60*/  FMUL.FTZ R36, R140.reuse, R116 ;  /* 0x000000748c247220 */ /* 0x040fe40000410000 */
[----:B------:R-:W-:Y:S02]  /*7c70*/  FMUL.FTZ R37, R140, R117 ;  /* 0x000000758c257220 */ /* 0x000fe40000410000 */
[C---:B------:R-:W-:Y:S04]  /*7c80*/  HMMA.16816.F32.BF16 R32, R176.reuse, R38, R32 ;  /* 0x00000026b020723c */ /* 0x040fe80000041820 */
[----:B-1----:R-:W-:Y:S02]  /*7c90*/  FFMA.FTZ R2, R188, c[0x0][0x2d0], -R149 ;  /* 0x0000b400bc027a23 */ /* 0x002fe40000010895 */
[C---:B------:R-:W-:Y:S02]  /*7ca0*/  FMUL.FTZ R43, R0.reuse, R123 ;  /* 0x0000007b002b7220 */ /* 0x040fe40000410000 */
[----:B------:R1:W-:Y:S01]  /*7cb0*/  MUFU.EX2 R245, R2 ;  /* 0x0000000200f57308 */ /* 0x0003e20000000800 */
[C---:B------:R-:W-:Y:S03]  /*7cc0*/  FMUL.FTZ R38, R141.reuse, R118 ;  /* 0x000000768d267220 */ /* 0x040fe60000410000 */
[C---:B------:R-:W-:Y:S02]  /*7cd0*/  FMUL.FTZ R39, R141.reuse, R119 ;  /* 0x000000778d277220 */ /* 0x040fe40000410000 */
[----:B------:R-:W-:Y:S01]  /*7ce0*/  LDSM.16.MT88.4 R116, [R209+0x1500] ;  /* 0x00150000d174783b */ /* 0x000fe20000004200 */
[----:B------:R-:W-:Y:S02]  /*7cf0*/  FMUL.FTZ R47, R0, R127 ;  /* 0x0000007f002f7220 */ /* 0x000fe40000410000 */
[----:B------:R-:W-:Y:S02]  /*7d00*/  IMAD.MOV.U32 R123, RZ, RZ, R51 ;  /* 0x000000ffff7b7224 */ /* 0x000fe400078e0033 */
[-C--:B------:R-:W-:Y:S03]  /*7d10*/  HMMA.16816.F32.BF16 R36, R176, R52.reuse, R36 ;  /* 0x00000034b024723c */ /* 0x080fe60000041824 */
[C---:B------:R-:W-:Y:S02]  /*7d20*/  FMUL.FTZ R51, R141.reuse, R131 ;  /* 0x000000838d337220 */ /* 0x040fe40000410000 */
[----:B------:R-:W-:Y:S02]  /*7d30*/  IMAD.MOV.U32 R160, RZ, RZ, R50 ;  /* 0x000000ffffa07224 */ /* 0x000fe400078e0032 */
[----:B------:R-:W-:Y:S01]  /*7d40*/  FMUL.FTZ R50, R141, R130 ;  /* 0x000000828d327220 */ /* 0x000fe20000410000 */
[C---:B------:R-:W-:Y:S04]  /*7d50*/  HMMA.16816.F32.BF16 R40, R180.reuse, R52, R40 ;  /* 0x00000034b428723c */ /* 0x040fe80000041828 */
[----:B------:R-:W-:Y:S02]  /*7d60*/  IMAD.MOV.U32 R161, RZ, RZ, R49 ;  /* 0x000000ffffa17224 */ /* 0x000fe400078e0031 */
[----:B-1----:R-:W-:Y:S02]  /*7d70*/  FFMA.FTZ R2, R189, c[0x0][0x2d0], -R149 ;  /* 0x0000b400bd027a23 */ /* 0x002fe40000010895 */
[-C--:B------:R-:W-:Y:S02]  /*7d80*/  HMMA.16816.F32.BF16 R44, R180, R54.reuse, R44 ;  /* 0x00000036b42c723c */ /* 0x080fe4000004182c */
[----:B------:R1:W-:Y:S02]  /*7d90*/  MUFU.EX2 R244, R2 ;  /* 0x0000000200f47308 */ /* 0x0003e40000000800 */
[C---:B------:R-:W-:Y:S02]  /*7da0*/  FMUL.FTZ R49, R140.reuse, R129 ;  /* 0x000000818c317220 */ /* 0x040fe40000410000 */
[----:B------:R-:W-:Y:S01]  /*7db0*/  LDSM.16.MT88.4 R128, [R209+0x1d00] ;  /* 0x001d0000d180783b */ /* 0x000fe20000004200 */
[C---:B------:R-:W-:Y:S02]  /*7dc0*/  FMUL.FTZ R52, R140.reuse, R168 ;  /* 0x000000a88c347220 */ /* 0x040fe40000410000 */
[----:B------:R-:W-:Y:S02]  /*7dd0*/  FMUL.FTZ R53, R140, R169 ;  /* 0x000000a98c357220 */ /* 0x000fe40000410000 */
[C---:B------:R-:W-:Y:S04]  /*7de0*/  HMMA.16816.F32.BF16 R48, R176.reuse, R54, R48 ;  /* 0x00000036b030723c */ /* 0x040fe80000041830 */
[----:B------:R-:W-:Y:S02]  /*7df0*/  FMUL.FTZ R57, R3, R133 ;  /* 0x0000008503397220 */ /* 0x000fe40000410000 */
[C---:B------:R-:W-:Y:S02]  /*7e00*/  FMUL.FTZ R58, R0.reuse, R134 ;  /* 0x00000086003a7220 */ /* 0x040fe40000410000 */
[C---:B------:R-:W-:Y:S04]  /*7e10*/  FMUL.FTZ R54, R141.reuse, R170 ;  /* 0x000000aa8d367220 */ /* 0x040fe80000410000 */
[----:B------:R-:W-:Y:S02]  /*7e20*/  FMUL.FTZ R55, R141, R171 ;  /* 0x000000ab8d377220 */ /* 0x000fe40000410000 */
[----:B------:R-:W-:Y:S02]  /*7e30*/  FMUL.FTZ R59, R0, R135 ;  /* 0x00000087003b7220 */ /* 0x000fe40000410000 */
[----:B-1----:R-:W-:Y:S02]  /*7e40*/  FFMA.FTZ R2, R190, c[0x0][0x2d0], -R150 ;  /* 0x0000b400be027a23 */ /* 0x002fe40000010896 */
[C---:B------:R-:W-:Y:S01]  /*7e50*/  FMUL.FTZ R60, R3.reuse, R172 ;  /* 0x000000ac033c7220 */ /* 0x040fe20000410000 */
[-C--:B--2---:R-:W-:Y:S01]  /*7e60*/  HMMA.16816.F32.BF16 R52, R176, R100.reuse, R52 ;  /* 0x00000064b034723c */ /* 0x084fe20000041834 */
[----:B------:R1:W-:Y:S02]  /*7e70*/  MUFU.EX2 R243, R2 ;  /* 0x0000000200f37308 */ /* 0x0003e40000000800 */
[----:B------:R-:W-:Y:S02]  /*7e80*/  IMAD.MOV.U32 R162, RZ, RZ, R56 ;  /* 0x000000ffffa27224 */ /* 0x000fe400078e0038 */
[C---:B------:R-:W-:Y:S02]  /*7e90*/  FMUL.FTZ R56, R3.reuse, R132 ;  /* 0x0000008403387220 */ /* 0x040fe40000410000 */
[----:B------:R-:W-:Y:S02]  /*7ea0*/  FMUL.FTZ R61, R3, R173 ;  /* 0x000000ad033d7220 */ /* 0x000fe40000410000 */
[C---:B------:R-:W-:Y:S03]  /*7eb0*/  FMUL.FTZ R62, R0.reuse, R174 ;  /* 0x000000ae003e7220 */ /* 0x040fe60000410000 */
[C---:B------:R-:W-:Y:S04]  /*7ec0*/  HMMA.16816.F32.BF16 R56, R180.reuse, R100, R56 ;  /* 0x00000064b438723c */ /* 0x040fe80000041838 */
[----:B------:R-:W-:Y:S02]  /*7ed0*/  FMUL.FTZ R63, R0, R175 ;  /* 0x000000af003f7220 */ /* 0x000fe40000410000 */
[----:B------:R-:W-:Y:S02]  /*7ee0*/  IMAD.MOV.U32 R122, RZ, RZ, R67 ;  /* 0x000000ffff7a7224 */ /* 0x000fe400078e0043 */
[----:B------:R-:W-:Y:S03]  /*7ef0*/  FMUL.FTZ R67, R141, R139 ;  /* 0x0000008b8d437220 */ /* 0x000fe60000410000 */
[-C--:B------:R-:W-:Y:S03]  /*7f00*/  HMMA.16816.F32.BF16 R60, R180, R102.reuse, R60 ;  /* 0x00000066b43c723c */ /* 0x080fe6000004183c */
[----:B-1----:R-:W-:Y:S02]  /*7f10*/  FFMA.FTZ R2, R191, c[0x0][0x2d0], -R150 ;  /* 0x0000b400bf027a23 */ /* 0x002fe40000010896 */
[----:B------:R-:W-:Y:S02]  /*7f20*/  IMAD.MOV.U32 R121, RZ, RZ, R66 ;  /* 0x000000ffff797224 */ /* 0x000fe400078e0042 */
[----:B------:R1:W-:Y:S01]  /*7f30*/  MUFU.EX2 R242, R2 ;  /* 0x0000000200f27308 */ /* 0x0003e20000000800 */
[----:B------:R-:W-:Y:S04]  /*7f40*/  FMUL.FTZ R66, R141, R138 ;  /* 0x0000008a8d427220 */ /* 0x000fe80000410000 */
[----:B------:R-:W-:Y:S02]  /*7f50*/  IMAD.MOV.U32 R194, RZ, RZ, R64 ;  /* 0x000000ffffc27224 */ /* 0x000fe400078e0040 */
[----:B------:R-:W-:Y:S02]  /*7f60*/  FMUL.FTZ R64, R140, R136 ;  /* 0x000000888c407220 */ /* 0x000fe40000410000 */
[----:B------:R-:W-:Y:S01]  /*7f70*/  LDSM.16.MT88.4 R136, [R210+0x1d00] ;  /* 0x001d0000d288783b */ /* 0x000fe20000004200 */
[C---:B------:R-:W-:Y:S02]  /*7f80*/  FMUL.FTZ R72, R3.reuse, R72 ;  /* 0x0000004803487220 */ /* 0x040fe40000410000 */
[C---:B------:R-:W-:Y:S02]  /*7f90*/  FMUL.FTZ R73, R3.reuse, R73 ;  /* 0x0000004903497220 */ /* 0x040fe40000410000 */
[C---:B------:R-:W-:Y:S03]  /*7fa0*/  HMMA.16816.F32.BF16 R64, R176.reuse, R102, R64 ;  /* 0x00000066b040723c */ /* 0x040fe60000041840 */
[----:B------:R-:W2:Y:S01]  /*7fb0*/  LDSM.16.MT88.4 R100, [R210+0x2100] ;  /* 0x00210000d264783b */ /* 0x000ea20000004200 */
[C---:B------:R-:W-:Y:S02]  /*7fc0*/  FMUL.FTZ R74, R0.reuse, R74 ;  /* 0x0000004a004a7220 */ /* 0x040fe40000410000 */
[----:B------:R-:W-:Y:S02]  /*7fd0*/  FMUL.FTZ R75, R0, R75 ;  /* 0x0000004b004b7220 */ /* 0x000fe40000410000 */
[-C--:B------:R-:W-:Y:S04]  /*7fe0*/  HMMA.16816.F32.BF16 R68, R176, R104.reuse, R68 ;  /* 0x00000068b044723c */ /* 0x080fe80000041844 */
[--C-:B-1----:R-:W-:Y:S02]  /*7ff0*/  FFMA.FTZ R2, R206, c[0x0][0x2d0], -R151.reuse ;  /* 0x0000b400ce027a23 */ /* 0x102fe40000010897 */
[C---:B------:R-:W-:Y:S02]  /*8000*/  FMUL.FTZ R76, R3.reuse, R76 ;  /* 0x0000004c034c7220 */ /* 0x040fe40000410000 */
[C---:B------:R-:W-:Y:S01]  /*8010*/  HMMA.16816.F32.BF16 R72, R180.reuse, R104, R72 ;  /* 0x00000068b448723c */ /* 0x040fe20000041848 */
[----:B------:R1:W-:Y:S03]  /*8020*/  MUFU.EX2 R241, R2 ;  /* 0x0000000200f17308 */ /* 0x0003e60000000800 */
[----:B------:R-:W-:Y:S02]  /*8030*/  FMUL.FTZ R77, R3, R77 ;  /* 0x0000004d034d7220 */ /* 0x000fe40000410000 */
[C---:B------:R-:W-:Y:S02]  /*8040*/  FMUL.FTZ R78, R0.reuse, R78 ;  /* 0x0000004e004e7220 */ /* 0x040fe40000410000 */
[C---:B------:R-:W-:Y:S04]  /*8050*/  FMUL.FTZ R79, R0.reuse, R79 ;  /* 0x0000004f004f7220 */ /* 0x040fe80000410000 */
[----:B------:R-:W-:Y:S02]  /*8060*/  FMUL.FTZ R83, R141, R83 ;  /* 0x000000538d537220 */ /* 0x000fe40000410000 */
[C---:B------:R-:W-:Y:S01]  /*8070*/  FMUL.FTZ R88, R3.reuse, R88 ;  /* 0x0000005803587220 */ /* 0x040fe20000410000 */
[-C--:B------:R-:W-:Y:S03]  /*8080*/  HMMA.16816.F32.BF16 R76, R180, R106.reuse, R76 ;  /* 0x0000006ab44c723c */ /* 0x080fe6000004184c */
[----:B------:R-:W-:Y:S02]  /*8090*/  FMUL.FTZ R89, R3, R89 ;  /* 0x0000005903597220 */ /* 0x000fe40000410000 */
[C---:B------:R-:W-:Y:S02]  /*80a0*/  FMUL.FTZ R90, R0.reuse, R90 ;  /* 0x0000005a005a7220 */ /* 0x040fe40000410000 */
[C---:B------:R-:W-:Y:S01]  /*80b0*/  FMUL.FTZ R91, R0.reuse, R91 ;  /* 0x0000005b005b7220 */ /* 0x040fe20000410000 */
[C---:B------:R-:W-:Y:S01]  /*80c0*/  HMMA.16816.F32.BF16 R80, R176.reuse, R106, R80 ;  /* 0x0000006ab050723c */ /* 0x040fe20000041850 */
[----:B------:R-:W4:Y:S03]  /*80d0*/  LDSM.16.MT88.4 R104, [R209+0x500] ;  /* 0x00050000d168783b */ /* 0x000f260000004200 */
[----:B-1----:R-:W-:Y:S02]  /*80e0*/  FFMA.FTZ R2, R205, c[0x0][0x2d0], -R151 ;  /* 0x0000b400cd027a23 */ /* 0x002fe40000010897 */
[C---:B------:R-:W-:Y:S02]  /*80f0*/  FMUL.FTZ R86, R141.reuse, R86 ;  /* 0x000000568d567220 */ /* 0x040fe40000410000 */
[----:B------:R1:W1:Y:S01]  /*8100*/  MUFU.EX2 R240, R2 ;  /* 0x0000000200f07308 */ /* 0x0002620000000800 */
[----:B------:R-:W-:Y:S03]  /*8110*/  FMUL.FTZ R87, R141, R87 ;  /* 0x000000578d577220 */ /* 0x000fe60000410000 */
[C---:B------:R-:W-:Y:S02]  /*8120*/  FMUL.FTZ R92, R3.reuse, R92 ;  /* 0x0000005c035c7220 */ /* 0x040fe40000410000 */
[----:B------:R-:W-:Y:S02]  /*8130*/  FMUL.FTZ R93, R3, R93 ;  /* 0x0000005d035d7220 */ /* 0x000fe40000410000 */
[-C--:B--2---:R-:W-:Y:S03]  /*8140*/  HMMA.16816.F32.BF16 R84, R176, R100.reuse, R84 ;  /* 0x00000064b054723c */ /* 0x084fe60000041854 */
[C---:B------:R-:W-:Y:S02]  /*8150*/  FMUL.FTZ R94, R0.reuse, R94 ;  /* 0x0000005e005e7220 */ /* 0x040fe40000410000 */
[----:B------:R-:W-:Y:S02]  /*8160*/  FMUL.FTZ R95, R0, R95 ;  /* 0x0000005f005f7220 */ /* 0x000fe40000410000 */
[C---:B------:R-:W-:Y:S01]  /*8170*/  FMUL.FTZ R98, R141.reuse, R98 ;  /* 0x000000628d627220 */ /* 0x040fe20000410000 */
[C---:B------:R-:W-:Y:S04]  /*8180*/  HMMA.16816.F32.BF16 R88, R180.reuse, R100, R88 ;  /* 0x00000064b458723c */ /* 0x040fe80000041858 */
[----:B------:R-:W-:Y:S02]  /*8190*/  FMUL.FTZ R99, R141, R99 ;  /* 0x000000638d637220 */ /* 0x000fe40000410000 */
[----:B------:R-:W-:Y:S01]  /*81a0*/  FFMA.FTZ R120, R120, c[0x0][0x2d0], -R149 ;  /* 0x0000b40078787a23 */ /* 0x000fe20000010895 */
[----:B---3--:R-:W-:Y:S01]  /*81b0*/  F2FP.BF16.PACK_AB R100, R248, R251 ;  /* 0x000000fbf864723e */ /* 0x008fe200000010ff */
[-C--:B------:R-:W-:Y:S01]  /*81c0*/  HMMA.16816.F32.BF16 R92, R180, R102.reuse, R92 ;  /* 0x00000066b45c723c */ /* 0x080fe2000004185c */
[----:B------:R-:W-:Y:S03]  /*81d0*/  LDSM.16.MT88.4 R180, [R209+0x2d00] ;  /* 0x002d0000d1b4783b */ /* 0x000fe60000004200 */
[--C-:B-1----:R-:W-:Y:S01]  /*81e0*/  FFMA.FTZ R2, R207, c[0x0][0x2d0], -R184.reuse ;  /* 0x0000b400cf027a23 */ /* 0x102fe200000108b8 */
[----:B----4-:R-:W-:Y:S02]  /*81f0*/  F2FP.BF16.PACK_AB R101, R246, R247 ;  /* 0x000000f7f665723e */ /* 0x010fe400000010ff */
[----:B------:R-:W-:Y:S01]  /*8200*/  F2FP.BF16.PACK_AB R108, R240, R241 ;  /* 0x000000f1f06c723e */ /* 0x000fe200000010ff */
[----:B------:R-:W-:Y:S01]  /*8210*/  HMMA.16816.F32.BF16 R96, R176, R102, R96 ;  /* 0x00000066b060723c */ /* 0x000fe20000041860 */
[----:B------:R1:W-:Y:S06]  /*8220*/  MUFU.EX2 R239, R2 ;  /* 0x0000000200ef7308 */ /* 0x0003ec0000000800 */
[----:B------:R-:W-:Y:S02]  /*8230*/  F2FP.BF16.PACK_AB R102, R244, R245 ;  /* 0x000000f5f466723e */ /* 0x000fe400000010ff */
[----:B------:R-:W-:Y:S07]  /*8240*/  F2FP.BF16.PACK_AB R103, R242, R243 ;  /* 0x000000f3f267723e */ /* 0x000fee00000010ff */
[-C--:B------:R-:W-:Y:S05]  /*8250*/  HMMA.16816.F32.BF16 R4, R100, R104.reuse, R4 ;  /* 0x000000686404723c */ /* 0x080fea0000041804 */
[--C-:B-1----:R-:W-:Y:S04]  /*8260*/  FFMA.FTZ R2, R227, c[0x0][0x2d0], -R184.reuse ;  /* 0x0000b400e3027a23 */ /* 0x102fe800000108b8 */
[----:B------:R1:W2:Y:S03]  /*8270*/  MUFU.EX2 R238, R2 ;  /* 0x0000000200ee7308 */ /* 0x0002a60000000800 */
[--C-:B-1----:R-:W-:Y:S01]  /*8280*/  FFMA.FTZ R2, R228, c[0x0][0x2d0], -R151.reuse ;  /* 0x0000b400e4027a23 */ /* 0x102fe20000010897 */
[----:B--2---:R-:W-:Y:S06]  /*8290*/  F2FP.BF16.PACK_AB R109, R238, R239 ;  /* 0x000000efee6d723e */ /* 0x004fec00000010ff */
[----:B------:R-:W-:Y:S10]  /*82a0*/  MUFU.EX2 R228, R120 ;  /* 0x0000007800e47308 */ /* 0x000ff40000000800 */
[----:B------:R1:W-:Y:S02]  /*82b0*/  MUFU.EX2 R237, R2 ;  /* 0x0000000200ed7308 */ /* 0x0003e40000000800 */
[----:B-1----:R-:W-:Y:S08]  /*82c0*/  FFMA.FTZ R2, R229, c[0x0][0x2d0], -R151 ;  /* 0x0000b400e5027a23 */ /* 0x002ff00000010897 */
[----:B------:R1:W2:Y:S02]  /*82d0*/  MUFU.EX2 R236, R2 ;  /* 0x0000000200ec7308 */ /* 0x0002a40000000800 */
[--C-:B-1----:R-:W-:Y:S01]  /*82e0*/  FFMA.FTZ R2, R230, c[0x0][0x2d0], -R184.reuse ;  /* 0x0000b400e6027a23 */ /* 0x102fe200000108b8 */
[----:B--2---:R-:W-:Y:S07]  /*82f0*/  F2FP.BF16.PACK_AB R110, R236, R237 ;  /* 0x000000edec6e723e */ /* 0x004fee00000010ff */
[----:B------:R1:W-:Y:S02]  /*8300*/  MUFU.EX2 R235, R2 ;  /* 0x0000000200eb7308 */ /* 0x0003e40000000800 */
[----:B-1----:R-:W-:Y:S08]  /*8310*/  FFMA.FTZ R2, R231, c[0x0][0x2d0], -R184 ;  /* 0x0000b400e7027a23 */ /* 0x002ff000000108b8 */
[----:B------:R1:W2:Y:S02]  /*8320*/  MUFU.EX2 R234, R2 ;  /* 0x0000000200ea7308 */ /* 0x0002a40000000800 */
[--C-:B-1----:R-:W-:Y:S01]  /*8330*/  FFMA.FTZ R2, R232, c[0x0][0x2d0], -R149.reuse ;  /* 0x0000b400e8027a23 */ /* 0x102fe20000010895 */
[----:B--2---:R-:W-:Y:S07]  /*8340*/  F2FP.BF16.PACK_AB R111, R234, R235 ;  /* 0x000000ebea6f723e */ /* 0x004fee00000010ff */
[----:B------:R1:W-:Y:S01]  /*8350*/  MUFU.EX2 R232, R2 ;  /* 0x0000000200e87308 */ /* 0x0003e20000000800 */
[C---:B------:R-:W-:Y:S08]  /*8360*/  HMMA.16816.F32.BF16 R8, R108.reuse, R104, R8 ;  /* 0x000000686c08723c */ /* 0x040ff00000041808 */
[-C--:B------:R-:W-:Y:S08]  /*8370*/  HMMA.16816.F32.BF16 R12, R108, R106.reuse, R12 ;  /* 0x0000006a6c0c723c */ /* 0x080ff0000004180c */
[C---:B------:R-:W-:Y:S01]  /*8380*/  HMMA.16816.F32.BF16 R16, R100.reuse, R106, R16 ;  /* 0x0000006a6410723c */ /* 0x040fe20000041810 */
[----:B------:R-:W2:Y:S03]  /*8390*/  LDSM.16.MT88.4 R104, [R210+0x1500] ;  /* 0x00150000d268783b */ /* 0x000ea60000004200 */
[----:B-1----:R-:W-:Y:S04]  /*83a0*/  FFMA.FTZ R2, R233, c[0x0][0x2d0], -R149 ;  /* 0x0000b400e9027a23 */ /* 0x002fe80000010895 */
[-C--:B------:R-:W-:Y:S01]  /*83b0*/  HMMA.16816.F32.BF16 R20, R100, R112.reuse, R20 ;  /* 0x000000706414723c */ /* 0x080fe20000041814 */
[----:B------:R1:W3:Y:S07]  /*83c0*/  MUFU.EX2 R233, R2 ;  /* 0x0000000200e97308 */ /* 0x0002ee0000000800 */
[C---:B------:R-:W-:Y:S08]  /*83d0*/  HMMA.16816.F32.BF16 R24, R108.reuse, R112, R24 ;  /* 0x000000706c18723c */ /* 0x040ff00000041818 */
[-C--:B------:R-:W-:Y:S08]  /*83e0*/  HMMA.16816.F32.BF16 R28, R108, R114.reuse, R28 ;  /* 0x000000726c1c723c */ /* 0x080ff0000004181c */
[C---:B------:R-:W-:Y:S01]  /*83f0*/  HMMA.16816.F32.BF16 R32, R100.reuse, R114, R32 ;  /* 0x000000726420723c */ /* 0x040fe20000041820 */
[----:B------:R-:W4:Y:S03]  /*8400*/  LDSM.16.MT88.4 R112, [R209+0x2500] ;  /* 0x00250000d170783b */ /* 0x000f260000004200 */
[--C-:B-1----:R-:W-:Y:S02]  /*8410*/  FFMA.FTZ R2, R249, c[0x0][0x2d0], -R150.reuse ;  /* 0x0000b400f9027a23 */ /* 0x102fe40000010896 */
[----:B------:R-:W-:Y:S02]  /*8420*/  IMAD.MOV.U32 R249, RZ, RZ, R155 ;  /* 0x000000fffff97224 */ /* 0x000fe400078e009b */
[-C--:B------:R-:W-:Y:S01]  /*8430*/  HMMA.16816.F32.BF16 R36, R100, R116.reuse, R36 ;  /* 0x000000746424723c */ /* 0x080fe20000041824 */
[----:B------:R1:W-:Y:S07]  /*8440*/  MUFU.EX2 R231, R2 ;  /* 0x0000000200e77308 */ /* 0x0003ee0000000800 */
[C---:B------:R-:W-:Y:S08]  /*8450*/  HMMA.16816.F32.BF16 R40, R108.reuse, R116, R40 ;  /* 0x000000746c28723c */ /* 0x040ff00000041828 */
[-C--:B------:R-:W-:Y:S08]  /*8460*/  HMMA.16816.F32.BF16 R44, R108, R118.reuse, R44 ;  /* 0x000000766c2c723c */ /* 0x080ff0000004182c */
[C---:B------:R-:W-:Y:S01]  /*8470*/  HMMA.16816.F32.BF16 R48, R100.reuse, R118, R48 ;  /* 0x000000766430723c */ /* 0x040fe20000041830 */
[----:B------:R-:W3:Y:S03]  /*8480*/  LDSM.16.MT88.4 R116, [R210+0x2500] ;  /* 0x00250000d274783b */ /* 0x000ee60000004200 */
[----:B-1----:R-:W-:Y:S02]  /*8490*/  FFMA.FTZ R2, R252, c[0x0][0x2d0], -R150 ;  /* 0x0000b400fc027a23 */ /* 0x002fe40000010896 */
[----:B------:R-:W-:Y:S02]  /*84a0*/  IMAD.MOV.U32 R252, RZ, RZ, R154 ;  /* 0x000000fffffc7224 */ /* 0x000fe400078e009a */
[-C--:B--2---:R-:W-:Y:S01]  /*84b0*/  HMMA.16816.F32.BF16 R52, R100, R104.reuse, R52 ;  /* 0x000000686434723c */ /* 0x084fe20000041834 */
[----:B------:R1:W2:Y:S07]  /*84c0*/  MUFU.EX2 R229, R2 ;  /* 0x0000000200e57308 */ /* 0x0002ae0000000800 */
[C---:B------:R-:W-:Y:S08]  /*84d0*/  HMMA.16816.F32.BF16 R56, R108.reuse, R104, R56 ;  /* 0x000000686c38723c */ /* 0x040ff00000041838 */
[-C--:B------:R-:W-:Y:S08]  /*84e0*/  HMMA.16816.F32.BF16 R60, R108, R106.reuse, R60 ;  /* 0x0000006a6c3c723c */ /* 0x080ff0000004183c */
[C---:B------:R-:W-:Y:S04]  /*84f0*/  HMMA.16816.F32.BF16 R64, R100.reuse, R106, R64 ;  /* 0x0000006a6440723c */ /* 0x040fe80000041840 */
[----:B-1----:R-:W-:Y:S02]  /*8500*/  FFMA.FTZ R2, R126, c[0x0][0x2d0], -R149 ;  /* 0x0000b4007e027a23 */ /* 0x002fe40000010895 */
[----:B------:R-:W-:Y:S02]  /*8510*/  IMAD.MOV.U32 R126, RZ, RZ, R125 ;  /* 0x000000ffff7e7224 */ /* 0x000fe400078e007d */
[-C--:B----4-:R-:W-:Y:S01]  /*8520*/  HMMA.16816.F32.BF16 R68, R100, R112.reuse, R68 ;  /* 0x000000706444723c */ /* 0x090fe20000041844 */
[----:B------:R1:W4:Y:S03]  /*8530*/  MUFU.EX2 R230, R2 ;  /* 0x0000000200e67308 */ /* 0x0003260000000800 */
[----:B------:R-:W-:Y:S01]  /*8540*/  MOV R127, R126 ;  /* 0x0000007e007f7202 */ /* 0x000fe20000000f00 */
[----:B------:R-:W-:Y:S01]  /*8550*/  IMAD.MOV.U32 R125, RZ, RZ, R124 ;  /* 0x000000ffff7d7224 */ /* 0x000fe200078e007c */
[----:B------:R-:W-:Y:S01]  /*8560*/  MOV R124, R195 ;  /* 0x000000c3007c7202 */ /* 0x000fe20000000f00 */
[----:B------:R-:W-:Y:S01]  /*8570*/  IMAD.MOV.U32 R195, RZ, RZ, R194 ;  /* 0x000000ffffc37224 */ /* 0x000fe200078e00c2 */
[C---:B------:R-:W-:Y:S04]  /*8580*/  HMMA.16816.F32.BF16 R72, R108.reuse, R112, R72 ;  /* 0x000000706c48723c */ /* 0x040fe80000041848 */
[----:B------:R-:W-:Y:S02]  /*8590*/  IMAD.MOV.U32 R126, RZ, RZ, R125 ;  /* 0x000000ffff7e7224 */ /* 0x000fe400078e007d */
[----:B------:R-:W-:Y:S01]  /*85a0*/  IMAD.MOV.U32 R194, RZ, RZ, R123 ;  /* 0x000000ffffc27224 */ /* 0x000fe200078e007b */
[----:B------:R-:W-:Y:S01]  /*85b0*/  MOV R123, R192 ;  /* 0x000000c0007b7202 */ /* 0x000fe20000000f00 */
[-C--:B------:R-:W-:Y:S04]  /*85c0*/  HMMA.16816.F32.BF16 R76, R108, R114.reuse, R76 ;  /* 0x000000726c4c723c */ /* 0x080fe8000004184c */
[----:B------:R-:W-:Y:S02]  /*85d0*/  IMAD.MOV.U32 R192, RZ, RZ, R165 ;  /* 0x000000ffffc07224 */ /* 0x000fe400078e00a5 */
[----:B------:R-:W-:Y:S02]  /*85e0*/  IMAD.MOV.U32 R165, RZ, RZ, R224 ;  /* 0x000000ffffa57224 */ /* 0x000fe400078e00e0 */
[C---:B------:R-:W-:Y:S01]  /*85f0*/  HMMA.16816.F32.BF16 R80, R100.reuse, R114, R80 ;  /* 0x000000726450723c */ /* 0x040fe20000041850 */
[----:B------:R-:W-:Y:S03]  /*8600*/  LDSM.16.MT88.4 R112, [R210+0x900] ;  /* 0x00090000d270783b */ /* 0x000fe60000004200 */
[----:B-1----:R-:W-:Y:S01]  /*8610*/  FFMA.FTZ R2, R250, c[0x0][0x2d0], -R150 ;  /* 0x0000b400fa027a23 */ /* 0x002fe20000010896 */
[----:B------:R-:W-:Y:S01]  /*8620*/  MOV R250, R153 ;  /* 0x0000009900fa7202 */ /* 0x000fe20000000f00 */
[----:B------:R-:W-:Y:S01]  /*8630*/  IMAD.MOV.U32 R125, RZ, RZ, R124 ;  /* 0x000000ffff7d7224 */ /* 0x000fe200078e007c */
[----:B------:R-:W-:Y:S01]  /*8640*/  MOV R124, R195 ;  /* 0x000000c3007c7202 */ /* 0x000fe20000000f00 */
[-C--:B---3--:R-:W-:Y:S01]  /*8650*/  HMMA.16816.F32.BF16 R84, R100, R116.reuse, R84 ;  /* 0x000000746454723c */ /* 0x088fe20000041854 */
[----:B------:R1:W-:Y:S01]  /*8660*/  MUFU.EX2 R227, R2 ;  /* 0x0000000200e37308 */ /* 0x0003e20000000800 */
[----:B------:R3:W5:Y:S02]  /*8670*/  LDL.LU R224, [R1+0x6c] ;  /* 0x00006c0001e07983 */ /* 0x0007640000300800 */
[----:B------:R-:W-:Y:S02]  /*8680*/  IMAD.MOV.U32 R195, RZ, RZ, R194 ;  /* 0x000000ffffc37224 */ /* 0x000fe400078e00c2 */
[----:B------:R-:W-:Y:S01]  /*8690*/  IMAD.MOV.U32 R194, RZ, RZ, R123 ;  /* 0x000000ffffc27224 */ /* 0x000fe200078e007b */
[----:B------:R-:W-:Y:S01]  /*86a0*/  MOV R123, R192 ;  /* 0x000000c0007b7202 */ /* 0x000fe20000000f00 */
[C---:B------:R-:W-:Y:S04]  /*86b0*/  HMMA.16816.F32.BF16 R88, R108.reuse, R116, R88 ;  /* 0x000000746c58723c */ /* 0x040fe80000041858 */
[----:B------:R-:W-:Y:S02]  /*86c0*/  IMAD.MOV.U32 R192, RZ, RZ, R165 ;  /* 0x000000ffffc07224 */ /* 0x000fe400078e00a5 */
[----:B------:R-:W-:Y:S02]  /*86d0*/  FFMA.FTZ R104, R125, c[0x0][0x2d0], -R151 ;  /* 0x0000b4007d687a23 */ /* 0x000fe40000010897 */
[-C--:B------:R-:W-:Y:S02]  /*86e0*/  HMMA.16816.F32.BF16 R92, R108, R118.reuse, R92 ;  /* 0x000000766c5c723c */ /* 0x080fe4000004185c */
[----:B------:R3:W-:Y:S02]  /*86f0*/  MUFU.EX2 R205, R104 ;  /* 0x0000006800cd7308 */ /* 0x0007e40000000800 */
[----:B------:R-:W-:Y:S02]  /*8700*/  IMAD.MOV.U32 R165, RZ, RZ, R213 ;  /* 0x000000ffffa57224 */ /* 0x000fe400078e00d5 */
[----:B------:R3:W5:Y:S02]  /*8710*/  LDL.LU R213, [R1+0x68] ;  /* 0x0000680001d57983 */ /* 0x0007640000300800 */
[----:B------:R-:W-:Y:S02]  /*8720*/  HMMA.16816.F32.BF16 R96, R100, R118, R96 ;  /* 0x000000766460723c */ /* 0x000fe40000041860 */
[----:B------:R-:W-:Y:S02]  /*8730*/  LDSM.16.MT88.4 R116, [R209+0x1900] ;  /* 0x00190000d174783b */ /* 0x000fe40000004200 */
[----:B-1----:R-:W-:Y:S03]  /*8740*/  FFMA.FTZ R2, R127, c[0x0][0x2d0], -R150 ;  /* 0x0000b4007f027a23 */ /* 0x002fe60000010896 */
[----:B------:R-:W-:Y:S01]  /*8750*/  F2FP.BF16.PACK_AB R100, R233, R232 ;  /* 0x000000e8e964723e */ /* 0x000fe200000010ff */
[----:B------:R1:W1:Y:S01]  /*8760*/  MUFU.EX2 R207, R2 ;  /* 0x0000000200cf7308 */ /* 0x0002620000000800 */
[----:B--2---:R-:W-:Y:S03]  /*8770*/  F2FP.BF16.PACK_AB R101, R229, R231 ;  /* 0x000000e7e565723e */ /* 0x004fe600000010ff */
[----:B----4-:R-:W-:Y:S01]  /*8780*/  F2FP.BF16.PACK_AB R102, R228, R230 ;  /* 0x000000e6e466723e */ /* 0x010fe200000010ff */
[----:B---3--:R-:W2:Y:S01]  /*8790*/  LDSM.16.MT88.4 R104, [R209+0x900] ;  /* 0x00090000d168783b */ /* 0x008ea20000004200 */
[----:B-1----:R-:W-:Y:S01]  /*87a0*/  FFMA.FTZ R2, R126, c[0x0][0x2d0], -R151 ;  /* 0x0000b4007e027a23 */ /* 0x002fe20000010897 */
[----:B------:R-:W-:Y:S03]  /*87b0*/  F2FP.BF16.PACK_AB R103, R207, R227 ;  /* 0x000000e3cf67723e */ /* 0x000fe600000010ff */
[----:B------:R1:W3:Y:S04]  /*87c0*/  MUFU.EX2 R206, R2 ;  /* 0x0000000200ce7308 */ /* 0x0002e80000000800 */
[-C--:B--2---:R-:W-:Y:S03]  /*87d0*/  HMMA.16816.F32.BF16 R4, R100, R104.reuse, R4 ;  /* 0x000000686404723c */ /* 0x084fe60000041804 */
[----:B-1----:R-:W-:Y:S01]  /*87e0*/  FFMA.FTZ R2, R124, c[0x0][0x2d0], -R184 ;  /* 0x0000b4007c027a23 */ /* 0x002fe200000108b8 */
[----:B------:R-:W-:Y:S01]  /*87f0*/  MOV R124, R195 ;  /* 0x000000c3007c7202 */ /* 0x000fe20000000f00 */
[----:B------:R-:W-:Y:S01]  /*8800*/  IMAD.MOV.U32 R195, RZ, RZ, R194 ;  /* 0x000000ffffc37224 */ /* 0x000fe200078e00c2 */
[----:B---3--:R-:W-:Y:S01]  /*8810*/  F2FP.BF16.PACK_AB R108, R205, R206 ;  /* 0x000000cecd6c723e */ /* 0x008fe200000010ff */
[----:B------:R-:W-:Y:S01]  /*8820*/  IMAD.MOV.U32 R194, RZ, RZ, R123 ;  /* 0x000000ffffc27224 */ /* 0x000fe200078e007b */
[----:B------:R-:W-:Y:S01]  /*8830*/  MOV R123, R192 ;  /* 0x000000c0007b7202 */ /* 0x000fe20000000f00 */
[----:B------:R-:W-:Y:S03]  /*8840*/  IMAD.MOV.U32 R192, RZ, RZ, R193 ;  /* 0x000000ffffc07224 */ /* 0x000fe600078e00c1 */
[----:B------:R-:W-:Y:S01]  /*8850*/  IMAD.MOV.U32 R193, RZ, RZ, R159 ;  /* 0x000000ffffc17224 */ /* 0x000fe200078e009f */
[----:B------:R-:W-:Y:S01]  /*8860*/  MOV R159, R157 ;  /* 0x0000009d009f7202 */ /* 0x000fe20000000f00 */
[----:B------:R-:W-:Y:S02]  /*8870*/  IMAD.MOV.U32 R157, RZ, RZ, R197 ;  /* 0x000000ffff9d7224 */ /* 0x000fe400078e00c5 */
[----:B------:R-:W-:Y:S02]  /*8880*/  IMAD.MOV.U32 R197, RZ, RZ, R203 ;  /* 0x000000ffffc57224 */ /* 0x000fe400078e00cb */
[----:B------:R1:W-:Y:S02]  /*8890*/  MUFU.EX2 R203, R2 ;  /* 0x0000000200cb7308 */ /* 0x0003e40000000800 */
[----:B-1----:R-:W-:Y:S01]  /*88a0*/  FFMA.FTZ R2, R200, c[0x0][0x2d0], -R184 ;  /* 0x0000b400c8027a23 */ /* 0x002fe200000108b8 */
[----:B------:R-:W-:Y:S07]  /*88b0*/  MOV R200, R201 ;  /* 0x000000c900c87202 */ /* 0x000fee0000000f00 */
[----:B------:R1:W2:Y:S02]  /*88c0*/  MUFU.EX2 R201, R2 ;  /* 0x0000000200c97308 */ /* 0x0002a40000000800 */
[----:B-1----:R-:W-:Y:S01]  /*88d0*/  FFMA.FTZ R2, R124, c[0x0][0x2d0], -R151 ;  /* 0x0000b4007c027a23 */ /* 0x002fe20000010897 */
[----:B--2---:R-:W-:Y:S01]  /*88e0*/  F2FP.BF16.PACK_AB R109, R201, R203 ;  /* 0x000000cbc96d723e */ /* 0x004fe200000010ff */
[----:B------:R-:W-:Y:S02]  /*88f0*/  IMAD.MOV.U32 R124, RZ, RZ, R195 ;  /* 0x000000ffff7c7224 */ /* 0x000fe400078e00c3 */
[----:B------:R-:W-:Y:S01]  /*8900*/  IMAD.MOV.U32 R195, RZ, RZ, R194 ;  /* 0x000000ffffc37224 */ /* 0x000fe200078e00c2 */
[----:B------:R-:W-:Y:S01]  /*8910*/  MOV R194, R123 ;  /* 0x0000007b00c27202 */ /* 0x000fe20000000f00 */
[----:B------:R-:W-:Y:S02]  /*8920*/  IMAD.MOV.U32 R123, RZ, RZ, R192 ;  /* 0x000000ffff7b7224 */ /* 0x000fe400078e00c0 */
[----:B------:R-:W-:Y:S01]  /*8930*/  IMAD.MOV.U32 R192, RZ, RZ, R163 ;  /* 0x000000ffffc07224 */ /* 0x000fe200078e00a3 */
[----:B------:R-:W-:Y:S02]  /*8940*/  MOV R163, R202 ;  /* 0x000000ca00a37202 */ /* 0x000fe40000000f00 */
[----:B------:R1:W-:Y:S02]  /*8950*/  MUFU.EX2 R202, R2 ;  /* 0x0000000200ca7308 */ /* 0x0003e40000000800 */
[----:B-1----:R-:W-:Y:S08]  /*8960*/  FFMA.FTZ R2, R200, c[0x0][0x2d0], -R151 ;  /* 0x0000b400c8027a23 */ /* 0x002ff00000010897 */
[----:B------:R1:W2:Y:S02]  /*8970*/  MUFU.EX2 R200, R2 ;  /* 0x0000000200c87308 */ /* 0x0002a40000000800 */
[--C-:B-1----:R-:W-:Y:S01]  /*8980*/  FFMA.FTZ R2, R199, c[0x0][0x2d0], -R184.reuse ;  /* 0x0000b400c7027a23 */ /* 0x102fe200000108b8 */
[----:B--2---:R-:W-:Y:S07]  /*8990*/  F2FP.BF16.PACK_AB R110, R200, R202 ;  /* 0x000000cac86e723e */ /* 0x004fee00000010ff */
[----:B------:R1:W-:Y:S02]  /*89a0*/  MUFU.EX2 R199, R2 ;  /* 0x0000000200c77308 */ /* 0x0003e40000000800 */
[----:B-1----:R-:W-:Y:S02]  /*89b0*/  FFMA.FTZ R2, R124, c[0x0][0x2d0], -R184 ;  /* 0x0000b4007c027a23 */ /* 0x002fe400000108b8 */
[----:B------:R-:W-:Y:S02]  /*89c0*/  IMAD.MOV.U32 R124, RZ, RZ, R194 ;  /* 0x000000ffff7c7224 */ /* 0x000fe400078e00c2 */
[----:B------:R-:W-:Y:S01]  /*89d0*/  IMAD.MOV.U32 R194, RZ, RZ, R122 ;  /* 0x000000ffffc27224 */ /* 0x000fe200078e007a */
[----:B------:R-:W-:Y:S01]  /*89e0*/  MOV R122, R121 ;  /* 0x00000079007a7202 */ /* 0x000fe20000000f00 */
[----:B------:R-:W-:Y:S02]  /*89f0*/  IMAD.MOV.U32 R121, RZ, RZ, R162 ;  /* 0x000000ffff797224 */ /* 0x000fe400078e00a2 */
[----:B------:R-:W-:Y:S02]  /*8a00*/  IMAD.MOV.U32 R162, RZ, RZ, R198 ;  /* 0x000000ffffa27224 */ /* 0x000fe400078e00c6 */
[----:B------:R-:W1:Y:S02]  /*8a10*/  MUFU.EX2 R198, R2 ;  /* 0x0000000200c67308 */ /* 0x000e640000000800 */
[----:B-1----:R-:W-:Y:S01]  /*8a20*/  F2FP.BF16.PACK_AB R111, R198, R199 ;  /* 0x000000c7c66f723e */ /* 0x002fe200000010ff */
[----:B------:R-:W-:Y:S01]  /*8a30*/  FFMA.FTZ R2, R123, c[0x0][0x2d0], -R149 ;  /* 0x0000b4007b027a23 */ /* 0x000fe20000010895 */
[----:B------:R-:W-:Y:S01]  /*8a40*/  MOV R123, R193 ;  /* 0x000000c1007b7202 */ /* 0x000fe20000000f00 */
[----:B------:R-:W-:Y:S02]  /*8a50*/  IMAD.MOV.U32 R193, RZ, RZ, R159 ;  /* 0x000000ffffc17224 */ /* 0x000fe400078e009f */
[----:B------:R-:W-:Y:S02]  /*8a60*/  IMAD.MOV.U32 R159, RZ, RZ, R197 ;  /* 0x000000ffff9f7224 */ /* 0x000fe400078e00c5 */
[C---:B------:R-:W-:Y:S01]  /*8a70*/  HMMA.16816.F32.BF16 R8, R108.reuse, R104, R8 ;  /* 0x000000686c08723c */ /* 0x040fe20000041808 */
[----:B------:R1:W-:Y:S07]  /*8a80*/  MUFU.EX2 R197, R2 ;  /* 0x0000000200c57308 */ /* 0x0003ee0000000800 */
[-C--:B------:R-:W-:Y:S08]  /*8a90*/  HMMA.16816.F32.BF16 R12, R108, R106.reuse, R12 ;  /* 0x0000006a6c0c723c */ /* 0x080ff0000004180c */
[C---:B------:R-:W-:Y:S01]  /*8aa0*/  HMMA.16816.F32.BF16 R16, R100.reuse, R106, R16 ;  /* 0x0000006a6410723c */ /* 0x040fe20000041810 */
[----:B------:R-:W2:Y:S07]  /*8ab0*/  LDSM.16.MT88.4 R104, [R210+0x1900] ;  /* 0x00190000d268783b */ /* 0x000eae0000004200 */
[-C--:B------:R-:W-:Y:S04]  /*8ac0*/  HMMA.16816.F32.BF16 R20, R100, R112.reuse, R20 ;  /* 0x000000706414723c */ /* 0x080fe80000041814 */
[----:B-1----:R-:W-:Y:S01]  /*8ad0*/  FFMA.FTZ R2, R194, c[0x0][0x2d0], -R149 ;  /* 0x0000b400c2027a23 */ /* 0x002fe20000010895 */
[----:B------:R-:W-:Y:S01]  /*8ae0*/  MOV R194, R122 ;  /* 0x0000007a00c27202 */ /* 0x000fe20000000f00 */
[----:B------:R-:W-:Y:S02]  /*8af0*/  IMAD.MOV.U32 R122, RZ, RZ, R121 ;  /* 0x000000ffff7a7224 */ /* 0x000fe400078e0079 */
[C---:B------:R-:W-:Y:S04]  /*8b00*/  HMMA.16816.F32.BF16 R24, R108.reuse, R112, R24 ;  /* 0x000000706c18723c */ /* 0x040fe80000041818 */
[----:B------:R-:W-:Y:S01]  /*8b10*/  IMAD.MOV.U32 R121, RZ, RZ, R192 ;  /* 0x000000ffff797224 */ /* 0x000fe200078e00c0 */
[----:B------:R-:W-:Y:S01]  /*8b20*/  MOV R192, R167 ;  /* 0x000000a700c07202 */ /* 0x000fe20000000f00 */
[----:B------:R-:W-:Y:S02]  /*8b30*/  IMAD.MOV.U32 R167, RZ, RZ, R166 ;  /* 0x000000ffffa77224 */ /* 0x000fe400078e00a6 */
[-C--:B------:R-:W-:Y:S04]  /*8b40*/  HMMA.16816.F32.BF16 R28, R108, R114.reuse, R28 ;  /* 0x000000726c1c723c */ /* 0x080fe8000004181c */
[----:B------:R-:W-:Y:S01]  /*8b50*/  IMAD.MOV.U32 R166, RZ, RZ, R165 ;  /* 0x000000ffffa67224 */ /* 0x000fe200078e00a5 */
[----:B------:R-:W-:Y:S01]  /*8b60*/  MOV R165, R164 ;  /* 0x000000a400a57202 */ /* 0x000fe20000000f00 */
[----:B------:R-:W-:Y:S02]  /*8b70*/  IMAD.MOV.U32 R164, RZ, RZ, R196 ;  /* 0x000000ffffa47224 */ /* 0x000fe400078e00c4 */
[C---:B------:R-:W-:Y:S01]  /*8b80*/  HMMA.16816.F32.BF16 R32, R100.reuse, R114, R32 ;  /* 0x000000726420723c */ /* 0x040fe20000041820 */
[----:B------:R-:W1:Y:S01]  /*8b90*/  LDSM.16.MT88.4 R112, [R209+0x2900] ;  /* 0x00290000d170783b */ /* 0x000e620000004200 */
[----:B------:R3:W-:Y:S06]  /*8ba0*/  MUFU.EX2 R196, R2 ;  /* 0x0000000200c47308 */ /* 0x0007ec0000000800 */
[-C--:B------:R-:W-:Y:S08]  /*8bb0*/  HMMA.16816.F32.BF16 R36, R100, R116.reuse, R36 ;  /* 0x000000746424723c */ /* 0x080ff00000041824 */
[C---:B------:R-:W-:Y:S08]  /*8bc0*/  HMMA.16816.F32.BF16 R40, R108.reuse, R116, R40 ;  /* 0x000000746c28723c */ /* 0x040ff00000041828 */
[-C--:B------:R-:W-:Y:S04]  /*8bd0*/  HMMA.16816.F32.BF16 R44, R108, R118.reuse, R44 ;  /* 0x000000766c2c723c */ /* 0x080fe8000004182c */
[--C-:B---3--:R-:W-:Y:S02]  /*8be0*/  FFMA.FTZ R2, R124, c[0x0][0x2d0], -R150.reuse ;  /* 0x0000b4007c027a23 */ /* 0x108fe40000010896 */
[----:B------:R-:W-:Y:S02]  /*8bf0*/  IMAD.MOV.U32 R124, RZ, RZ, R195 ;  /* 0x000000ffff7c7224 */ /* 0x000fe400078e00c3 */
[C---:B------:R-:W-:Y:S01]  /*8c00*/  HMMA.16816.F32.BF16 R48, R100.reuse, R118, R48 ;  /* 0x000000766430723c */ /* 0x040fe20000041830 */
[----:B------:R-:W3:Y:S01]  /*8c10*/  LDSM.16.MT88.4 R116, [R210+0x2900] ;  /* 0x00290000d274783b */ /* 0x000ee20000004200 */
[----:B------:R4:W-:Y:S06]  /*8c20*/  MUFU.EX2 R195, R2 ;  /* 0x0000000200c37308 */ /* 0x0009ec0000000800 */
[-C--:B--2---:R-:W-:Y:S08]  /*8c30*/  HMMA.16816.F32.BF16 R52, R100, R104.reuse, R52 ;  /* 0x000000686434723c */ /* 0x084ff00000041834 */
[C---:B------:R-:W-:Y:S08]  /*8c40*/  HMMA.16816.F32.BF16 R56, R108.reuse, R104, R56 ;  /* 0x000000686c38723c */ /* 0x040ff00000041838 */
[-C--:B------:R-:W-:Y:S04]  /*8c50*/  HMMA.16816.F32.BF16 R60, R108, R106.reuse, R60 ;  /* 0x0000006a6c3c723c */ /* 0x080fe8000004183c */
[----:B----4-:R-:W-:Y:S01]  /*8c60*/  FFMA.FTZ R2, R123, c[0x0][0x2d0], -R150 ;  /* 0x0000b4007b027a23 */ /* 0x010fe20000010896 */
[----:B------:R-:W-:Y:S03]  /*8c70*/  MOV R123, R193 ;  /* 0x000000c1007b7202 */ /* 0x000fe60000000f00 */
[C---:B------:R-:W-:Y:S01]  /*8c80*/  HMMA.16816.F32.BF16 R64, R100.reuse, R106, R64 ;  /* 0x0000006a6440723c */ /* 0x040fe20000041840 */
[----:B------:R-:W2:Y:S01]  /*8c90*/  LDL.LU R107, [R1] ;  /* 0x00000000016b7983 */ /* 0x000ea20000300800 */
[----:B------:R4:W3:Y:S03]  /*8ca0*/  MUFU.EX2 R193, R2 ;  /* 0x0000000200c17308 */ /* 0x0008e60000000800 */
[----:B------:R-:W2:Y:S03]  /*8cb0*/  LDL.LU R106, [R1+0x4] ;  /* 0x00000400016a7983 */ /* 0x000ea60000300800 */
[-C--:B-1----:R-:W-:Y:S01]  /*8cc0*/  HMMA.16816.F32.BF16 R68, R100, R112.reuse, R68 ;  /* 0x000000706444723c */ /* 0x082fe20000041844 */
[----:B------:R-:W2:Y:S04]  /*8cd0*/  LDL.LU R105, [R1+0x8] ;  /* 0x0000080001697983 */ /* 0x000ea80000300800 */
[----:B------:R-:W2:Y:S03]  /*8ce0*/  LDL.LU R104, [R1+0xc] ;  /* 0x00000c0001687983 */ /* 0x000ea60000300800 */
[C---:B------:R-:W-:Y:S08]  /*8cf0*/  HMMA.16816.F32.BF16 R72, R108.reuse, R112, R72 ;  /* 0x000000706c48723c */ /* 0x040ff00000041848 */
[-C--:B------:R-:W-:Y:S04]  /*8d00*/  HMMA.16816.F32.BF16 R76, R108, R114.reuse, R76 ;  /* 0x000000726c4c723c */ /* 0x080fe8000004184c */
[--C-:B----4-:R-:W-:Y:S02]  /*8d10*/  FFMA.FTZ R2, R194, c[0x0][0x2d0], -R149.reuse ;  /* 0x0000b400c2027a23 */ /* 0x110fe40000010895 */
[----:B------:R-:W-:Y:S02]  /*8d20*/  FFMA.FTZ R149, R121, c[0x0][0x2d0], -R149 ;  /* 0x0000b40079957a23 */ /* 0x000fe40000010895 */
[C---:B------:R-:W-:Y:S01]  /*8d30*/  HMMA.16816.F32.BF16 R80, R100.reuse, R114, R80 ;  /* 0x000000726450723c */ /* 0x040fe20000041850 */
[----:B------:R1:W-:Y:S01]  /*8d40*/  MUFU.EX2 R194, R2 ;  /* 0x0000000200c27308 */ /* 0x0003e20000000800 */
[----:B------:R-:W-:Y:S02]  /*8d50*/  LDSM.16.MT88.4 R112, [R210+0xd00] ;  /* 0x000d0000d270783b */ /* 0x000fe40000004200 */
[----:B------:R-:W-:Y:S04]  /*8d60*/  IMAD.MOV.U32 R121, RZ, RZ, R192 ;  /* 0x000000ffff797224 */ /* 0x000fe800078e00c0 */
[-C--:B---3--:R-:W-:Y:S03]  /*8d70*/  HMMA.16816.F32.BF16 R84, R100, R116.reuse, R84 ;  /* 0x000000746454723c */ /* 0x088fe60000041854 */
[----:B------:R3:W4:Y:S05]  /*8d80*/  MUFU.EX2 R192, R149 ;  /* 0x0000009500c07308 */ /* 0x00072a0000000800 */
[C---:B------:R-:W-:Y:S08]  /*8d90*/  HMMA.16816.F32.BF16 R88, R108.reuse, R116, R88 ;  /* 0x000000746c58723c */ /* 0x040ff00000041858 */
[-C--:B------:R-:W-:Y:S04]  /*8da0*/  HMMA.16816.F32.BF16 R92, R108, R118.reuse, R92 ;  /* 0x000000766c5c723c */ /* 0x080fe8000004185c */
[--C-:B-1----:R-:W-:Y:S02]  /*8db0*/  FFMA.FTZ R2, R124, c[0x0][0x2d0], -R150.reuse ;  /* 0x0000b4007c027a23 */ /* 0x102fe40000010896 */
[----:B------:R-:W-:Y:S02]  /*8dc0*/  FFMA.FTZ R150, R123, c[0x0][0x2d0], -R150 ;  /* 0x0000b4007b967a23 */ /* 0x000fe40000010896 */
[----:B------:R-:W-:Y:S01]  /*8dd0*/  HMMA.16816.F32.BF16 R96, R100, R118, R96 ;  /* 0x000000766460723c */ /* 0x000fe20000041860 */
[----:B------:R1:W-:Y:S03]  /*8de0*/  MUFU.EX2 R191, R2 ;  /* 0x0000000200bf7308 */ /* 0x0003e60000000800 */
[----:B------:R-:W-:Y:S01]  /*8df0*/  IMAD.MOV.U32 R123, RZ, RZ, R163 ;  /* 0x000000ffff7b7224 */ /* 0x000fe200078e00a3 */
[----:B------:R-:W-:Y:S01]  /*8e00*/  MOV R163, R162 ;  /* 0x000000a200a37202 */ /* 0x000fe20000000f00 */
[----:B------:R-:W-:Y:S01]  /*8e10*/  IMAD.MOV.U32 R162, RZ, RZ, R186 ;  /* 0x000000ffffa27224 */ /* 0x000fe200078e00ba */
[----:B---3--:R-:W-:Y:S01]  /*8e20*/  F2FP.BF16.PACK_AB R149, R193, R195 ;  /* 0x000000c3c195723e */ /* 0x008fe200000010ff */
[----:B------:R-:W-:Y:S03]  /*8e30*/  IMAD.MOV.U32 R124, RZ, RZ, R166 ;  /* 0x000000ffff7c7224 */ /* 0x000fe600078e00a6 */
[----:B------:R4:W-:Y:S01]  /*8e40*/  MUFU.EX2 R190, R150 ;  /* 0x0000009600be7308 */ /* 0x0009e20000000800 */
[--C-:B-1----:R-:W-:Y:S02]  /*8e50*/  FFMA.FTZ R2, R122, c[0x0][0x2d0], -R151.reuse ;  /* 0x0000b4007a027a23 */ /* 0x102fe40000010897 */
[----:B------:R-:W-:Y:S07]  /*8e60*/  IMAD.MOV.U32 R122, RZ, RZ, R164 ;  /* 0x000000ffff7a7224 */ /* 0x000fee00078e00a4 */
[----:B------:R1:W-:Y:S01]  /*8e70*/  MUFU.EX2 R188, R2 ;  /* 0x0000000200bc7308 */ /* 0x0003e20000000800 */
[----:B----4-:R-:W-:Y:S01]  /*8e80*/  F2FP.BF16.PACK_AB R150, R192, R194 ;  /* 0x000000c2c096723e */ /* 0x010fe200000010ff */
[--C-:B-1----:R-:W-:Y:S01]  /*8e90*/  FFMA.FTZ R2, R121, c[0x0][0x2d0], -R151.reuse ;  /* 0x0000b40079027a23 */ /* 0x102fe20000010897 */
[----:B------:R-:W-:Y:S07]  /*8ea0*/  MOV R121, R165 ;  /* 0x000000a500797202 */ /* 0x000fee0000000f00 */
[----:B------:R1:W3:Y:S02]  /*8eb0*/  MUFU.EX2 R189, R2 ;  /* 0x0000000200bd7308 */ /* 0x0002e40000000800 */
[--C-:B-1----:R-:W-:Y:S01]  /*8ec0*/  FFMA.FTZ R2, R167, c[0x0][0x2d0], -R184.reuse ;  /* 0x0000b400a7027a23 */ /* 0x102fe200000108b8 */
[----:B---3--:R-:W-:Y:S01]  /*8ed0*/  F2FP.BF16.PACK_AB R176, R189, R188 ;  /* 0x000000bcbdb0723e */ /* 0x008fe200000010ff */
[----:B------:R-:W1:Y:S06]  /*8ee0*/  LDSM.16.MT88.4 R164, [R209+0xd00] ;  /* 0x000d0000d1a4783b */ /* 0x000e6c0000004200 */
[----:B------:R3:W-:Y:S02]  /*8ef0*/  MUFU.EX2 R186, R2 ;  /* 0x0000000200ba7308 */ /* 0x0007e40000000800 */
[----:B---3--:R-:W-:Y:S08]  /*8f00*/  FFMA.FTZ R2, R187, c[0x0][0x2d0], -R184 ;  /* 0x0000b400bb027a23 */ /* 0x008ff000000108b8 */
[----:B------:R3:W4:Y:S02]  /*8f10*/  MUFU.EX2 R187, R2 ;  /* 0x0000000200bb7308 */ /* 0x0007240000000800 */
[--C-:B---3--:R-:W-:Y:S01]  /*8f20*/  FFMA.FTZ R2, R185, c[0x0][0x2d0], -R151.reuse ;  /* 0x0000b400b9027a23 */ /* 0x108fe20000010897 */
[----:B----4-:R-:W-:Y:S01]  /*8f30*/  F2FP.BF16.PACK_AB R177, R187, R186 ;  /* 0x000000babbb1723e */ /* 0x010fe200000010ff */
[----:B------:R-:W-:Y:S06]  /*8f40*/  FFMA.FTZ R151, R159, c[0x0][0x2d0], -R151 ;  /* 0x0000b4009f977a23 */ /* 0x000fec0000010897 */
[----:B------:R3:W-:Y:S01]  /*8f50*/  MUFU.EX2 R185, R2 ;  /* 0x0000000200b97308 */ /* 0x0007e20000000800 */
[----:B------:R-:W-:Y:S01]  /*8f60*/  IMAD.MOV.U32 R159, RZ, RZ, R158 ;  /* 0x000000ffff9f7224 */ /* 0x000fe200078e009e */
[----:B------:R-:W-:Y:S08]  /*8f70*/  MOV R158, R147 ;  /* 0x00000093009e7202 */ /* 0x000ff00000000f00 */
[----:B------:R4:W1:Y:S01]  /*8f80*/  MUFU.EX2 R147, R151 ;  /* 0x0000009700937308 */ /* 0x0008620000000800 */
[--C-:B---3--:R-:W-:Y:S02]  /*8f90*/  FFMA.FTZ R2, R124, c[0x0][0x2d0], -R184.reuse ;  /* 0x0000b4007c027a23 */ /* 0x108fe400000108b8 */
[----:B------:R-:W-:Y:S01]  /*8fa0*/  FFMA.FTZ R184, R148, c[0x0][0x2d0], -R184 ;  /* 0x0000b40094b87a23 */ /* 0x000fe200000108b8 */
[----:B------:R-:W-:Y:S01]  /*8fb0*/  F2FP.BF16.PACK_AB R148, R196, R197 ;  /* 0x000000c5c494723e */ /* 0x000fe200000010ff */
[----:B------:R-:W-:Y:S02]  /*8fc0*/  IMAD.MOV.U32 R124, RZ, RZ, R163 ;  /* 0x000000ffff7c7224 */ /* 0x000fe400078e00a3 */
[----:B------:R-:W-:Y:S01]  /*8fd0*/  IMAD.MOV.U32 R163, RZ, RZ, R162 ;  /* 0x000000ffffa37224 */ /* 0x000fe200078e00a2 */
[----:B------:R-:W-:Y:S02]  /*8fe0*/  MOV R162, R146 ;  /* 0x0000009200a27202 */ /* 0x000fe40000000f00 */
[----:B------:R-:W-:Y:S01]  /*8ff0*/  MUFU.EX2 R184, R184 ;  /* 0x000000b800b87308 */ /* 0x000fe20000000800 */
[----:B----4-:R-:W-:Y:S02]  /*9000*/  F2FP.BF16.PACK_AB R151, R190, R191 ;  /* 0x000000bfbe97723e */ /* 0x010fe400000010ff */
[----:B-1----:R-:W-:Y:S07]  /*9010*/  F2FP.BF16.PACK_AB R178, R147, R185 ;  /* 0x000000b993b2723e */ /* 0x002fee00000010ff */
[----:B------:R-:W1:Y:S02]  /*9020*/  MUFU.EX2 R146, R2 ;  /* 0x0000000200927308 */ /* 0x000e640000000800 */
[----:B-1----:R-:W-:Y:S01]  /*9030*/  F2FP.BF16.PACK_AB R179, R184, R146 ;  /* 0x00000092b8b3723e */ /* 0x002fe200000010ff */
[----:B--2---:R-:W-:Y:S02]  /*9040*/  FFMA.FTZ R140, R140, R107, R159 ;  /* 0x0000006b8c8c7223 */ /* 0x004fe4000001009f */
[----:B------:R-:W-:Y:S02]  /*9050*/  FFMA.FTZ R141, R141, R106, R158 ;  /* 0x0000006a8d8d7223 */ /* 0x000fe4000001009e */
[----:B------:R-:W-:Y:S02]  /*9060*/  FFMA.FTZ R2, R3, R105, R157 ;  /* 0x0000006903027223 */ /* 0x000fe4000001009d */
[----:B------:R-:W-:Y:S02]  /*9070*/  IMAD.MOV.U32 R3, RZ, RZ, R152 ;  /* 0x000000ffff037224 */ /* 0x000fe400078e0098 */
[-C--:B------:R-:W-:Y:S01]  /*9080*/  HMMA.16816.F32.BF16 R152, R148, R164.reuse, R4 ;  /* 0x000000a49498723c */ /* 0x080fe20000041804 */
[----:B------:R-:W1:Y:S04]  /*9090*/  LDSM.16.MT88.4 R4, [R210+0x2d00] ;  /* 0x002d0000d204783b */ /* 0x000e680000004200 */
[----:B------:R-:W-:Y:S02]  /*90a0*/  FFMA.FTZ R0, R0, R104, R156 ;  /* 0x0000006800007223 */ /* 0x000fe4000001009c */
[----:B------:R-:W-:Y:S01]  /*90b0*/  FADD.FTZ R3, R3, R141 ;  /* 0x0000008d03037221 */ /* 0x000fe20000010000 */
[C---:B------:R-:W-:Y:S04]  /*90c0*/  HMMA.16816.F32.BF16 R156, R176.reuse, R164, R8 ;  /* 0x000000a4b09c723c */ /* 0x040fe80000041808 */
[----:B------:R-:W-:Y:S03]  /*90d0*/  MOV R141, R144 ;  /* 0x00000090008d7202 */ /* 0x000fe60000000f00 */
[----:B------:R-:W-:Y:S01]  /*90e0*/  IMAD.MOV.U32 R8, RZ, RZ, R163 ;  /* 0x000000ffff087224 */ /* 0x000fe200078e00a3 */
[----:B------:R-:W-:Y:S01]  /*90f0*/  MOV R11, R162 ;  /* 0x000000a2000b7202 */ /* 0x000fe20000000f00 */
[----:B------:R-:W-:Y:S03]  /*9100*/  IMAD.MOV.U32 R10, RZ, RZ, R161 ;  /* 0x000000ffff0a7224 */ /* 0x000fe600078e00a1 */
[----:B------:R-:W-:Y:S02]  /*9110*/  IMAD.MOV.U32 R9, RZ, RZ, R160 ;  /* 0x000000ffff097224 */ /* 0x000fe400078e00a0 */
[-C--:B------:R-:W-:Y:S03]  /*9120*/  HMMA.16816.F32.BF16 R160, R176, R166.reuse, R12 ;  /* 0x000000a6b0a0723c */ /* 0x080fe6000004180c */
[----:B------:R-:W-:Y:S02]  /*9130*/  FADD.FTZ R10, R10, R3 ;  /* 0x000000030a0a7221 */ /* 0x000fe40000010000 */
[----:B------:R-:W-:Y:S02]  /*9140*/  FADD.FTZ R8, R8, R140 ;  /* 0x0000008c08087221 */ /* 0x000fe40000010000 */
[----:B------:R-:W-:Y:S01]  /*9150*/  IMAD.MOV.U32 R15, RZ, RZ, R121 ;  /* 0x000000ffff0f7224 */ /* 0x000fe200078e0079 */
[C---:B------:R-:W-:Y:S01]  /*9160*/  HMMA.16816.F32.BF16 R164, R148.reuse, R166, R16 ;  /* 0x000000a694a4723c */ /* 0x040fe20000041810 */
[----:B------:R-:W2:Y:S03]  /*9170*/  LDL R19, [R1+0x50] ;  /* 0x0000500001137983 */ /* 0x000ea60000100800 */
[----:B------:R-:W-:Y:S01]  /*9180*/  FADD.FTZ R11, R11, R8 ;  /* 0x000000080b0b7221 */ /* 0x000fe20000010000 */
[----:B------:R-:W-:Y:S01]  /*9190*/  MOV R14, R122 ;  /* 0x0000007a000e7202 */ /* 0x000fe20000000f00 */
[----:B------:R-:W-:Y:S01]  /*91a0*/  IMAD.MOV.U32 R13, RZ, RZ, R123 ;  /* 0x000000ffff0d7224 */ /* 0x000fe200078e007b */
[----:B------:R-:W-:Y:S01]  /*91b0*/  MOV R12, R124 ;  /* 0x0000007c000c7202 */ /* 0x000fe20000000f00 */
        /* <DEDUP_REMOVED lines=53> */
[-C--:B-1----:R-:W-:Y:S03]  /*9510*/  HMMA.16816.F32.BF16 R84, R148, R4.reuse, R84 ;  /* 0x000000049454723c */ /* 0x082fe60000041854 */
[----:B------:R-:W-:Y:S02]  /*9520*/  FADD.FTZ R3, R198, R9 ;  /* 0x00000009c6037221 */ /* 0x000fe40000010000 */
[----:B------:R-:W-:Y:S02]  /*9530*/  IMAD.MOV.U32 R140, RZ, RZ, R145 ;  /* 0x000000ffff8c7224 */ /* 0x000fe400078e0091 */
[----:B------:R-:W-:Y:S01]  /*9540*/  FADD.FTZ R3, R186, R3 ;  /* 0x00000003ba037221 */ /* 0x000fe20000010000 */
[C---:B------:R-:W-:Y:S04]  /*9550*/  HMMA.16816.F32.BF16 R88, R176.reuse, R4, R88 ;  /* 0x00000004b058723c */ /* 0x040fe80000041858 */
[----:B------:R-:W-:Y:S03]  /*9560*/  FADD.FTZ R3, R187, R3 ;  /* 0x00000003bb037221 */ /* 0x000fe60000010000 */
        /* <DEDUP_REMOVED lines=15> */
[----:B------:R1:W-:Y:S01]  /*9660*/  STL [R1], R5 ;  /* 0x0000000501007387 */ /* 0x0003e20000100800 */
[----:B------:R-:W-:Y:S01]  /*9670*/  FADD.FTZ R3, R190, R4 ;  /* 0x00000004be037221 */ /* 0x000fe20000010000 */
[----:B------:R-:W-:Y:S01]  /*9680*/  MOV R146, R143 ;  /* 0x0000008f00927202 */ /* 0x000fe20000000f00 */
[----:B------:R-:W-:Y:S02]  /*9690*/  FADD.FTZ R2, R147, R2 ;  /* 0x0000000293027221 */ /* 0x000fe40000010000 */
[----:B------:R-:W-:Y:S01]  /*96a0*/  FADD.FTZ R0, R184, R0 ;  /* 0x00000000b8007221 */ /* 0x000fe20000010000 */
[----:B------:R1:W-:Y:S01]  /*96b0*/  STL [R1+0x4], R3 ;  /* 0x0000040301007387 */ /* 0x0003e20000100800 */
[----:B------:R-:W-:Y:S03]  /*96c0*/  IMAD.MOV.U32 R147, RZ, RZ, R142 ;  /* 0x000000ffff937224 */ /* 0x000fe600078e008e */
[----:B------:R1:W-:Y:S04]  /*96d0*/  STL [R1+0x8], R2 ;  /* 0x0000080201007387 */ /* 0x0003e80000100800 */
[----:B------:R1:W-:Y:S01]  /*96e0*/  STL [R1+0xc], R0 ;  /* 0x00000c0001007387 */ /* 0x0003e20000100800 */
[----:B--2---:R-:W-:Y:S02]  /*96f0*/  ISETP.GT.AND P0, PT, R226, R19, PT ;  /* 0x00000013e200720c */ /* 0x004fe40003f04270 */
[----:B------:R-:W-:Y:S11]  /*9700*/  MOV R226, R204 ;  /* 0x000000cc00e27202 */ /* 0x000ff60000000f00 */
[----:B-1----:R-:W-:-:S05]  /*9710*/  @P0 BRA `(.L_x_623) ;  /* 0xffffbc9000000947 */ /* 0x002fca000383ffff */
.L_x_622:
[----:B------:R-:W-:-:S13]  /*9720*/  ISETP.GE.AND P0, PT, R204, RZ, PT ;  /* 0x000000ffcc00720c */ /* 0x000fda0003f06270 */
[----:B------:R-:W-:Y:S05]  /*9730*/  @!P0 BRA `(.L_x_624) ;  /* 0x0000321000008947 */ /* 0x000fea0003800000 */
[----:B-1----:R-:W2:Y:S01]  /*9740*/  LDL.64 R6, [R1+0x48] ;  /* 0x0000480001067983 */ /* 0x002ea20000100a00 */
[----:B------:R-:W-:-:S03]  /*9750*/  ULDC.64 UR4, c[0x0][0x208] ;  /* 0x0000820000047ab9 */ /* 0x000fc60000000a00 */
[----:B------:R-:W2:Y:S04]  /*9760*/  LDL.64 R4, [R1+0x38] ;  /* 0x0000380001047983 */ /* 0x000ea80000100a00 */
[----:B------:R-:W3:Y:S04]  /*9770*/  LDL.64 R10, [R1+0x40] ;  /* 0x00004000010a7983 */ /* 0x000ee80000100a00 */
[----:B------:R-:W4:Y:S01]  /*9780*/  LDL.64 R8, [R1+0x30] ;  /* 0x0000300001087983 */ /* 0x000f220000100a00 */
[----:B------:R-:W-:Y:S01]  /*9790*/  IMAD.MOV.U32 R2, RZ, RZ, R144 ;  /* 0x000000ffff027224 */ /* 0x000fe200078e0090 */
[----:B------:R-:W-:Y:S01]  /*97a0*/  MOV R147, R142 ;  /* 0x0000008e00937202 */ /* 0x000fe20000000f00 */
[----:B------:R-:W-:-:S02]  /*97b0*/  IMAD.MOV.U32 R0, RZ, RZ, R145 ;  /* 0x000000ffff007224 */ /* 0x000fc400078e0091 */
[----:B------:R-:W-:Y:S01]  /*97c0*/  IMAD.MOV.U32 R146, RZ, RZ, R143 ;  /* 0x000000ffff927224 */ /* 0x000fe200078e008f */
[----:B------:R-:W-:Y:S02]  /*97d0*/  USHF.L.U64.HI UR5, UR4, 0x5, UR5 ;  /* 0x0000000504057899 */ /* 0x000fe40008010205 */
[----:B------:R-:W-:Y:S01]  /*97e0*/  USHF.L.U32 UR4, UR4, 0x5, URZ ;  /* 0x0000000504047899 */ /* 0x000fe2000800063f */
[----:B--2---:R-:W-:-:S05]  /*97f0*/  MOV R4, R6 ;  /* 0x0000000600047202 */ /* 0x004fca0000000f00 */
[----:B------:R1:W-:Y:S01]  /*9800*/  STL.64 [R1+0x38], R4 ;  /* 0x0000380401007387 */ /* 0x0003e20000100a00 */
[----:B------:R-:W-:Y:S02]  /*9810*/  IADD3 R230, P2, R6, 0x40, RZ ;  /* 0x0000004006e67810 */ /* 0x000fe40007f5e0ff */
[----:B---3--:R-:W-:Y:S02]  /*9820*/  IADD3 R246, P0, R10, 0x40, RZ ;  /* 0x000000400af67810 */ /* 0x008fe40007f1e0ff */
[----:B------:R-:W-:Y:S02]  /*9830*/  IADD3 R232, P3, R6, 0x20, RZ ;  /* 0x0000002006e87810 */ /* 0x000fe40007f7e0ff */
[----:B------:R-:W-:Y:S01]  /*9840*/  IADD3 R248, P1, R10, 0x20, RZ ;  /* 0x000000200af87810 */ /* 0x000fe20007f3e0ff */
[----:B------:R-:W-:Y:S01]  /*9850*/  IMAD.X R231, RZ, RZ, R5, P2 ;  /* 0x000000ffffe77224 */ /* 0x000fe200010e0605 */
[----:B------:R-:W-:Y:S01]  /*9860*/  IADD3.X R233, RZ, R5, RZ, P3, !PT ;  /* 0x00000005ffe97210 */ /* 0x000fe20001ffe4ff */
[----:B----4-:R-:W-:Y:S01]  /*9870*/  IMAD.X R245, RZ, RZ, R9, P0 ;  /* 0x000000fffff57224 */ /* 0x010fe200000e0609 */
[----:B------:R-:W-:-:S02]  /*9880*/  IADD3.X R247, RZ, R9, RZ, P1, !PT ;  /* 0x00000009fff77210 */ /* 0x000fc40000ffe4ff */
.L_x_625:
[----:B------:R-:W2:Y:S01]  /*9890*/  LDL.64 R190, [R1+0x38] ;  /* 0x0000380001be7983 */ /* 0x000ea20000100a00 */
[----:B------:R-:W-:Y:S04]  /*98a0*/  DEPBAR.LE SB0, 0x0 ;  /* 0x000080000000791a */ /* 0x000fe80000000000 */
[----:B------:R-:W-:Y:S01]  /*98b0*/  MOV R53, 0x6 ;  /* 0x0000000600357802 */ /* 0x000fe20000000f00 */
[----:B------:R-:W3:Y:S01]  /*98c0*/  LDL.64 R194, [R1+0x48] ;  /* 0x0000480001c27983 */ /* 0x000ee20000100a00 */
[----:B------:R-:W-:Y:S02]  /*98d0*/  MOV R52, c[0x0][0x208] ;  /* 0x0000820000347a02 */ /* 0x000fe40000000f00 */
[----:B------:R-:W-:Y:S02]  /*98e0*/  MOV R189, c[0x0][0x208] ;  /* 0x0000820000bd7a02 */ /* 0x000fe40000000f00 */
[----:B------:R-:W-:Y:S01]  /*98f0*/  SHF.L.U64.HI R52, R52, R53, c[0x0][0x20c] ;  /* 0x0000830034347619 */ /* 0x000fe20000010235 */
[----:B------:R-:W-:Y:S01]  /*9900*/  BAR.SYNC.DEFER_BLOCKING 0x0 ;  /* 0x0000000000007b1d */ /* 0x000fe20000010000 */
[----:B------:R-:W-:Y:S02]  /*9910*/  SHF.L.U32 R189, R189, 0x6, RZ ;  /* 0x00000006bdbd7819 */ /* 0x000fe400000006ff */
[----:B------:R-:W-:Y:S01]  /*9920*/  SHF.R.S32.HI R3, RZ, 0x1f, R204 ;  /* 0x0000001fff037819 */ /* 0x000fe200000114cc */
[----:B------:R-:W-:Y:S01]  /*9930*/  IMAD R188, R52, R204, RZ ;  /* 0x000000cc34bc7224 */ /* 0x000fe200078e02ff */
[----:B------:R-:W-:Y:S01]  /*9940*/  MOV R205, c[0x0][0x1e0] ;  /* 0x0000780000cd7a02 */ /* 0x000fe20000000f00 */
[-C--:B------:R-:W-:Y:S01]  /*9950*/  IMAD.WIDE.U32 R144, R204, R189.reuse, R232 ;  /* 0x000000bdcc907225 */ /* 0x080fe200078e00e8 */
[----:B------:R-:W-:Y:S02]  /*9960*/  MOV R226, 0x5 ;  /* 0x0000000500e27802 */ /* 0x000fe40000000f00 */
[----:B------:R-:W-:Y:S01]  /*9970*/  SHF.L.U32 R205, R205, 0x5, RZ ;  /* 0x00000005cdcd7819 */ /* 0x000fe200000006ff */
[-C--:B------:R-:W-:Y:S01]  /*9980*/  IMAD R188, R3, R189.reuse, R188 ;  /* 0x000000bd03bc7224 */ /* 0x080fe200078e02bc */
[----:B------:R-:W-:Y:S01]  /*9990*/  LEA R200, P0, R144, c[0x0][0x1f8], 0x1 ;  /* 0x00007e0090c87a11 */ /* 0x000fe200078008ff */
[----:B------:R-:W-:Y:S03]  /*99a0*/  IMAD.WIDE.U32 R186, R204, R189, UR4 ;  /* 0x00000004ccba7e25 */ /* 0x000fe6000f8e00bd */
[----:B------:R-:W-:Y:S04]  /*99b0*/  IADD3 R145, R188, R145, RZ ;  /* 0x00000091bc917210 */ /* 0x000fe80007ffe0ff */
[----:B------:R-:W-:Y:S01]  /*99c0*/  LEA.HI.X R201, R144, c[0x0][0x1fc], R145, 0x1, P0 ;  /* 0x00007f0090c97a11 */ /* 0x000fe200000f0c91 */
[----:B------:R-:W-:Y:S08]  /*99d0*/  LDSM.16.M88.4 R64, [R211+0x6100] ;  /* 0x00610000d340783b */ /* 0x000ff00000000200 */
[----:B------:R-:W4:Y:S08]  /*99e0*/  LDSM.16.M88.4 R16, [R208+0x3100] ;  /* 0x00310000d010783b */ /* 0x000f300000000200 */
[----:B------:R-:W1:Y:S08]  /*99f0*/  LDSM.16.M88.4 R60, [R211+0x7100] ;  /* 0x00710000d33c783b */ /* 0x000e700000000200 */
[----:B------:R-:W1:Y:S08]  /*9a00*/  LDSM.16.M88.4 R32, [R208+0x3500] ;  /* 0x00350000d020783b */ /* 0x000e700000000200 */
[----:B------:R-:W3:Y:S06]  /*9a10*/  LDL.64 R228, [R1+0x40] ;  /* 0x0000400001e47983 */ /* 0x000eec0000100a00 */
[----:B------:R-:W1:Y:S08]  /*9a20*/  LDSM.16.M88.4 R48, [R208+0x3900] ;  /* 0x00390000d030783b */ /* 0x000e700000000200 */
[----:B------:R-:W3:Y:S01]  /*9a30*/  LDL.64 R206, [R1+0x30] ;  /* 0x0000300001ce7983 */ /* 0x000ee20000100a00 */
[-C--:B-1--4-:R-:W-:Y:S05]  /*9a40*/  HMMA.16816.F32.BF16 R4, R64, R16.reuse, RZ ;  /* 0x000000104004723c */ /* 0x092fea00000418ff */
[----:B------:R-:W1:Y:S03]  /*9a50*/  LDSM.16.M88.4 R140, [R208+0x3d00] ;  /* 0x003d0000d08c783b */ /* 0x000e660000000200 */
[C---:B------:R-:W-:Y:S05]  /*9a60*/  HMMA.16816.F32.BF16 R8, R60.reuse, R16, RZ ;  /* 0x000000103c08723c */ /* 0x040fea00000418ff */
[----:B------:R-:W4:Y:S03]  /*9a70*/  LDL.LU R252, [R1] ;  /* 0x0000000001fc7983 */ /* 0x000f260000300800 */
[-C--:B------:R-:W-:Y:S01]  /*9a80*/  HMMA.16816.F32.BF16 R12, R60, R18.reuse, RZ ;  /* 0x000000123c0c723c */ /* 0x080fe200000418ff */
[----:B------:R-:W-:Y:S07]  /*9a90*/  LDSM.16.M88.4 R148, [R212+0x6100] ;  /* 0x00610000d494783b */ /* 0x000fee0000000200 */
[C---:B------:R-:W-:Y:S01]  /*9aa0*/  HMMA.16816.F32.BF16 R16, R64.reuse, R18, RZ ;  /* 0x000000124010723c */ /* 0x040fe200000418ff */
[----:B------:R-:W4:Y:S04]  /*9ab0*/  LDL.LU R251, [R1+0x4] ;  /* 0x0000040001fb7983 */ /* 0x000f280000300800 */
[----:B-----5:R-:W1:Y:S03]  /*9ac0*/  LDSM.16.M88.4 R176, [R213] ;  /* 0x00000000d5b0783b */ /* 0x020e660000000200 */
[-C--:B------:R-:W-:Y:S05]  /*9ad0*/  HMMA.16816.F32.BF16 R20, R64, R32.reuse, RZ ;  /* 0x000000204014723c */ /* 0x080fea00000418ff */
[----:B------:R-:W4:Y:S03]  /*9ae0*/  LDL.LU R250, [R1+0x8] ;  /* 0x0000080001fa7983 */ /* 0x000f260000300800 */
[C---:B------:R-:W-:Y:S01]  /*9af0*/  HMMA.16816.F32.BF16 R24, R60.reuse, R32, RZ ;  /* 0x000000203c18723c */ /* 0x040fe200000418ff */
[----:B------:R-:W1:Y:S07]  /*9b00*/  LDSM.16.M88.4 R180, [R212+0x7100] ;  /* 0x00710000d4b4783b */ /* 0x000e6e0000000200 */
[-C--:B------:R-:W-:Y:S01]  /*9b10*/  HMMA.16816.F32.BF16 R28, R60, R34.reuse, RZ ;  /* 0x000000223c1c723c */ /* 0x080fe200000418ff */
[----:B------:R-:W4:Y:S07]  /*9b20*/  LDL.LU R249, [R1+0xc] ;  /* 0x00000c0001f97983 */ /* 0x000f2e0000300800 */
[C---:B------:R-:W-:Y:S08]  /*9b30*/  HMMA.16816.F32.BF16 R32, R64.reuse, R34, RZ ;  /* 0x000000224020723c */ /* 0x040ff000000418ff */
[-C--:B------:R-:W-:Y:S08]  /*9b40*/  HMMA.16816.F32.BF16 R36, R64, R48.reuse, RZ ;  /* 0x000000304024723c */ /* 0x080ff000000418ff */
[C---:B------:R-:W-:Y:S08]  /*9b50*/  HMMA.16816.F32.BF16 R40, R60.reuse, R48, RZ ;  /* 0x000000303c28723c */ /* 0x040ff000000418ff */
[-C--:B------:R-:W-:Y:S08]  /*9b60*/  HMMA.16816.F32.BF16 R44, R60, R50.reuse, RZ ;  /* 0x000000323c2c723c */ /* 0x080ff000000418ff */
[C---:B------:R-:W-:Y:S08]  /*9b70*/  HMMA.16816.F32.BF16 R48, R64.reuse, R50, RZ ;  /* 0x000000324030723c */ /* 0x040ff000000418ff */
[-C--:B-1----:R-:W-:Y:S08]  /*9b80*/  HMMA.16816.F32.BF16 R52, R64, R140.reuse, RZ ;  /* 0x0000008c4034723c */ /* 0x082ff000000418ff */
[C---:B------:R-:W-:Y:S07]  /*9b90*/  HMMA.16816.F32.BF16 R56, R60.reuse, R140, RZ ;  /* 0x0000008c3c38723c */ /* 0x040fee00000418ff */
[-C--:B------:R-:W-:Y:S01]  /*9ba0*/  IMAD.WIDE.U32 R140, R204, R189.reuse, R230 ;  /* 0x000000bdcc8c7225 */ /* 0x080fe200078e00e6 */
[-C--:B------:R-:W-:Y:S04]  /*9bb0*/  HMMA.16816.F32.BF16 R60, R60, R142.reuse, RZ ;  /* 0x0000008e3c3c723c */ /* 0x080fe800000418ff */
[----:B------:R-:W-:Y:S04]  /*9bc0*/  LEA R198, P3, R140, c[0x0][0x1f8], 0x1 ;  /* 0x00007e008cc67a11 */ /* 0x000fe800078608ff */
[----:B------:R-:W-:Y:S08]  /*9bd0*/  HMMA.16816.F32.BF16 R64, R64, R142, RZ ;  /* 0x0000008e4040723c */ /* 0x000ff000000418ff */
[-C--:B------:R-:W-:Y:S08]  /*9be0*/  HMMA.16816.F32.BF16 R4, R148, R176.reuse, R4 ;  /* 0x000000b09404723c */ /* 0x080ff00000041804 */
[C---:B------:R-:W-:Y:S08]  /*9bf0*/  HMMA.16816.F32.BF16 R8, R180.reuse, R176, R8 ;  /* 0x000000b0b408723c */ /* 0x040ff00000041808 */
[-C--:B------:R-:W-:Y:S08]  /*9c00*/  HMMA.16816.F32.BF16 R12, R180, R178.reuse, R12 ;  /* 0x000000b2b40c723c */ /* 0x080ff0000004180c */
[C---:B------:R-:W-:Y:S04]  /*9c10*/  HMMA.16816.F32.BF16 R16, R148.reuse, R178, R16 ;  /* 0x000000b29410723c */ /* 0x040fe80000041810 */
[----:B--2---:R-:W-:Y:S05]  /*9c20*/  IMAD.WIDE.U32 R184, R204, R189, R190 ;  /* 0x000000bdccb87225 */ /* 0x004fea00078e00be */
[----:B------:R-:W-:Y:S03]  /*9c30*/  IADD3 R3, R185, R188, RZ ;  /* 0x000000bcb9037210 */ /* 0x000fe60007ffe0ff */
[----:B------:R-:W-:Y:S02]  /*9c40*/  LEA R192, P1, R184, c[0x0][0x1f8], 0x1 ;  /* 0x00007e00b8c07a11 */ /* 0x000fe400078208ff */
[-C--:B---3--:R-:W-:Y:S02]  /*9c50*/  IADD3 R144, P0, R194, R186.reuse, RZ ;  /* 0x000000bac2907210 */ /* 0x088fe40007f1e0ff */
[----:B------:R-:W-:Y:S02]  /*9c60*/  LEA.HI.X R193, R184, c[0x0][0x1fc], R3, 0x1, P1 ;  /* 0x00007f00b8c17a11 */ /* 0x000fe400008f0c03 */
[----:B------:R-:W-:Y:S02]  /*9c70*/  IADD3 R3, R188, R187, RZ ;  /* 0x000000bbbc037210 */ /* 0x000fe40007ffe0ff */
[----:B------:R-:W-:Y:S02]  /*9c80*/  LEA R194, P2, R144, c[0x0][0x1f8], 0x1 ;  /* 0x00007e0090c27a11 */ /* 0x000fe400078408ff */
[----:B------:R-:W-:Y:S02]  /*9c90*/  IADD3 R188, R188, R141, RZ ;  /* 0x0000008dbcbc7210 */ /* 0x000fe40007ffe0ff */
[C---:B------:R-:W-:Y:S02]  /*9ca0*/  IADD3.X R141, R3.reuse, R191, RZ, P0, !PT ;  /* 0x000000bf038d7210 */ /* 0x040fe400007fe4ff */
[----:B------:R-:W-:Y:S02]  /*9cb0*/  LEA.HI.X R199, R140, c[0x0][0x1fc], R188, 0x1, P3 ;  /* 0x00007f008cc77a11 */ /* 0x000fe400018f0cbc */
[----:B------:R-:W-:Y:S01]  /*9cc0*/  LEA.HI.X R195, R144, c[0x0][0x1fc], R141, 0x1, P2 ;  /* 0x00007f0090c37a11 */ /* 0x000fe200010f0c8d */
[----:B------:R-:W-:Y:S01]  /*9cd0*/  LDSM.16.M88.4 R188, [R222] ;  /* 0x00000000debc783b */ /* 0x000fe20000000200 */
[-C--:B------:R-:W-:Y:S02]  /*9ce0*/  IADD3 R145, P1, R232, R186.reuse, RZ ;  /* 0x000000bae8917210 */ /* 0x080fe40007f3e0ff */
[----:B------:R-:W-:Y:S02]  /*9cf0*/  IADD3 R196, P0, R230, R186, RZ ;  /* 0x000000bae6c47210 */ /* 0x000fe40007f1e0ff */
[C---:B------:R-:W-:Y:S02]  /*9d00*/  IADD3.X R144, R3.reuse, R233, RZ, P1, !PT ;  /* 0x000000e903907210 */ /* 0x040fe40000ffe4ff */
[----:B------:R-:W-:Y:S01]  /*9d10*/  IADD3.X R3, R3, R231, RZ, P0, !PT ;  /* 0x000000e703037210 */ /* 0x000fe200007fe4ff */
[----:B------:R-:W1:Y:S01]  /*9d20*/  LDSM.16.M88.4 R140, [R224] ;  /* 0x00000000e08c783b */ /* 0x000e620000000200 */
[C---:B------:R-:W-:Y:S02]  /*9d30*/  ISETP.GT.AND P0, PT, R204.reuse, RZ, PT ;  /* 0x000000ffcc00720c */ /* 0x040fe40003f04270 */
[----:B------:R-:W-:Y:S05]  /*9d40*/  IADD3 R204, R204, -0x1, RZ ;  /* 0xffffffffcccc7810 */ /* 0x000fea0007ffe0ff */
[----:B------:R-:W2:Y:S08]  /*9d50*/  LDSM.16.M88.4 R184, [R223] ;  /* 0x00000000dfb8783b */ /* 0x000eb00000000200 */
[----:B------:R-:W-:Y:S01]  /*9d60*/  @!PT LDS RZ, [RZ] ;  /* 0x00000000fffff984 */ /* 0x000fe20000000800 */
[----:B------:R-:W-:Y:S01]  /*9d70*/  @!PT LDS RZ, [RZ] ;  /* 0x00000000fffff984 */ /* 0x000fe20000000800 */
[----:B------:R-:W-:Y:S01]  /*9d80*/  @!PT LDS RZ, [RZ] ;  /* 0x00000000fffff984 */ /* 0x000fe20000000800 */
[----:B------:R3:W-:Y:S08]  /*9d90*/  LDGSTS.E.BYPASS.LTC128B.128 [R225+0x100], [R192.64], !P6 ;  /* 0x00100000c0e17fae */ /* 0x0007f0000f101d46 */
[----:B------:R2:W-:Y:S08]  /*9da0*/  LDGSTS.E.BYPASS.LTC128B.128 [R225+0x1100], [R200.64], !P5 ;  /* 0x01100000c8e17fae */ /* 0x0005f0000e901d46 */
[----:B------:R2:W-:Y:S01]  /*9db0*/  LDGSTS.E.BYPASS.LTC128B.128 [R225+0x2100], [R198.64], !P4 ;  /* 0x02100000c6e17fae */ /* 0x0005e2000e101d46 */
[-C--:B-1----:R-:W-:Y:S07]  /*9dc0*/  HMMA.16816.F32.BF16 R20, R148, R140.reuse, R20 ;  /* 0x0000008c9414723c */ /* 0x082fee0000041814 */
[----:B------:R1:W-:Y:S01]  /*9dd0*/  LDGSTS.E.BYPASS.LTC128B.128 [R225+0x900], [R194.64], !P6 ;  /* 0x00900000c2e17fae */ /* 0x0003e2000f101d46 */
[C---:B---3--:R-:W-:Y:S04]  /*9de0*/  LEA R192, P2, R145.reuse, c[0x0][0x1f8], 0x1 ;  /* 0x00007e0091c07a11 */ /* 0x048fe800078408ff */
[----:B------:R-:W-:Y:S01]  /*9df0*/  LEA.HI.X R193, R145, c[0x0][0x1fc], R144, 0x1, P2 ;  /* 0x00007f0091c17a11 */ /* 0x000fe200010f0c90 */
[C---:B------:R-:W-:Y:S04]  /*9e00*/  HMMA.16816.F32.BF16 R24, R180.reuse, R140, R24 ;  /* 0x0000008cb418723c */ /* 0x040fe80000041818 */
[----:B------:R1:W-:Y:S01]  /*9e10*/  LDGSTS.E.BYPASS.LTC128B.128 [R225+0x1900], [R192.64], !P5 ;  /* 0x01900000c0e17fae */ /* 0x0003e2000e901d46 */
[C---:B------:R-:W-:Y:S03]  /*9e20*/  LEA R144, P1, R196.reuse, c[0x0][0x1f8], 0x1 ;  /* 0x00007e00c4907a11 */ /* 0x040fe600078208ff */
[-C--:B------:R-:W-:Y:S04]  /*9e30*/  HMMA.16816.F32.BF16 R28, R180, R142.reuse, R28 ;  /* 0x0000008eb41c723c */ /* 0x080fe8000004181c */
[----:B------:R-:W-:Y:S04]  /*9e40*/  LEA.HI.X R145, R196, c[0x0][0x1fc], R3, 0x1, P1 ;  /* 0x00007f00c4917a11 */ /* 0x000fe800008f0c03 */
[C---:B------:R-:W-:Y:S01]  /*9e50*/  HMMA.16816.F32.BF16 R32, R148.reuse, R142, R32 ;  /* 0x0000008e9420723c */ /* 0x040fe20000041820 */
[----:B------:R3:W-:Y:S07]  /*9e60*/  LDGSTS.E.BYPASS.LTC128B.128 [R225+0x2900], [R144.64], !P4 ;  /* 0x0290000090e17fae */ /* 0x0007ee000e101d46 */
[-C--:B--2---:R-:W-:Y:S01]  /*9e70*/  HMMA.16816.F32.BF16 R36, R148, R184.reuse, R36 ;  /* 0x000000b89424723c */ /* 0x084fe20000041824 */
[----:B------:R-:W-:Y:S07]  /*9e80*/  LDSM.16.M88.4 R196, [R208+0x4100] ;  /* 0x00410000d0c4783b */ /* 0x000fee0000000200 */
[C---:B------:R-:W-:Y:S01]  /*9e90*/  HMMA.16816.F32.BF16 R40, R180.reuse, R184, R40 ;  /* 0x000000b8b428723c */ /* 0x040fe20000041828 */
[----:B------:R-:W0:Y:S07]  /*9ea0*/  LDGDEPBAR ;  /* 0x00000000000079af */ /* 0x000e2e0000000000 */
[-C--:B------:R-:W-:Y:S01]  /*9eb0*/  HMMA.16816.F32.BF16 R44, R180, R186.reuse, R44 ;  /* 0x000000bab42c723c */ /* 0x080fe2000004182c */
[----:B-1----:R-:W1:Y:S07]  /*9ec0*/  LDSM.16.M88.4 R192, [R211+0x8100] ;  /* 0x00810000d3c0783b */ /* 0x002e6e0000000200 */
[C---:B------:R-:W-:Y:S01]  /*9ed0*/  HMMA.16816.F32.BF16 R48, R148.reuse, R186, R48 ;  /* 0x000000ba9430723c */ /* 0x040fe20000041830 */
[----:B------:R-:W2:Y:S07]  /*9ee0*/  LDSM.16.M88.4 R200, [R211+0x9100] ;  /* 0x00910000d3c8783b */ /* 0x000eae0000000200 */
[-C--:B------:R-:W-:Y:S01]  /*9ef0*/  HMMA.16816.F32.BF16 R52, R148, R188.reuse, R52 ;  /* 0x000000bc9434723c */ /* 0x080fe20000041834 */
[----:B------:R-:W3:Y:S07]  /*9f00*/  LDSM.16.M88.4 R176, [R208+0x4500] ;  /* 0x00450000d0b0783b */ /* 0x000eee0000000200 */
[C---:B------:R-:W-:Y:S01]  /*9f10*/  HMMA.16816.F32.BF16 R56, R180.reuse, R188, R56 ;  /* 0x000000bcb438723c */ /* 0x040fe20000041838 */
[----:B------:R-:W3:Y:S07]  /*9f20*/  LDSM.16.M88.4 R140, [R208+0x4900] ;  /* 0x00490000d08c783b */ /* 0x000eee0000000200 */
[-C--:B------:R-:W-:Y:S01]  /*9f30*/  HMMA.16816.F32.BF16 R60, R180, R190.reuse, R60 ;  /* 0x000000beb43c723c */ /* 0x080fe2000004183c */
[----:B------:R-:W-:Y:S07]  /*9f40*/  LDSM.16.M88.4 R180, [R212+0x8100] ;  /* 0x00810000d4b4783b */ /* 0x000fee0000000200 */
[----:B------:R-:W-:Y:S01]  /*9f50*/  HMMA.16816.F32.BF16 R64, R148, R190, R64 ;  /* 0x000000be9440723c */ /* 0x000fe20000041840 */
[----:B------:R-:W4:Y:S07]  /*9f60*/  LDSM.16.M88.4 R148, [R208+0x4d00] ;  /* 0x004d0000d094783b */ /* 0x000f2e0000000200 */
[-C--:B-1----:R-:W-:Y:S01]  /*9f70*/  HMMA.16816.F32.BF16 R4, R192, R196.reuse, R4 ;  /* 0x000000c4c004723c */ /* 0x082fe20000041804 */
[----:B------:R-:W1:Y:S07]  /*9f80*/  LDSM.16.M88.4 R184, [R221] ;  /* 0x00000000ddb8783b */ /* 0x000e6e0000000200 */
[C---:B--2---:R-:W-:Y:S01]  /*9f90*/  HMMA.16816.F32.BF16 R8, R200.reuse, R196, R8 ;  /* 0x000000c4c808723c */ /* 0x044fe20000041808 */
[----:B------:R-:W2:Y:S07]  /*9fa0*/  LDSM.16.M88.4 R188, [R212+0x9100] ;  /* 0x00910000d4bc783b */ /* 0x000eae0000000200 */
[-C--:B------:R-:W-:Y:S08]  /*9fb0*/  HMMA.16816.F32.BF16 R12, R200, R198.reuse, R12 ;  /* 0x000000c6c80c723c */ /* 0x080ff0000004180c */
[C---:B------:R-:W-:Y:S01]  /*9fc0*/  HMMA.16816.F32.BF16 R16, R192.reuse, R198, R16 ;  /* 0x000000c6c010723c */ /* 0x040fe20000041810 */
[----:B------:R-:W-:Y:S07]  /*9fd0*/  LDSM.16.M88.4 R196, [R218] ;  /* 0x00000000dac4783b */ /* 0x000fee0000000200 */
[-C--:B---3--:R-:W-:Y:S08]  /*9fe0*/  HMMA.16816.F32.BF16 R20, R192, R176.reuse, R20 ;  /* 0x000000b0c014723c */ /* 0x088ff00000041814 */
[C---:B------:R-:W-:Y:S08]  /*9ff0*/  HMMA.16816.F32.BF16 R24, R200.reuse, R176, R24 ;  /* 0x000000b0c818723c */ /* 0x040ff00000041818 */
[-C--:B------:R-:W-:Y:S08]  /*a000*/  HMMA.16816.F32.BF16 R28, R200, R178.reuse, R28 ;  /* 0x000000b2c81c723c */ /* 0x080ff0000004181c */
[C---:B------:R-:W-:Y:S01]  /*a010*/  HMMA.16816.F32.BF16 R32, R192.reuse, R178, R32 ;  /* 0x000000b2c020723c */ /* 0x040fe20000041820 */
[----:B------:R-:W3:Y:S07]  /*a020*/  LDSM.16.M88.4 R176, [R220] ;  /* 0x00000000dcb0783b */ /* 0x000eee0000000200 */
[-C--:B------:R-:W-:Y:S08]  /*a030*/  HMMA.16816.F32.BF16 R36, R192, R140.reuse, R36 ;  /* 0x0000008cc024723c */ /* 0x080ff00000041824 */
        /* <DEDUP_REMOVED lines=12> */
[C---:B--2---:R-:W-:Y:S08]  /*a100*/  HMMA.16816.F32.BF16 R8, R188.reuse, R184, R8 ;  /* 0x000000b8bc08723c */ /* 0x044ff00000041808 */
[-C--:B------:R-:W-:Y:S08]  /*a110*/  HMMA.16816.F32.BF16 R12, R188, R186.reuse, R12 ;  /* 0x000000babc0c723c */ /* 0x080ff0000004180c */
[C---:B------:R-:W-:Y:S01]  /*a120*/  HMMA.16816.F32.BF16 R16, R180.reuse, R186, R16 ;  /* 0x000000bab410723c */ /* 0x040fe20000041810 */
[----:B------:R-:W2:Y:S07]  /*a130*/  LDSM.16.M88.4 R184, [R208+0x5500] ;  /* 0x00550000d0b8783b */ /* 0x000eae0000000200 */
[-C--:B---3--:R-:W-:Y:S08]  /*a140*/  HMMA.16816.F32.BF16 R20, R180, R176.reuse, R20 ;  /* 0x000000b0b414723c */ /* 0x088ff00000041814 */
[C---:B------:R-:W-:Y:S08]  /*a150*/  HMMA.16816.F32.BF16 R24, R188.reuse, R176, R24 ;  /* 0x000000b0bc18723c */ /* 0x040ff00000041818 */
[-C--:B------:R-:W-:Y:S08]  /*a160*/  HMMA.16816.F32.BF16 R28, R188, R178.reuse, R28 ;  /* 0x000000b2bc1c723c */ /* 0x080ff0000004181c */
[C---:B------:R-:W-:Y:S01]  /*a170*/  HMMA.16816.F32.BF16 R32, R180.reuse, R178, R32 ;  /* 0x000000b2b420723c */ /* 0x040fe20000041820 */
[----:B------:R-:W-:Y:S07]  /*a180*/  LDSM.16.M88.4 R176, [R208+0x5d00] ;  /* 0x005d0000d0b0783b */ /* 0x000fee0000000200 */
[-C--:B------:R-:W-:Y:S08]  /*a190*/  HMMA.16816.F32.BF16 R36, R180, R140.reuse, R36 ;  /* 0x0000008cb424723c */ /* 0x080ff00000041824 */
        /* <DEDUP_REMOVED lines=9> */
[----:B------:R-:W4:Y:S07]  /*a230*/  LDSM.16.M88.4 R180, [R212+0xa100] ;  /* 0x00a10000d4b4783b */ /* 0x000f2e0000000200 */
[-C--:B-1----:R-:W-:Y:S01]  /*a240*/  HMMA.16816.F32.BF16 R4, R148, R192.reuse, R4 ;  /* 0x000000c09404723c */ /* 0x082fe20000041804 */
[----:B------:R-:W-:Y:S07]  /*a250*/  LDSM.16.M88.4 R196, [R214] ;  /* 0x00000000d6c4783b */ /* 0x000fee0000000200 */
        /* <DEDUP_REMOVED lines=13> */
[----:B------:R-:W2:Y:S01]  /*a330*/  LDSM.16.M88.4 R140, [R215] ;  /* 0x00000000d78c783b */ /* 0x000ea20000000200 */
[----:B------:R-:W-:Y:S06]  /*a340*/  DEPBAR.LE SB0, 0x0 ;  /* 0x000080000000791a */ /* 0x000fec0000000000 */
[-C--:B------:R-:W-:Y:S01]  /*a350*/  HMMA.16816.F32.BF16 R52, R148, R176.reuse, R52 ;  /* 0x000000b09434723c */ /* 0x080fe20000041834 */
[----:B------:R-:W-:Y:S07]  /*a360*/  BAR.SYNC.DEFER_BLOCKING 0x0 ;  /* 0x0000000000007b1d */ /* 0x000fee0000010000 */
[C---:B------:R-:W-:Y:S08]  /*a370*/  HMMA.16816.F32.BF16 R56, R200.reuse, R176, R56 ;  /* 0x000000b0c838723c */ /* 0x040ff00000041838 */
[-C--:B------:R-:W-:Y:S08]  /*a380*/  HMMA.16816.F32.BF16 R60, R200, R178.reuse, R60 ;  /* 0x000000b2c83c723c */ /* 0x080ff0000004183c */
[----:B------:R-:W-:Y:S08]  /*a390*/  HMMA.16816.F32.BF16 R64, R148, R178, R64 ;  /* 0x000000b29440723c */ /* 0x000ff00000041840 */
[-C--:B----4-:R-:W-:Y:S08]  /*a3a0*/  HMMA.16816.F32.BF16 R4, R180, R188.reuse, R4 ;  /* 0x000000bcb404723c */ /* 0x090ff00000041804 */
[C---:B-1----:R-:W-:Y:S08]  /*a3b0*/  HMMA.16816.F32.BF16 R8, R184.reuse, R188, R8 ;  /* 0x000000bcb808723c */ /* 0x042ff00000041808 */
[-C--:B------:R-:W-:Y:S08]  /*a3c0*/  HMMA.16816.F32.BF16 R12, R184, R190.reuse, R12 ;  /* 0x000000beb80c723c */ /* 0x080ff0000004180c */
[C---:B------:R-:W-:Y:S04]  /*a3d0*/  HMMA.16816.F32.BF16 R16, R180.reuse, R190, R16 ;  /* 0x000000beb410723c */ /* 0x040fe80000041810 */
[----:B------:R-:W-:Y:S04]  /*a3e0*/  FMNMX.FTZ R3, R4, R0, !PT ;  /* 0x0000000004037209 */ /* 0x000fe80007810000 */
[-C--:B------:R-:W-:Y:S04]  /*a3f0*/  HMMA.16816.F32.BF16 R20, R180, R192.reuse, R20 ;  /* 0x000000c0b414723c */ /* 0x080fe80000041814 */
[----:B------:R-:W-:Y:S04]  /*a400*/  FMNMX.FTZ R3, R5, R3, !PT ;  /* 0x0000000305037209 */ /* 0x000fe80007810000 */
[C---:B------:R-:W-:Y:S08]  /*a410*/  HMMA.16816.F32.BF16 R24, R184.reuse, R192, R24 ;  /* 0x000000c0b818723c */ /* 0x040ff00000041818 */
[-C--:B------:R-:W-:Y:S04]  /*a420*/  HMMA.16816.F32.BF16 R28, R184, R194.reuse, R28 ;  /* 0x000000c2b81c723c */ /* 0x080fe8000004181c */
[----:B------:R-:W-:Y:S04]  /*a430*/  FMNMX.FTZ R3, R16, R3, !PT ;  /* 0x0000000310037209 */ /* 0x000fe80007810000 */
[C---:B------:R-:W-:Y:S04]  /*a440*/  HMMA.16816.F32.BF16 R32, R180.reuse, R194, R32 ;  /* 0x000000c2b420723c */ /* 0x040fe80000041820 */
[----:B------:R-:W-:Y:S04]  /*a450*/  FMNMX.FTZ R3, R17, R3, !PT ;  /* 0x0000000311037209 */ /* 0x000fe80007810000 */
[-C--:B--2---:R-:W-:Y:S04]  /*a460*/  HMMA.16816.F32.BF16 R36, R180, R140.reuse, R36 ;  /* 0x0000008cb424723c */ /* 0x084fe80000041824 */
[----:B------:R-:W-:Y:S04]  /*a470*/  FMNMX.FTZ R3, R20, R3, !PT ;  /* 0x0000000314037209 */ /* 0x000fe80007810000 */
[C---:B------:R-:W-:Y:S04]  /*a480*/  HMMA.16816.F32.BF16 R40, R184.reuse, R140, R40 ;  /* 0x0000008cb828723c */ /* 0x040fe80000041828 */
[----:B------:R-:W-:Y:S03]  /*a490*/  FMNMX.FTZ R3, R21, R3, !PT ;  /* 0x0000000315037209 */ /* 0x000fe60007810000 */
        /* <DEDUP_REMOVED lines=56> */
[----:B------:R-:W-:Y:S02]  /*a820*/  FMNMX.FTZ R141, R27, R141, !PT ;  /* 0x0000008d1b8d7209 */ /* 0x000fe40007810000 */
[----:B--2---:R-:W-:Y:S02]  /*a830*/  FMNMX.FTZ R3, R3, R142, !PT ;  /* 0x0000008e03037209 */ /* 0x004fe40007810000 */
[----:B------:R-:W-:Y:S02]  /*a840*/  FMNMX.FTZ R140, R61, R140, !PT ;  /* 0x0000008c3d8c7209 */ /* 0x000fe40007810000 */
[----:B------:R-:W-:Y:S01]  /*a850*/  FMNMX.FTZ R141, R30, R141, !PT ;  /* 0x0000008d1e8d7209 */ /* 0x000fe20007810000 */
[----:B------:R-:W-:Y:S03]  /*a860*/  SHFL.BFLY PT, R142, R3, 0x1, 0x1f ;  /* 0x0c201f00038e7f89 */ /* 0x000fe600000e0000 */
[----:B------:R-:W-:Y:S04]  /*a870*/  FMNMX.FTZ R141, R31, R141, !PT ;  /* 0x0000008d1f8d7209 */ /* 0x000fe80007810000 */
[----:B------:R-:W-:Y:S01]  /*a880*/  FMNMX.FTZ R141, R42, R141, !PT ;  /* 0x0000008d2a8d7209 */ /* 0x000fe20007810000 */
[----:B------:R-:W2:Y:S03]  /*a890*/  SHFL.BFLY PT, R144, R140, 0x2, 0x1f ;  /* 0x0c401f008c907f89 */ /* 0x000ea600000e0000 */
[----:B------:R-:W-:Y:S02]  /*a8a0*/  FMNMX.FTZ R141, R43, R141, !PT ;  /* 0x0000008d2b8d7209 */ /* 0x000fe40007810000 */
[----:B-1----:R-:W-:Y:S02]  /*a8b0*/  FMNMX.FTZ R145, R145, R143, !PT ;  /* 0x0000008f91917209 */ /* 0x002fe40007810000 */
[----:B------:R-:W-:Y:S03]  /*a8c0*/  FMNMX.FTZ R141, R46, R141, !PT ;  /* 0x0000008d2e8d7209 */ /* 0x000fe60007810000 */
[C---:B------:R-:W-:Y:S02]  /*a8d0*/  FADD.FTZ R0, -R145.reuse, R0 ;  /* 0x0000000091007221 */ /* 0x040fe40000010100 */
[----:B------:R-:W-:Y:S02]  /*a8e0*/  FMUL.FTZ R184, R145, c[0x0][0x2d0] ;  /* 0x0000b40091b87a20 */ /* 0x000fe40000410000 */
[----:B------:R-:W-:Y:S02]  /*a8f0*/  FMUL.FTZ R0, R0, c[0x0][0x2d0] ;  /* 0x0000b40000007a20 */ /* 0x000fe40000410000 */
[--C-:B------:R-:W-:Y:S02]  /*a900*/  FFMA.FTZ R4, R4, c[0x0][0x2d0], -R184.reuse ;  /* 0x0000b40004047a23 */ /* 0x100fe400000108b8 */
[--C-:B------:R-:W-:Y:S02]  /*a910*/  FFMA.FTZ R5, R5, c[0x0][0x2d0], -R184.reuse ;  /* 0x0000b40005057a23 */ /* 0x100fe400000108b8 */
[----:B------:R1:W-:Y:S01]  /*a920*/  MUFU.EX2 R239, R4 ;  /* 0x0000000400ef7308 */ /* 0x0003e20000000800 */
[--C-:B------:R-:W-:Y:S01]  /*a930*/  FFMA.FTZ R16, R16, c[0x0][0x2d0], -R184.reuse ;  /* 0x0000b40010107a23 */ /* 0x100fe200000108b8 */
[----:B--2---:R-:W-:Y:S01]  /*a940*/  FMNMX.FTZ R140, R140, R144, !PT ;  /* 0x000000908c8c7209 */ /* 0x004fe20007810000 */
[--C-:B------:R-:W-:Y:S01]  /*a950*/  FFMA.FTZ R17, R17, c[0x0][0x2d0], -R184.reuse ;  /* 0x0000b40011117a23 */ /* 0x100fe200000108b8 */
[----:B------:R-:W-:Y:S01]  /*a960*/  FMNMX.FTZ R144, R3, R142, !PT ;  /* 0x0000008e03907209 */ /* 0x000fe20007810000 */
[--C-:B------:R-:W-:Y:S01]  /*a970*/  FFMA.FTZ R32, R32, c[0x0][0x2d0], -R184.reuse ;  /* 0x0000b40020207a23 */ /* 0x100fe200000108b8 */
[----:B------:R-:W-:Y:S01]  /*a980*/  FMNMX.FTZ R3, R47, R141, !PT ;  /* 0x0000008d2f037209 */ /* 0x000fe20007810000 */
[----:B------:R-:W2:Y:S01]  /*a990*/  SHFL.BFLY PT, R148, R140, 0x1, 0x1f ;  /* 0x0c201f008c947f89 */ /* 0x000ea200000e0000 */
[--C-:B------:R-:W-:Y:S02]  /*a9a0*/  FFMA.FTZ R36, R36, c[0x0][0x2d0], -R184.reuse ;  /* 0x0000b40024247a23 */ /* 0x100fe400000108b8 */
[----:B------:R3:W4:Y:S01]  /*a9b0*/  MUFU.EX2 R141, R0 ;  /* 0x00000000008d7308 */ /* 0x0007220000000800 */
[----:B------:R-:W-:Y:S01]  /*a9c0*/  FMNMX.FTZ R3, R58, R3, !PT ;  /* 0x000000033a037209 */ /* 0x000fe20007810000 */
[----:B------:R-:W-:Y:S02]  /*a9d0*/  FMUL.FTZ R185, R144, c[0x0][0x2d0] ;  /* 0x0000b40090b97a20 */ /* 0x000fe40000410000 */
[----:B------:R-:W-:Y:S02]  /*a9e0*/  FFMA.FTZ R37, R37, c[0x0][0x2d0], -R184 ;  /* 0x0000b40025257a23 */ /* 0x000fe400000108b8 */
[--C-:B------:R-:W-:Y:S02]  /*a9f0*/  FFMA.FTZ R6, R6, c[0x0][0x2d0], -R185.reuse ;  /* 0x0000b40006067a23 */ /* 0x100fe400000108b9 */
[--C-:B------:R-:W-:Y:S02]  /*aa00*/  FFMA.FTZ R7, R7, c[0x0][0x2d0], -R185.reuse ;  /* 0x0000b40007077a23 */ /* 0x100fe400000108b9 */
[----:B------:R4:W-:Y:S01]  /*aa10*/  MUFU.EX2 R242, R5 ;  /* 0x0000000500f27308 */ /* 0x0009e20000000800 */
[--C-:B------:R-:W-:Y:S02]  /*aa20*/  FFMA.FTZ R18, R18, c[0x0][0x2d0], -R185.reuse ;  /* 0x0000b40012127a23 */ /* 0x100fe400000108b9 */
[--C-:B------:R-:W-:Y:S01]  /*aa30*/  FFMA.FTZ R19, R19, c[0x0][0x2d0], -R185.reuse ;  /* 0x0000b40013137a23 */ /* 0x100fe200000108b9 */
[----:B-1----:R-:W-:Y:S01]  /*aa40*/  @P0 SHF.R.S32.HI R4, RZ, 0x1f, R204 ;  /* 0x0000001fff040819 */ /* 0x002fe200000114cc */
[--C-:B------:R-:W-:Y:S02]  /*aa50*/  FFMA.FTZ R38, R38, c[0x0][0x2d0], -R185.reuse ;  /* 0x0000b40026267a23 */ /* 0x100fe400000108b9 */
[--C-:B------:R-:W-:Y:S02]  /*aa60*/  FFMA.FTZ R39, R39, c[0x0][0x2d0], -R185.reuse ;  /* 0x0000b40027277a23 */ /* 0x100fe400000108b9 */
[----:B------:R-:W-:Y:S01]  /*aa70*/  @P0 IMAD R4, R4, c[0x0][0x1e0], RZ ;  /* 0x0000780004040a24 */ /* 0x000fe200078e02ff */
[----:B------:R-:W-:Y:S01]  /*aa80*/  MUFU.EX2 R237, R6 ;  /* 0x0000000600ed7308 */ /* 0x000fe20000000800 */
[--C-:B------:R-:W-:Y:S01]  /*aa90*/  FFMA.FTZ R48, R48, c[0x0][0x2d0], -R184.reuse ;  /* 0x0000b40030307a23 */ /* 0x100fe200000108b8 */
[----:B--2---:R-:W-:Y:S01]  /*aaa0*/  FMNMX.FTZ R143, R140, R148, !PT ;  /* 0x000000948c8f7209 */ /* 0x004fe20007810000 */
[----:B------:R-:W-:Y:S02]  /*aab0*/  FFMA.FTZ R49, R49, c[0x0][0x2d0], -R184 ;  /* 0x0000b40031317a23 */ /* 0x000fe400000108b8 */
[----:B---3--:R-:W-:Y:S01]  /*aac0*/  FADD.FTZ R0, -R144, R2 ;  /* 0x0000000290007221 */ /* 0x008fe20000010100 */
[----:B------:R-:W-:Y:S01]  /*aad0*/  FMNMX.FTZ R2, R59, R3, !PT ;  /* 0x000000033b027209 */ /* 0x000fe20007810000 */
[C---:B------:R-:W-:Y:S02]  /*aae0*/  FMUL.FTZ R186, R143.reuse, c[0x0][0x2d0] ;  /* 0x0000b4008fba7a20 */ /* 0x040fe40000410000 */
[----:B------:R-:W-:Y:S01]  /*aaf0*/  FMUL.FTZ R3, R0, c[0x0][0x2d0] ;  /* 0x0000b40000037a20 */ /* 0x000fe20000410000 */
[----:B------:R-:W-:Y:S01]  /*ab00*/  FMNMX.FTZ R0, R62, R2, !PT ;  /* 0x000000023e007209 */ /* 0x000fe20007810000 */
[----:B------:R-:W-:Y:S01]  /*ab10*/  FADD.FTZ R2, -R143, R146 ;  /* 0x000000928f027221 */ /* 0x000fe20000010100 */
[----:B------:R1:W-:Y:S01]  /*ab20*/  MUFU.EX2 R240, R7 ;  /* 0x0000000700f07308 */ /* 0x0003e20000000800 */
[----:B------:R-:W-:Y:S01]  /*ab30*/  FFMA.FTZ R8, R8, c[0x0][0x2d0], -R186 ;  /* 0x0000b40008087a23 */ /* 0x000fe200000108ba */
[----:B------:R-:W-:Y:S01]  /*ab40*/  FMNMX.FTZ R0, R63, R0, !PT ;  /* 0x000000003f007209 */ /* 0x000fe20007810000 */
[----:B----4-:R-:W-:Y:S02]  /*ab50*/  @P0 IMAD R5, R204, c[0x0][0x1e4], R4 ;  /* 0x00007900cc050a24 */ /* 0x010fe400078e0204 */
[--C-:B------:R-:W-:Y:S02]  /*ab60*/  FFMA.FTZ R12, R12, c[0x0][0x2d0], -R186.reuse ;  /* 0x0000b4000c0c7a23 */ /* 0x100fe400000108ba */
[--C-:B------:R-:W-:Y:S02]  /*ab70*/  FFMA.FTZ R13, R13, c[0x0][0x2d0], -R186.reuse ;  /* 0x0000b4000d0d7a23 */ /* 0x100fe400000108ba */
[C---:B------:R-:W-:Y:S01]  /*ab80*/  FMUL.FTZ R100, R141.reuse, R100 ;  /* 0x000000648d647220 */ /* 0x040fe20000410000 */
[----:B------:R2:W3:Y:S01]  /*ab90*/  MUFU.EX2 R140, R3 ;  /* 0x00000003008c7308 */ /* 0x0004e20000000800 */
[C---:B------:R-:W-:Y:S02]  /*aba0*/  FMUL.FTZ R101, R141.reuse, R101 ;  /* 0x000000658d657220 */ /* 0x040fe40000410000 */
[C---:B------:R-:W-:Y:S02]  /*abb0*/  FMUL.FTZ R112, R141.reuse, R112 ;  /* 0x000000708d707220 */ /* 0x040fe40000410000 */
[----:B------:R-:W-:Y:S02]  /*abc0*/  FMUL.FTZ R113, R141, R113 ;  /* 0x000000718d717220 */ /* 0x000fe40000410000 */
[--C-:B------:R-:W-:Y:S02]  /*abd0*/  FFMA.FTZ R50, R50, c[0x0][0x2d0], -R185.reuse ;  /* 0x0000b40032327a23 */ /* 0x100fe400000108b9 */
[----:B------:R-:W-:Y:S01]  /*abe0*/  FFMA.FTZ R51, R51, c[0x0][0x2d0], -R185 ;  /* 0x0000b40033337a23 */ /* 0x000fe200000108b9 */
[----:B------:R-:W-:Y:S01]  /*abf0*/  MUFU.EX2 R241, R18 ;  /* 0x0000001200f17308 */ /* 0x000fe20000000800 */
[--C-:B------:R-:W-:Y:S02]  /*ac00*/  FFMA.FTZ R40, R40, c[0x0][0x2d0], -R186.reuse ;  /* 0x0000b40028287a23 */ /* 0x100fe400000108ba */
[--C-:B------:R-:W-:Y:S02]  /*ac10*/  FFMA.FTZ R41, R41, c[0x0][0x2d0], -R186.reuse ;  /* 0x0000b40029297a23 */ /* 0x100fe400000108ba */
[----:B-1----:R-:W-:Y:S04]  /*ac20*/  @P0 IMAD.WIDE.U32 R6, R204, c[0x0][0x1e0], RZ ;  /* 0x00007800cc060a25 */ /* 0x002fe800078e00ff */
[--C-:B------:R-:W-:Y:S01]  /*ac30*/  FFMA.FTZ R44, R44, c[0x0][0x2d0], -R186.reuse ;  /* 0x0000b4002c2c7a23 */ /* 0x100fe200000108ba */
[----:B------:R-:W1:Y:S01]  /*ac40*/  MUFU.EX2 R238, R19 ;  /* 0x0000001300ee7308 */ /* 0x000e620000000800 */
[----:B------:R-:W-:Y:S01]  /*ac50*/  @P0 SHF.L.U32 R4, R6, 0x6, RZ ;  /* 0x0000000606040819 */ /* 0x000fe200000006ff */
[----:B------:R-:W-:Y:S02]  /*ac60*/  FFMA.FTZ R45, R45, c[0x0][0x2d0], -R186 ;  /* 0x0000b4002d2d7a23 */ /* 0x000fe400000108ba */
[----:B--2---:R-:W-:Y:S02]  /*ac70*/  FMUL.FTZ R3, R2, c[0x0][0x2d0] ;  /* 0x0000b40002037a20 */ /* 0x004fe40000410000 */
[----:B------:R-:W2:Y:S01]  /*ac80*/  SHFL.BFLY PT, R2, R0, 0x2, 0x1f ;  /* 0x0c401f0000027f89 */ /* 0x000ea200000e0000 */
[C---:B---3--:R-:W-:Y:S02]  /*ac90*/  FMUL.FTZ R102, R140.reuse, R102 ;  /* 0x000000668c667220 */ /* 0x048fe40000410000 */
[C---:B------:R-:W-:Y:S01]  /*aca0*/  FMUL.FTZ R103, R140.reuse, R103 ;  /* 0x000000678c677220 */ /* 0x040fe20000410000 */
[----:B------:R-:W-:Y:S01]  /*acb0*/  MUFU.EX2 R243, R17 ;  /* 0x0000001100f37308 */ /* 0x000fe20000000800 */
        /* <DEDUP_REMOVED lines=8> */
[----:B-1----:R-:W-:Y:S01]  /*ad40*/  F2FP.BF16.PACK_AB R151, R238, R241 ;  /* 0x000000f1ee97723e */ /* 0x002fe200000010ff */
[C---:B------:R-:W-:Y:S02]  /*ad50*/  FMUL.FTZ R129, R141.reuse, R129 ;  /* 0x000000818d817220 */ /* 0x040fe40000410000 */
[C---:B------:R-:W-:Y:S02]  /*ad60*/  FMUL.FTZ R130, R140.reuse, R130 ;  /* 0x000000828c827220 */ /* 0x040fe40000410000 */
[----:B------:R-:W-:Y:S01]  /*ad70*/  FMUL.FTZ R131, R140, R131 ;  /* 0x000000838c837220 */ /* 0x000fe20000410000 */
[----:B--2---:R-:W-:Y:S01]  /*ad80*/  FMNMX.FTZ R0, R0, R2, !PT ;  /* 0x0000000200007209 */ /* 0x004fe20007810000 */
[----:B------:R-:W-:Y:S01]  /*ad90*/  MUFU.EX2 R236, R8 ;  /* 0x0000000800ec7308 */ /* 0x000fe20000000800 */
[C---:B------:R-:W-:Y:S02]  /*ada0*/  FMUL.FTZ R136, R141.reuse, R136 ;  /* 0x000000888d887220 */ /* 0x040fe40000410000 */
[C---:B------:R-:W-:Y:S01]  /*adb0*/  FMUL.FTZ R137, R141.reuse, R137 ;  /* 0x000000898d897220 */ /* 0x040fe20000410000 */
[----:B------:R-:W1:Y:S01]  /*adc0*/  SHFL.BFLY PT, R2, R0, 0x1, 0x1f ;  /* 0x0c201f0000027f89 */ /* 0x000e6200000e0000 */
[C---:B------:R-:W-:Y:S02]  /*add0*/  FMUL.FTZ R138, R140.reuse, R138 ;  /* 0x0000008a8c8a7220 */ /* 0x040fe40000410000 */
[C---:B------:R-:W-:Y:S02]  /*ade0*/  FMUL.FTZ R139, R140.reuse, R139 ;  /* 0x0000008b8c8b7220 */ /* 0x040fe40000410000 */
[C---:B------:R-:W-:Y:S01]  /*adf0*/  FMUL.FTZ R68, R141.reuse, R68 ;  /* 0x000000448d447220 */ /* 0x040fe20000410000 */
[----:B------:R-:W2:Y:S01]  /*ae00*/  MUFU.EX2 R3, R3 ;  /* 0x0000000300037308 */ /* 0x000ea20000000800 */
[----:B------:R-:W-:Y:S01]  /*ae10*/  FMUL.FTZ R69, R141, R69 ;  /* 0x000000458d457220 */ /* 0x000fe20000410000 */
[----:B---3--:R-:W-:Y:S01]  /*ae20*/  F2FP.BF16.PACK_AB R150, R243, R244 ;  /* 0x000000f4f396723e */ /* 0x008fe200000010ff */
[C---:B------:R-:W-:Y:S02]  /*ae30*/  FMUL.FTZ R70, R140.reuse, R70 ;  /* 0x000000468c467220 */ /* 0x040fe40000410000 */
[C---:B------:R-:W-:Y:S02]  /*ae40*/  FMUL.FTZ R71, R140.reuse, R71 ;  /* 0x000000478c477220 */ /* 0x040fe40000410000 */
[C---:B------:R-:W-:Y:S03]  /*ae50*/  FMUL.FTZ R80, R141.reuse, R80 ;  /* 0x000000508d507220 */ /* 0x040fe60000410000 */
[----:B------:R3:W-:Y:S01]  /*ae60*/  MUFU.EX2 R234, R12 ;  /* 0x0000000c00ea7308 */ /* 0x0007e20000000800 */
[C---:B------:R-:W-:Y:S02]  /*ae70*/  FMUL.FTZ R81, R141.reuse, R81 ;  /* 0x000000518d517220 */ /* 0x040fe40000410000 */
[C---:B------:R-:W-:Y:S02]  /*ae80*/  FMUL.FTZ R82, R140.reuse, R82 ;  /* 0x000000528c527220 */ /* 0x040fe40000410000 */
[----:B------:R-:W-:Y:S02]  /*ae90*/  FMUL.FTZ R83, R140, R83 ;  /* 0x000000538c537220 */ /* 0x000fe40000410000 */
[C---:B------:R-:W-:Y:S01]  /*aea0*/  FMUL.FTZ R84, R141.reuse, R84 ;  /* 0x000000548d547220 */ /* 0x040fe20000410000 */
[----:B-1----:R-:W-:Y:S01]  /*aeb0*/  FMNMX.FTZ R142, R0, R2, !PT ;  /* 0x00000002008e7209 */ /* 0x002fe20007810000 */
[----:B------:R-:W-:Y:S01]  /*aec0*/  FMUL.FTZ R85, R141, R85 ;  /* 0x000000558d557220 */ /* 0x000fe20000410000 */
[----:B------:R-:W-:Y:S01]  /*aed0*/  @P0 IADD3 R2, R7, R5, RZ ;  /* 0x0000000507020210 */ /* 0x000fe20007ffe0ff */
[----:B------:R1:W-:Y:S01]  /*aee0*/  MUFU.EX2 R229, R13 ;  /* 0x0000000d00e57308 */ /* 0x0003e20000000800 */
[----:B------:R-:W-:Y:S01]  /*aef0*/  @P0 IADD3 R5, P2, R4, R228, RZ ;  /* 0x000000e404050210 */ /* 0x000fe20007f5e0ff */
[----:B------:R-:W-:Y:S01]  /*af00*/  FADD.FTZ R0, -R142, R147 ;  /* 0x000000938e007221 */ /* 0x000fe20000010100 */
[----:B------:R-:W-:Y:S01]  /*af10*/  @P0 SHF.L.U64.HI R2, R6, 0x6, R2 ;  /* 0x0000000606020819 */ /* 0x000fe20000010202 */
[----:B--2---:R-:W-:Y:S01]  /*af20*/  FMUL.FTZ R104, R3, R104 ;  /* 0x0000006803687220 */ /* 0x004fe20000410000 */
[----:B------:R-:W-:Y:S01]  /*af30*/  @P0 LEA R148, P1, R5, c[0x0][0x1c8], 0x1 ;  /* 0x0000720005940a11 */ /* 0x000fe200078208ff */
[----:B------:R-:W-:Y:S01]  /*af40*/  FMUL.FTZ R0, R0, c[0x0][0x2d0] ;  /* 0x0000b40000007a20 */ /* 0x000fe20000410000 */
[----:B------:R-:W-:Y:S01]  /*af50*/  @P0 IADD3.X R6, R2, R207, RZ, P2, !PT ;  /* 0x000000cf02060210 */ /* 0x000fe200017fe4ff */
[C---:B------:R-:W-:Y:S02]  /*af60*/  FMUL.FTZ R105, R3.reuse, R105 ;  /* 0x0000006903697220 */ /* 0x040fe40000410000 */
[----:B------:R-:W-:Y:S01]  /*af70*/  FMUL.FTZ R108, R3, R108 ;  /* 0x0000006c036c7220 */ /* 0x000fe20000410000 */
[----:B------:R-:W-:Y:S01]  /*af80*/  @P0 LEA.HI.X R149, R5, c[0x0][0x1cc], R6, 0x1, P1 ;  /* 0x0000730005950a11 */ /* 0x000fe200008f0c06 */
[----:B------:R-:W2:Y:S01]  /*af90*/  MUFU.EX2 R0, R0 ;  /* 0x0000000000007308 */ /* 0x000ea20000000800 */
[C---:B------:R-:W-:Y:S01]  /*afa0*/  @P0 IADD3 R6, P2, R4.reuse, R246, RZ ;  /* 0x000000f604060210 */ /* 0x040fe20007f5e0ff */
[C---:B---3--:R-:W-:Y:S01]  /*afb0*/  FMUL.FTZ R12, R3.reuse, R160 ;  /* 0x000000a0030c7220 */ /* 0x048fe20000410000 */
[----:B------:R-:W-:Y:S01]  /*afc0*/  @P0 IADD3 R5, P3, R4, R248, RZ ;  /* 0x000000f804050210 */ /* 0x000fe20007f7e0ff */
[----:B------:R3:W-:Y:S01]  /*afd0*/  @P0 LDGSTS.E.BYPASS.LTC128B.128 [R225+0x3100], [R148.64], !P6 ;  /* 0x0310000094e10fae */ /* 0x0007e2000f101d46 */
[----:B------:R-:W-:Y:S01]  /*afe0*/  @P0 IADD3.X R7, R2, R245, RZ, P2, !PT ;  /* 0x000000f502070210 */ /* 0x000fe200017fe4ff */
[C---:B------:R-:W-:Y:S01]  /*aff0*/  FMUL.FTZ R109, R3.reuse, R109 ;  /* 0x0000006d036d7220 */ /* 0x040fe20000410000 */
[----:B------:R-:W-:Y:S01]  /*b000*/  @P0 LEA R18, P2, R6, c[0x0][0x1c8], 0x1 ;  /* 0x0000720006120a11 */ /* 0x000fe200078408ff */
[----:B------:R-:W-:Y:S01]  /*b010*/  FMUL.FTZ R120, R3, R120 ;  /* 0x0000007803787220 */ /* 0x000fe20000410000 */
[----:B------:R-:W-:Y:S01]  /*b020*/  @P0 IADD3.X R17, R2, R247, RZ, P3, !PT ;  /* 0x000000f702110210 */ /* 0x000fe20001ffe4ff */
[----:B------:R-:W-:Y:S01]  /*b030*/  MUFU.EX2 R197, R36 ;  /* 0x0000002400c57308 */ /* 0x000fe20000000800 */
[----:B------:R-:W-:Y:S01]  /*b040*/  @P0 LEA.HI.X R19, R6, c[0x0][0x1cc], R7, 0x1, P2 ;  /* 0x0000730006130a11 */ /* 0x000fe200010f0c07 */
[----:B------:R-:W-:Y:S01]  /*b050*/  FFMA.FTZ R6, R9, c[0x0][0x2d0], -R186 ;  /* 0x0000b40009067a23 */ /* 0x000fe200000108ba */
[----:B------:R-:W-:Y:S01]  /*b060*/  @P0 LEA R16, P3, R5, c[0x0][0x1c8], 0x1 ;  /* 0x0000720005100a11 */ /* 0x000fe200078608ff */
[----:B-1----:R-:W-:Y:S01]  /*b070*/  FMUL.FTZ R13, R3, R161 ;  /* 0x000000a1030d7220 */ /* 0x002fe20000410000 */
[----:B------:R-:W-:Y:S01]  /*b080*/  @P0 IADD3 R4, P1, R205, R4, RZ ;  /* 0x00000004cd040210 */ /* 0x000fe20007f3e0ff */
[----:B------:R-:W-:Y:S01]  /*b090*/  FMUL.FTZ R121, R3, R121 ;  /* 0x0000007903797220 */ /* 0x000fe20000410000 */
[----:B------:R-:W-:Y:S01]  /*b0a0*/  @P0 LEA.HI.X R17, R5, c[0x0][0x1cc], R17, 0x1, P3 ;  /* 0x0000730005110a11 */ /* 0x000fe200018f0c11 */
[----:B------:R-:W-:Y:S01]  /*b0b0*/  FMUL.FTZ R124, R3, R124 ;  /* 0x0000007c037c7220 */ /* 0x000fe20000410000 */
[----:B------:R-:W-:Y:S01]  /*b0c0*/  MOV R205, c[0x0][0x1e0] ;  /* 0x0000780000cd7a02 */ /* 0x000fe20000000f00 */
[----:B------:R1:W4:Y:S01]  /*b0d0*/  MUFU.EX2 R235, R6 ;  /* 0x0000000600eb7308 */ /* 0x0003220000000800 */
[----:B------:R-:W-:Y:S01]  /*b0e0*/  @P0 IADD3 R146, P3, R4, R228, RZ ;  /* 0x000000e404920210 */ /* 0x000fe20007f7e0ff */
[----:B------:R4:W-:Y:S01]  /*b0f0*/  @P0 LDGSTS.E.BYPASS.LTC128B.128 [R225+0x4100], [R16.64], !P5 ;  /* 0x0410000010e10fae */ /* 0x0009e2000e901d46 */
[----:B------:R-:W-:Y:S01]  /*b100*/  SHF.L.U64.HI R205, R205, R226, c[0x0][0x1e4] ;  /* 0x00007900cdcd7619 */ /* 0x000fe200000102e2 */
[----:B--2---:R-:W-:Y:S01]  /*b110*/  FMUL.FTZ R106, R0, R106 ;  /* 0x0000006a006a7220 */ /* 0x004fe20000410000 */
[----:B------:R-:W-:Y:S01]  /*b120*/  @P0 IADD3 R7, P2, R4, R248, RZ ;  /* 0x000000f804070210 */ /* 0x000fe20007f5e0ff */
[C---:B------:R-:W-:Y:S01]  /*b130*/  FMUL.FTZ R107, R0.reuse, R107 ;  /* 0x0000006b006b7220 */ /* 0x040fe20000410000 */
[----:B------:R-:W-:Y:S01]  /*b140*/  @P0 IADD3.X R2, R205, R2, RZ, P1, !PT ;  /* 0x00000002cd020210 */ /* 0x000fe20000ffe4ff */
        /* <DEDUP_REMOVED lines=8> */
[----:B------:R-:W-:Y:S01]  /*b1d0*/  FMUL.FTZ R122, R0, R122 ;  /* 0x0000007a007a7220 */ /* 0x000fe20000410000 */
[----:B------:R-:W-:Y:S01]  /*b1e0*/  @P0 LEA.HI.X R9, R146, c[0x0][0x1cc], R9, 0x1, P3 ;  /* 0x0000730092090a11 */ /* 0x000fe200018f0c09 */
[----:B------:R-:W-:Y:S01]  /*b1f0*/  FMUL.FTZ R123, R0, R123 ;  /* 0x0000007b007b7220 */ /* 0x000fe20000410000 */
[----:B------:R-:W-:Y:S01]  /*b200*/  @P0 IADD3.X R2, R2, R245, RZ, P1, !PT ;  /* 0x000000f502020210 */ /* 0x000fe20000ffe4ff */
[----:B------:R-:W-:Y:S01]  /*b210*/  FMUL.FTZ R125, R3, R125 ;  /* 0x0000007d037d7220 */ /* 0x000fe20000410000 */
[----:B------:R-:W-:Y:S01]  /*b220*/  @P0 LEA R4, P1, R5, c[0x0][0x1c8], 0x1 ;  /* 0x0000720005040a11 */ /* 0x000fe200078208ff */
[----:B------:R2:W-:Y:S01]  /*b230*/  @P0 LDGSTS.E.BYPASS.LTC128B.128 [R225+0x3900], [R8.64], !P6 ;  /* 0x0390000008e10fae */ /* 0x0005e2000f101d46 */
[----:B---3--:R-:W-:Y:S01]  /*b240*/  F2FP.BF16.PACK_AB R148, R242, R239 ;  /* 0x000000eff294723e */ /* 0x008fe200000010ff */
[----:B------:R-:W-:Y:S01]  /*b250*/  MUFU.EX2 R196, R37 ;  /* 0x0000002500c47308 */ /* 0x000fe20000000800 */
[----:B-1----:R-:W-:Y:S01]  /*b260*/  @P0 LEA R6, P2, R7, c[0x0][0x1c8], 0x1 ;  /* 0x0000720007060a11 */ /* 0x002fe200078408ff */
[----:B------:R-:W-:Y:S01]  /*b270*/  FMUL.FTZ R126, R0, R126 ;  /* 0x0000007e007e7220 */ /* 0x000fe20000410000 */
[----:B------:R-:W-:Y:S01]  /*b280*/  @P0 LEA.HI.X R5, R5, c[0x0][0x1cc], R2, 0x1, P1 ;  /* 0x0000730005050a11 */ /* 0x000fe200008f0c02 */
[----:B------:R-:W-:Y:S01]  /*b290*/  FMUL.FTZ R2, R142, c[0x0][0x2d0] ;  /* 0x0000b4008e027a20 */ /* 0x000fe20000410000 */
[----:B------:R-:W-:Y:S01]  /*b2a0*/  @P0 LEA.HI.X R7, R7, c[0x0][0x1cc], R147, 0x1, P2 ;  /* 0x0000730007070a11 */ /* 0x000fe200010f0c93 */
[----:B----4-:R-:W-:Y:S01]  /*b2b0*/  FMUL.FTZ R16, R141, R164 ;  /* 0x000000a48d107220 */ /* 0x010fe20000410000 */
[----:B------:R-:W-:Y:S01]  /*b2c0*/  F2FP.BF16.PACK_AB R149, R240, R237 ;  /* 0x000000edf095723e */ /* 0x000fe200000010ff */
[--C-:B------:R-:W-:Y:S02]  /*b2d0*/  FFMA.FTZ R10, R10, c[0x0][0x2d0], -R2.reuse ;  /* 0x0000b4000a0a7a23 */ /* 0x100fe40000010802 */
[----:B------:R1:W-:Y:S01]  /*b2e0*/  @P0 LDGSTS.E.BYPASS.LTC128B.128 [R225+0x4900], [R6.64], !P5 ;  /* 0x0490000006e10fae */ /* 0x0003e2000e901d46 */
[--C-:B------:R-:W-:Y:S01]  /*b2f0*/  FFMA.FTZ R11, R11, c[0x0][0x2d0], -R2.reuse ;  /* 0x0000b4000b0b7a23 */ /* 0x100fe20000010802 */
[----:B------:R3:W-:Y:S01]  /*b300*/  MUFU.EX2 R188, R10 ;  /* 0x0000000a00bc7308 */ /* 0x0007e20000000800 */
[--C-:B------:R-:W-:Y:S02]  /*b310*/  FFMA.FTZ R14, R14, c[0x0][0x2d0], -R2.reuse ;  /* 0x0000b4000e0e7a23 */ /* 0x100fe40000010802 */
[--C-:B------:R-:W-:Y:S02]  /*b320*/  FFMA.FTZ R15, R15, c[0x0][0x2d0], -R2.reuse ;  /* 0x0000b4000f0f7a23 */ /* 0x100fe40000010802 */
[----:B------:R-:W-:Y:S01]  /*b330*/  FMUL.FTZ R17, R141, R165 ;  /* 0x000000a58d117220 */ /* 0x000fe20000410000 */
[----:B------:R4:W-:Y:S01]  /*b340*/  @P0 LDGSTS.E.BYPASS.LTC128B.128 [R225+0x5900], [R4.64], !P4 ;  /* 0x0590000004e10fae */ /* 0x0009e2000e101d46 */
[C---:B--2---:R-:W-:Y:S02]  /*b350*/  FMUL.FTZ R18, R140.reuse, R166 ;  /* 0x000000a68c127220 */ /* 0x044fe40000410000 */
[----:B------:R-:W-:Y:S01]  /*b360*/  FMUL.FTZ R19, R140, R167 ;  /* 0x000000a78c137220 */ /* 0x000fe20000410000 */
[----:B------:R-:W2:Y:S01]  /*b370*/  MUFU.EX2 R187, R11 ;  /* 0x0000000b00bb7308 */ /* 0x000ea20000000800 */
[--C-:B------:R-:W-:Y:S02]  /*b380*/  FFMA.FTZ R42, R42, c[0x0][0x2d0], -R2.reuse ;  /* 0x0000b4002a2a7a23 */ /* 0x100fe40000010802 */
[C---:B------:R-:W-:Y:S01]  /*b390*/  FMUL.FTZ R8, R3.reuse, R156 ;  /* 0x0000009c03087220 */ /* 0x040fe20000410000 */
[----:B------:R-:W2:Y:S01]  /*b3a0*/  LDSM.16.MT88.4 R176, [R209+0x100] ;  /* 0x00010000d1b0783b */ /* 0x000ea20000004200 */
[----:B------:R-:W-:Y:S02]  /*b3b0*/  FMUL.FTZ R9, R3, R157 ;  /* 0x0000009d03097220 */ /* 0x000fe40000410000 */
[--C-:B------:R-:W-:Y:S02]  /*b3c0*/  FFMA.FTZ R43, R43, c[0x0][0x2d0], -R2.reuse ;  /* 0x0000b4002b2b7a23 */ /* 0x100fe40000010802 */
[--C-:B------:R-:W-:Y:S01]  /*b3d0*/  FFMA.FTZ R46, R46, c[0x0][0x2d0], -R2.reuse ;  /* 0x0000b4002e2e7a23 */ /* 0x100fe20000010802 */
[----:B------:R2:W-:Y:S01]  /*b3e0*/  MUFU.EX2 R189, R14 ;  /* 0x0000000e00bd7308 */ /* 0x0005e20000000800 */
[----:B------:R-:W-:Y:S01]  /*b3f0*/  FFMA.FTZ R47, R47, c[0x0][0x2d0], -R2 ;  /* 0x0000b4002f2f7a23 */ /* 0x000fe20000010802 */
[----:B------:R-:W2:Y:S01]  /*b400*/  LDSM.16.MT88.4 R180, [R210+0x100] ;  /* 0x00010000d2b4783b */ /* 0x000ea20000004200 */
[----:B------:R-:W-:Y:S02]  /*b410*/  FMUL.FTZ R127, R0, R127 ;  /* 0x0000007f007f7220 */ /* 0x000fe40000410000 */
[C---:B-1----:R-:W-:Y:S01]  /*b420*/  FMUL.FTZ R6, R140.reuse, R154 ;  /* 0x0000009a8c067220 */ /* 0x042fe20000410000 */
[----:B------:R-:W-:Y:S01]  /*b430*/  F2FP.BF16.PACK_AB R154, R229, R234 ;  /* 0x000000eae59a723e */ /* 0x000fe200000010ff */
[----:B------:R-:W-:Y:S02]  /*b440*/  FMUL.FTZ R7, R140, R155 ;  /* 0x0000009b8c077220 */ /* 0x000fe40000410000 */
[C---:B---3--:R-:W-:Y:S01]  /*b450*/  FMUL.FTZ R10, R0.reuse, R158 ;  /* 0x0000009e000a7220 */ /* 0x048fe20000410000 */
[----:B------:R-:W1:Y:S01]  /*b460*/  MUFU.EX2 R190, R15 ;  /* 0x0000000f00be7308 */ /* 0x000e620000000800 */
[----:B------:R-:W-:Y:S01]  /*b470*/  LDSM.16.MT88.4 R164, [R210+0x500] ;  /* 0x00050000d2a4783b */ /* 0x000fe20000004200 */
[----:B------:R-:W-:Y:S02]  /*b480*/  FMUL.FTZ R132, R3, R132 ;  /* 0x0000008403847220 */ /* 0x000fe40000410000 */
[----:B----4-:R-:W-:Y:S01]  /*b490*/  FMUL.FTZ R4, R141, R152 ;  /* 0x000000988d047220 */ /* 0x010fe20000410000 */
[----:B------:R-:W-:Y:S01]  /*b4a0*/  F2FP.BF16.PACK_AB R152, R235, R236 ;  /* 0x000000eceb98723e */ /* 0x000fe200000010ff */
[----:B------:R-:W-:Y:S01]  /*b4b0*/  FMUL.FTZ R5, R141, R153 ;  /* 0x000000998d057220 */ /* 0x000fe20000410000 */
[----:B--2---:R-:W-:Y:S01]  /*b4c0*/  F2FP.BF16.PACK_AB R153, R187, R188 ;  /* 0x000000bcbb99723e */ /* 0x004fe200000010ff */
[C---:B------:R-:W-:Y:S01]  /*b4d0*/  FMUL.FTZ R11, R0.reuse, R159 ;  /* 0x0000009f000b7220 */ /* 0x040fe20000410000 */
[----:B------:R-:W0:Y:S01]  /*b4e0*/  LDGDEPBAR ;  /* 0x00000000000079af */ /* 0x000e220000000000 */
[----:B------:R-:W-:Y:S01]  /*b4f0*/  MUFU.EX2 R193, R38 ;  /* 0x0000002600c17308 */ /* 0x000fe20000000800 */
[----:B------:R-:W-:Y:S02]  /*b500*/  FMUL.FTZ R133, R3, R133 ;  /* 0x0000008503857220 */ /* 0x000fe40000410000 */
[C---:B------:R-:W-:Y:S02]  /*b510*/  FMUL.FTZ R134, R0.reuse, R134 ;  /* 0x0000008600867220 */ /* 0x040fe40000410000 */
[C---:B------:R-:W-:Y:S02]  /*b520*/  FMUL.FTZ R14, R0.reuse, R162 ;  /* 0x000000a2000e7220 */ /* 0x040fe40000410000 */
[----:B------:R-:W2:Y:S01]  /*b530*/  LDSM.16.MT88.4 R156, [R209+0x1100] ;  /* 0x00110000d19c783b */ /* 0x000ea20000004200 */
[C---:B------:R-:W-:Y:S02]  /*b540*/  FMUL.FTZ R135, R0.reuse, R135 ;  /* 0x0000008700877220 */ /* 0x040fe40000410000 */
[----:B------:R3:W-:Y:S01]  /*b550*/  MUFU.EX2 R191, R39 ;  /* 0x0000002700bf7308 */ /* 0x0007e20000000800 */
[--C-:B------:R-:W-:Y:S02]  /*b560*/  FFMA.FTZ R146, R35, c[0x0][0x2d0], -R185.reuse ;  /* 0x0000b40023927a23 */ /* 0x100fe400000108b9 */
[----:B------:R-:W-:Y:S01]  /*b570*/  FMUL.FTZ R35, R0, R175 ;  /* 0x000000af00237220 */ /* 0x000fe20000410000 */
[-C--:B------:R-:W-:Y:S05]  /*b580*/  HMMA.16816.F32.BF16 R4, R148, R176.reuse, R4 ;  /* 0x000000b09404723c */ /* 0x080fea0000041804 */
[----:B-1----:R-:W-:Y:S01]  /*b590*/  F2FP.BF16.PACK_AB R155, R190, R189 ;  /* 0x000000bdbe9b723e */ /* 0x002fe200000010ff */
[C---:B------:R-:W-:Y:S01]  /*b5a0*/  FMUL.FTZ R15, R0.reuse, R163 ;  /* 0x000000a3000f7220 */ /* 0x040fe20000410000 */
[----:B------:R-:W-:Y:S01]  /*b5b0*/  MUFU.EX2 R195, R48 ;  /* 0x0000003000c37308 */ /* 0x000fe20000000800 */
[----:B------:R-:W1:Y:S01]  /*b5c0*/  LDSM.16.MT88.4 R160, [R210+0x1100] ;  /* 0x00110000d2a0783b */ /* 0x000e620000004200 */
[C---:B------:R-:W-:Y:S03]  /*b5d0*/  FMUL.FTZ R72, R3.reuse, R72 ;  /* 0x0000004803487220 */ /* 0x040fe60000410000 */
[C---:B------:R-:W-:Y:S04]  /*b5e0*/  HMMA.16816.F32.BF16 R8, R152.reuse, R176, R8 ;  /* 0x000000b09808723c */ /* 0x040fe80000041808 */
[C---:B------:R-:W-:Y:S01]  /*b5f0*/  FMUL.FTZ R73, R3.reuse, R73 ;  /* 0x0000004903497220 */ /* 0x040fe20000410000 */
[----:B------:R-:W-:Y:S01]  /*b600*/  MUFU.EX2 R194, R49 ;  /* 0x0000003100c27308 */ /* 0x000fe20000000800 */
[C---:B------:R-:W-:Y:S02]  /*b610*/  FMUL.FTZ R74, R0.reuse, R74 ;  /* 0x0000004a004a7220 */ /* 0x040fe40000410000 */
[-C--:B------:R-:W-:Y:S01]  /*b620*/  HMMA.16816.F32.BF16 R12, R152, R178.reuse, R12 ;  /* 0x000000b2980c723c */ /* 0x080fe2000004180c */
[----:B---3--:R-:W-:Y:S03]  /*b630*/  LDSM.16.MT88.4 R36, [R210+0x2500] ;  /* 0x00250000d224783b */ /* 0x008fe60000004200 */
[C---:B------:R-:W-:Y:S02]  /*b640*/  FMUL.FTZ R75, R0.reuse, R75 ;  /* 0x0000004b004b7220 */ /* 0x040fe40000410000 */
[C---:B------:R-:W-:Y:S01]  /*b650*/  FMUL.FTZ R76, R3.reuse, R76 ;  /* 0x0000004c034c7220 */ /* 0x040fe20000410000 */
[----:B------:R-:W-:Y:S01]  /*b660*/  MUFU.EX2 R192, R51 ;  /* 0x0000003300c07308 */ /* 0x000fe20000000800 */
[C---:B------:R-:W-:Y:S04]  /*b670*/  HMMA.16816.F32.BF16 R16, R148.reuse, R178, R16 ;  /* 0x000000b29410723c */ /* 0x040fe80000041810 */
[C---:B------:R-:W-:Y:S02]  /*b680*/  FMUL.FTZ R77, R3.reuse, R77 ;  /* 0x0000004d034d7220 */ /* 0x040fe40000410000 */
[C---:B------:R-:W-:Y:S02]  /*b690*/  FMUL.FTZ R78, R0.reuse, R78 ;  /* 0x0000004e004e7220 */ /* 0x040fe40000410000 */
[-C--:B------:R-:W-:Y:S01]  /*b6a0*/  HMMA.16816.F32.BF16 R100, R148, R180.reuse, R100 ;  /* 0x000000b49464723c */ /* 0x080fe20000041864 */
[----:B------:R-:W-:Y:S03]  /*b6b0*/  MUFU.EX2 R147, R46 ;  /* 0x0000002e00937308 */ /* 0x000fe60000000800 */
[----:B------:R-:W-:Y:S02]  /*b6c0*/  FMUL.FTZ R79, R0, R79 ;  /* 0x0000004f004f7220 */ /* 0x000fe40000410000 */
[C---:B------:R-:W-:Y:S02]  /*b6d0*/  FMUL.FTZ R86, R140.reuse, R86 ;  /* 0x000000568c567220 */ /* 0x040fe40000410000 */
[C---:B------:R-:W-:Y:S03]  /*b6e0*/  HMMA.16816.F32.BF16 R104, R152.reuse, R180, R104 ;  /* 0x000000b49868723c */ /* 0x040fe60000041868 */
[----:B------:R-:W-:Y:S01]  /*b6f0*/  MUFU.EX2 R181, R40 ;  /* 0x0000002800b57308 */ /* 0x000fe20000000800 */
[----:B------:R-:W-:Y:S02]  /*b700*/  FMUL.FTZ R87, R140, R87 ;  /* 0x000000578c577220 */ /* 0x000fe40000410000 */
[C---:B------:R-:W-:Y:S02]  /*b710*/  FMUL.FTZ R88, R3.reuse, R88 ;  /* 0x0000005803587220 */ /* 0x040fe40000410000 */
[-C--:B------:R-:W-:Y:S04]  /*b720*/  HMMA.16816.F32.BF16 R108, R152, R182.reuse, R108 ;  /* 0x000000b6986c723c */ /* 0x080fe8000004186c */
[----:B------:R-:W-:Y:S01]  /*b730*/  FMUL.FTZ R89, R3, R89 ;  /* 0x0000005903597220 */ /* 0x000fe20000410000 */
[----:B------:R-:W-:Y:S01]  /*b740*/  MUFU.EX2 R180, R45 ;  /* 0x0000002d00b47308 */ /* 0x000fe20000000800 */
[----:B------:R-:W-:Y:S02]  /*b750*/  FMUL.FTZ R90, R0, R90 ;  /* 0x0000005a005a7220 */ /* 0x000fe40000410000 */
[C---:B------:R-:W-:Y:S04]  /*b760*/  HMMA.16816.F32.BF16 R112, R148.reuse, R182, R112 ;  /* 0x000000b69470723c */ /* 0x040fe80000041870 */
[--C-:B------:R-:W-:Y:S02]  /*b770*/  FFMA.FTZ R20, R20, c[0x0][0x2d0], -R184.reuse ;  /* 0x0000b40014147a23 */ /* 0x100fe400000108b8 */
[--C-:B------:R-:W-:Y:S01]  /*b780*/  FFMA.FTZ R21, R21, c[0x0][0x2d0], -R184.reuse ;  /* 0x0000b40015157a23 */ /* 0x100fe200000108b8 */
[----:B------:R3:W-:Y:S01]  /*b790*/  MUFU.EX2 R183, R50 ;  /* 0x0000003200b77308 */ /* 0x0007e20000000800 */
[-C--:B--2---:R-:W-:Y:S04]  /*b7a0*/  HMMA.16816.F32.BF16 R116, R148, R156.reuse, R116 ;  /* 0x0000009c9474723c */ /* 0x084fe80000041874 */
[--C-:B------:R-:W-:Y:S02]  /*b7b0*/  FFMA.FTZ R22, R22, c[0x0][0x2d0], -R185.reuse ;  /* 0x0000b40016167a23 */ /* 0x100fe400000108b9 */
[----:B------:R-:W-:Y:S02]  /*b7c0*/  FMUL.FTZ R91, R0, R91 ;  /* 0x0000005b005b7220 */ /* 0x000fe40000410000 */
[C---:B------:R-:W-:Y:S01]  /*b7d0*/  HMMA.16816.F32.BF16 R120, R152.reuse, R156, R120 ;  /* 0x0000009c9878723c */ /* 0x040fe20000041878 */
[----:B------:R2:W-:Y:S03]  /*b7e0*/  MUFU.EX2 R228, R20 ;  /* 0x0000001400e47308 */ /* 0x0005e60000000800 */
[----:B------:R-:W-:Y:S02]  /*b7f0*/  FFMA.FTZ R33, R33, c[0x0][0x2d0], -R184 ;  /* 0x0000b40021217a23 */ /* 0x000fe400000108b8 */
[--C-:B------:R-:W-:Y:S02]  /*b800*/  FFMA.FTZ R32, R23, c[0x0][0x2d0], -R185.reuse ;  /* 0x0000b40017207a23 */ /* 0x100fe400000108b9 */
[-C--:B------:R-:W-:Y:S03]  /*b810*/  HMMA.16816.F32.BF16 R124, R152, R158.reuse, R124 ;  /* 0x0000009e987c723c */ /* 0x080fe6000004187c */
[----:B------:R4:W1:Y:S01]  /*b820*/  MUFU.EX2 R227, R21 ;  /* 0x0000001500e37308 */ /* 0x0008620000000800 */
[--C-:B------:R-:W-:Y:S02]  /*b830*/  FFMA.FTZ R34, R34, c[0x0][0x2d0], -R185.reuse ;  /* 0x0000b40022227a23 */ /* 0x100fe400000108b9 */
[----:B------:R-:W-:Y:S01]  /*b840*/  FMUL.FTZ R23, R140, R171 ;  /* 0x000000ab8c177220 */ /* 0x000fe20000410000 */
[----:B---3--:R-:W-:Y:S01]  /*b850*/  LDSM.16.MT88.4 R48, [R209+0x900] ;  /* 0x00090000d130783b */ /* 0x008fe20000004200 */
[C---:B------:R-:W-:Y:S04]  /*b860*/  HMMA.16816.F32.BF16 R128, R148.reuse, R158, R128 ;  /* 0x0000009e9480723c */ /* 0x040fe80000041880 */
[C---:B------:R-:W-:Y:S01]  /*b870*/  FMUL.FTZ R92, R3.reuse, R92 ;  /* 0x0000005c035c7220 */ /* 0x040fe20000410000 */
[----:B------:R3:W-:Y:S01]  /*b880*/  MUFU.EX2 R206, R22 ;  /* 0x0000001600ce7308 */ /* 0x0007e20000000800 */
[----:B------:R-:W-:Y:S01]  /*b890*/  FMUL.FTZ R93, R3, R93 ;  /* 0x0000005d035d7220 */ /* 0x000fe20000410000 */
[----:B------:R-:W1:Y:S01]  /*b8a0*/  LDSM.16.MT88.4 R156, [R209+0x2100] ;  /* 0x00210000d19c783b */ /* 0x000e620000004200 */
[C---:B------:R-:W-:Y:S04]  /*b8b0*/  FMUL.FTZ R94, R0.reuse, R94 ;  /* 0x0000005e005e7220 */ /* 0x040fe80000410000 */
[C---:B--2---:R-:W-:Y:S02]  /*b8c0*/  FMUL.FTZ R20, R141.reuse, R168 ;  /* 0x000000a88d147220 */ /* 0x044fe40000410000 */
[----:B------:R-:W-:Y:S01]  /*b8d0*/  FMUL.FTZ R95, R0, R95 ;  /* 0x0000005f005f7220 */ /* 0x000fe20000410000 */
[----:B------:R2:W-:Y:S01]  /*b8e0*/  MUFU.EX2 R207, R33 ;  /* 0x0000002100cf7308 */ /* 0x0005e20000000800 */
[C---:B------:R-:W-:Y:S02]  /*b8f0*/  FMUL.FTZ R96, R141.reuse, R96 ;  /* 0x000000608d607220 */ /* 0x040fe40000410000 */
[C---:B------:R-:W-:Y:S02]  /*b900*/  FMUL.FTZ R97, R141.reuse, R97 ;  /* 0x000000618d617220 */ /* 0x040fe40000410000 */
[----:B----4-:R-:W-:Y:S02]  /*b910*/  FMUL.FTZ R21, R141, R169 ;  /* 0x000000a98d157220 */ /* 0x010fe40000410000 */
[C---:B------:R-:W-:Y:S02]  /*b920*/  FMUL.FTZ R98, R140.reuse, R98 ;  /* 0x000000628c627220 */ /* 0x040fe40000410000 */
[----:B------:R-:W-:Y:S01]  /*b930*/  FMUL.FTZ R99, R140, R99 ;  /* 0x000000638c637220 */ /* 0x000fe20000410000 */
[----:B------:R4:W4:Y:S01]  /*b940*/  MUFU.EX2 R205, R32 ;  /* 0x0000002000cd7308 */ /* 0x0009220000000800 */
[--C-:B------:R-:W-:Y:S02]  /*b950*/  FFMA.FTZ R24, R24, c[0x0][0x2d0], -R186.reuse ;  /* 0x0000b40018187a23 */ /* 0x100fe400000108ba */
[----:B------:R-:W-:Y:S02]  /*b960*/  FFMA.FTZ R25, R25, c[0x0][0x2d0], -R186 ;  /* 0x0000b40019197a23 */ /* 0x000fe400000108ba */
[----:B---3--:R-:W-:Y:S02]  /*b970*/  FMUL.FTZ R22, R140, R170 ;  /* 0x000000aa8c167220 */ /* 0x008fe40000410000 */
[--C-:B------:R-:W-:Y:S02]  /*b980*/  FFMA.FTZ R26, R26, c[0x0][0x2d0], -R2.reuse ;  /* 0x0000b4001a1a7a23 */ /* 0x100fe40000010802 */
[----:B------:R-:W-:Y:S01]  /*b990*/  FFMA.FTZ R27, R27, c[0x0][0x2d0], -R2 ;  /* 0x0000b4001b1b7a23 */ /* 0x000fe20000010802 */
[----:B------:R3:W-:Y:S01]  /*b9a0*/  MUFU.EX2 R203, R34 ;  /* 0x0000002200cb7308 */ /* 0x0007e20000000800 */
[--C-:B------:R-:W-:Y:S01]  /*b9b0*/  FFMA.FTZ R28, R28, c[0x0][0x2d0], -R186.reuse ;  /* 0x0000b4001c1c7a23 */ /* 0x100fe200000108ba */
[-C--:B-1----:R-:W-:Y:S03]  /*b9c0*/  HMMA.16816.F32.BF16 R20, R148, R160.reuse, R20 ;  /* 0x000000a09414723c */ /* 0x082fe60000041814 */
[----:B--2---:R-:W-:Y:S02]  /*b9d0*/  FMUL.FTZ R33, R3, R173 ;  /* 0x000000ad03217220 */ /* 0x004fe40000410000 */
[----:B------:R-:W-:Y:S02]  /*b9e0*/  FFMA.FTZ R29, R29, c[0x0][0x2d0], -R186 ;  /* 0x0000b4001d1d7a23 */ /* 0x000fe400000108ba */
[--C-:B------:R-:W-:Y:S01]  /*b9f0*/  FFMA.FTZ R30, R30, c[0x0][0x2d0], -R2.reuse ;  /* 0x0000b4001e1e7a23 */ /* 0x100fe20000010802 */
[C---:B------:R-:W-:Y:S01]  /*ba00*/  HMMA.16816.F32.BF16 R132, R152.reuse, R160, R132 ;  /* 0x000000a09884723c */ /* 0x040fe20000041884 */
[----:B------:R-:W1:Y:S03]  /*ba10*/  MUFU.EX2 R202, R146 ;  /* 0x0000009200ca7308 */ /* 0x000e660000000800 */
[----:B----4-:R-:W-:Y:S02]  /*ba20*/  FMUL.FTZ R32, R3, R172 ;  /* 0x000000ac03207220 */ /* 0x010fe40000410000 */
[----:B------:R-:W-:Y:S02]  /*ba30*/  FFMA.FTZ R31, R31, c[0x0][0x2d0], -R2 ;  /* 0x0000b4001f1f7a23 */ /* 0x000fe40000010802 */
[--C-:B------:R-:W-:Y:S03]  /*ba40*/  FFMA.FTZ R65, R65, c[0x0][0x2d0], -R184.reuse ;  /* 0x0000b40041417a23 */ /* 0x100fe600000108b8 */
[----:B------:R2:W-:Y:S01]  /*ba50*/  MUFU.EX2 R201, R24 ;  /* 0x0000001800c97308 */ /* 0x0005e20000000800 */
[--C-:B------:R-:W-:Y:S02]  /*ba60*/  FFMA.FTZ R67, R67, c[0x0][0x2d0], -R185.reuse ;  /* 0x0000b40043437a23 */ /* 0x100fe400000108b9 */
[----:B---3--:R-:W-:Y:S02]  /*ba70*/  FMUL.FTZ R34, R0, R174 ;  /* 0x000000ae00227220 */ /* 0x008fe40000410000 */
[----:B------:R-:W-:Y:S02]  /*ba80*/  FFMA.FTZ R52, R52, c[0x0][0x2d0], -R184 ;  /* 0x0000b40034347a23 */ /* 0x000fe400000108b8 */
[----:B------:R-:W-:Y:S02]  /*ba90*/  FFMA.FTZ R61, R61, c[0x0][0x2d0], -R186 ;  /* 0x0000b4003d3d7a23 */ /* 0x000fe400000108ba */
[--C-:B------:R-:W-:Y:S01]  /*baa0*/  FFMA.FTZ R53, R53, c[0x0][0x2d0], -R184.reuse ;  /* 0x0000b40035357a23 */ /* 0x100fe200000108b8 */
[-C--:B------:R-:W-:Y:S01]  /*bab0*/  HMMA.16816.F32.BF16 R32, R152, R162.reuse, R32 ;  /* 0x000000a29820723c */ /* 0x080fe20000041820 */
[----:B------:R-:W-:Y:S02]  /*bac0*/  MUFU.EX2 R182, R41 ;  /* 0x0000002900b67308 */ /* 0x000fe40000000800 */
[----:B------:R-:W-:Y:S02]  /*bad0*/  FFMA.FTZ R64, R64, c[0x0][0x2d0], -R184 ;  /* 0x0000b40040407a23 */ /* 0x000fe400000108b8 */
[--C-:B------:R-:W-:Y:S02]  /*bae0*/  FFMA.FTZ R54, R54, c[0x0][0x2d0], -R185.reuse ;  /* 0x0000b40036367a23 */ /* 0x100fe400000108b9 */
[--C-:B------:R-:W-:Y:S01]  /*baf0*/  FFMA.FTZ R55, R55, c[0x0][0x2d0], -R185.reuse ;  /* 0x0000b40037377a23 */ /* 0x100fe200000108b9 */
[C---:B------:R-:W-:Y:S01]  /*bb00*/  HMMA.16816.F32.BF16 R136, R148.reuse, R162, R136 ;  /* 0x000000a29488723c */ /* 0x040fe20000041888 */
[----:B------:R-:W3:Y:S02]  /*bb10*/  LDSM.16.MT88.4 R160, [R210+0x2100] ;  /* 0x00210000d2a0783b */ /* 0x000ee40000004200 */
[----:B------:R-:W-:Y:S01]  /*bb20*/  MUFU.EX2 R146, R47 ;  /* 0x0000002f00927308 */ /* 0x000fe20000000800 */
[----:B------:R-:W-:Y:S01]  /*bb30*/  FFMA.FTZ R66, R66, c[0x0][0x2d0], -R185 ;  /* 0x0000b40042427a23 */ /* 0x000fe200000108b9 */
[----:B--2---:R-:W-:Y:S01]  /*bb40*/  F2FP.BF16.PACK_AB R24, R227, R228 ;  /* 0x000000e4e318723e */ /* 0x004fe200000010ff */
[--C-:B------:R-:W-:Y:S02]  /*bb50*/  FFMA.FTZ R57, R57, c[0x0][0x2d0], -R186.reuse ;  /* 0x0000b40039397a23 */ /* 0x100fe400000108ba */
[-C--:B------:R-:W-:Y:S04]  /*bb60*/  HMMA.16816.F32.BF16 R68, R148, R156.reuse, R68 ;  /* 0x0000009c9444723c */ /* 0x080fe80000041844 */
[----:B------:R-:W-:Y:S01]  /*bb70*/  FFMA.FTZ R60, R60, c[0x0][0x2d0], -R186 ;  /* 0x0000b4003c3c7a23 */ /* 0x000fe200000108ba */
[----:B------:R-:W-:Y:S01]  /*bb80*/  MUFU.EX2 R65, R65 ;  /* 0x0000004100417308 */ /* 0x000fe20000000800 */
[--C-:B------:R-:W-:Y:S02]  /*bb90*/  FFMA.FTZ R58, R58, c[0x0][0x2d0], -R2.reuse ;  /* 0x0000b4003a3a7a23 */ /* 0x100fe40000010802 */
[C---:B------:R-:W-:Y:S04]  /*bba0*/  HMMA.16816.F32.BF16 R72, R152.reuse, R156, R72 ;  /* 0x0000009c9848723c */ /* 0x040fe80000041848 */
[--C-:B------:R-:W-:Y:S02]  /*bbb0*/  FFMA.FTZ R59, R59, c[0x0][0x2d0], -R2.reuse ;  /* 0x0000b4003b3b7a23 */ /* 0x100fe40000010802 */
[--C-:B------:R-:W-:Y:S01]  /*bbc0*/  FFMA.FTZ R62, R62, c[0x0][0x2d0], -R2.reuse ;  /* 0x0000b4003e3e7a23 */ /* 0x100fe20000010802 */
[----:B------:R-:W-:Y:S01]  /*bbd0*/  MUFU.EX2 R67, R67 ;  /* 0x0000004300437308 */ /* 0x000fe20000000800 */
[-C--:B------:R-:W-:Y:S04]  /*bbe0*/  HMMA.16816.F32.BF16 R76, R152, R158.reuse, R76 ;  /* 0x0000009e984c723c */ /* 0x080fe8000004184c */
[----:B------:R-:W-:Y:S02]  /*bbf0*/  FFMA.FTZ R2, R63, c[0x0][0x2d0], -R2 ;  /* 0x0000b4003f027a23 */ /* 0x000fe40000010802 */
[----:B------:R-:W-:Y:S02]  /*bc00*/  FFMA.FTZ R56, R56, c[0x0][0x2d0], -R186 ;  /* 0x0000b40038387a23 */ /* 0x000fe400000108ba */
[C---:B------:R-:W-:Y:S01]  /*bc10*/  HMMA.16816.F32.BF16 R80, R148.reuse, R158, R80 ;  /* 0x0000009e9450723c */ /* 0x040fe20000041850 */
[----:B------:R-:W2:Y:S01]  /*bc20*/  LDSM.16.MT88.4 R156, [R209+0x500] ;  /* 0x00050000d19c783b */ /* 0x000ea20000004200 */
[----:B------:R-:W-:Y:S02]  /*bc30*/  MUFU.EX2 R61, R61 ;  /* 0x0000003d003d7308 */ /* 0x000fe40000000800 */
[----:B------:R-:W-:Y:S02]  /*bc40*/  FFMA.FTZ R3, R3, R250, R236 ;  /* 0x000000fa03037223 */ /* 0x000fe400000100ec */
[----:B------:R-:W-:Y:S02]  /*bc50*/  FFMA.FTZ R0, R0, R249, R188 ;  /* 0x000000f900007223 */ /* 0x000fe400000100bc */
[----:B------:R-:W-:Y:S01]  /*bc60*/  FADD.FTZ R3, R235, R3 ;  /* 0x00000003eb037221 */ /* 0x000fe20000010000 */
[-C--:B---3--:R-:W-:Y:S03]  /*bc70*/  HMMA.16816.F32.BF16 R84, R148, R160.reuse, R84 ;  /* 0x000000a09454723c */ /* 0x088fe60000041854 */
[----:B------:R3:W4:Y:S01]  /*bc80*/  MUFU.EX2 R200, R25 ;  /* 0x0000001900c87308 */ /* 0x0007220000000800 */
[----:B------:R-:W-:Y:S02]  /*bc90*/  FADD.FTZ R3, R234, R3 ;  /* 0x00000003ea037221 */ /* 0x000fe40000010000 */
[----:B------:R-:W-:Y:S02]  /*bca0*/  FADD.FTZ R0, R187, R0 ;  /* 0x00000000bb007221 */ /* 0x000fe40000010000 */
[C---:B------:R-:W-:Y:S04]  /*bcb0*/  HMMA.16816.F32.BF16 R88, R152.reuse, R160, R88 ;  /* 0x000000a09858723c */ /* 0x040fe80000041858 */
[----:B------:R-:W-:Y:S01]  /*bcc0*/  FFMA.FTZ R141, R141, R252, R239 ;  /* 0x000000fc8d8d7223 */ /* 0x000fe200000100ef */
[----:B------:R1:W-:Y:S01]  /*bcd0*/  MUFU.EX2 R179, R26 ;  /* 0x0000001a00b37308 */ /* 0x0003e20000000800 */
[----:B------:R-:W-:Y:S02]  /*bce0*/  FFMA.FTZ R140, R140, R251, R237 ;  /* 0x000000fb8c8c7223 */ /* 0x000fe400000100ed */
[-C--:B------:R-:W-:Y:S01]  /*bcf0*/  HMMA.16816.F32.BF16 R92, R152, R162.reuse, R92 ;  /* 0x000000a2985c723c */ /* 0x080fe2000004185c */
[----:B------:R-:W-:Y:S06]  /*bd00*/  LDSM.16.MT88.4 R152, [R210+0x1500] ;  /* 0x00150000d298783b */ /* 0x000fec0000004200 */
[----:B------:R2:W2:Y:S01]  /*bd10*/  MUFU.EX2 R178, R27 ;  /* 0x0000001b00b27308 */ /* 0x0004a20000000800 */
[----:B------:R-:W-:Y:S01]  /*bd20*/  HMMA.16816.F32.BF16 R96, R148, R162, R96 ;  /* 0x000000a29460723c */ /* 0x000fe20000041860 */
[----:B------:R-:W4:Y:S03]  /*bd30*/  LDSM.16.MT88.4 R148, [R209+0x1500] ;  /* 0x00150000d194783b */ /* 0x000f260000004200 */
[----:B---3--:R-:W-:Y:S05]  /*bd40*/  F2FP.BF16.PACK_AB R25, R205, R206 ;  /* 0x000000cecd19723e */ /* 0x008fea00000010ff */
[----:B------:R4:W-:Y:S03]  /*bd50*/  MUFU.EX2 R199, R28 ;  /* 0x0000001c00c77308 */ /* 0x0009e60000000800 */
[----:B-1----:R-:W-:Y:S07]  /*bd60*/  F2FP.BF16.PACK_AB R26, R207, R226 ;  /* 0x000000e2cf1a723e */ /* 0x002fee00000010ff */
[----:B------:R1:W3:Y:S01]  /*bd70*/  MUFU.EX2 R198, R29 ;  /* 0x0000001d00c67308 */ /* 0x0002e20000000800 */
[----:B--2---:R-:W-:Y:S09]  /*bd80*/  F2FP.BF16.PACK_AB R27, R202, R203 ;  /* 0x000000cbca1b723e */ /* 0x004ff200000010ff */
[----:B------:R3:W-:Y:S01]  /*bd90*/  MUFU.EX2 R177, R30 ;  /* 0x0000001e00b17308 */ /* 0x0007e20000000800 */
[-C--:B------:R-:W-:Y:S05]  /*bda0*/  HMMA.16816.F32.BF16 R4, R24, R156.reuse, R4 ;  /* 0x0000009c1804723c */ /* 0x080fea0000041804 */
[----:B----4-:R-:W-:Y:S04]  /*bdb0*/  F2FP.BF16.PACK_AB R28, R200, R201 ;  /* 0x000000c9c81c723e */ /* 0x010fe800000010ff */
[----:B------:R-:W2:Y:S03]  /*bdc0*/  MUFU.EX2 R176, R31 ;  /* 0x0000001f00b07308 */ /* 0x000ea60000000800 */
[----:B-1----:R-:W-:Y:S07]  /*bdd0*/  F2FP.BF16.PACK_AB R29, R178, R179 ;  /* 0x000000b3b21d723e */ /* 0x002fee00000010ff */
[----:B------:R-:W-:Y:S01]  /*bde0*/  MUFU.EX2 R53, R53 ;  /* 0x0000003500357308 */ /* 0x000fe20000000800 */
[----:B---3--:R-:W-:Y:S09]  /*bdf0*/  F2FP.BF16.PACK_AB R30, R198, R199 ;  /* 0x000000c7c61e723e */ /* 0x008ff200000010ff */
        /* <DEDUP_REMOVED lines=15> */
[----:B------:R-:W-:Y:S01]  /*bef0*/  LDSM.16.MT88.4 R164, [R209+0xd00] ;  /* 0x000d0000d1a4783b */ /* 0x000fe20000004200 */
[----:B------:R-:W-:Y:S06]  /*bf00*/  MUFU.EX2 R62, R62 ;  /* 0x0000003e003e7308 */ /* 0x000fec0000000800 */
[-C--:B------:R-:W-:Y:S04]  /*bf10*/  HMMA.16816.F32.BF16 R116, R24, R148.reuse, R116 ;  /* 0x000000941874723c */ /* 0x080fe80000041874 */
[----:B------:R-:W-:Y:S04]  /*bf20*/  MUFU.EX2 R56, R56 ;  /* 0x0000003800387308 */ /* 0x000fe80000000800 */
[C---:B------:R-:W-:Y:S06]  /*bf30*/  HMMA.16816.F32.BF16 R120, R28.reuse, R148, R120 ;  /* 0x000000941c78723c */ /* 0x040fec0000041878 */
[----:B------:R-:W-:Y:S02]  /*bf40*/  MUFU.EX2 R148, R42 ;  /* 0x0000002a00947308 */ /* 0x000fe40000000800 */
[-C--:B------:R-:W-:Y:S08]  /*bf50*/  HMMA.16816.F32.BF16 R124, R28, R150.reuse, R124 ;  /* 0x000000961c7c723c */ /* 0x080ff0000004187c */
[C---:B------:R-:W-:Y:S01]  /*bf60*/  HMMA.16816.F32.BF16 R128, R24.reuse, R150, R128 ;  /* 0x000000961880723c */ /* 0x040fe20000041880 */
[----:B------:R2:W-:Y:S07]  /*bf70*/  MUFU.EX2 R149, R43 ;  /* 0x0000002b00957308 */ /* 0x0005ee0000000800 */
[-C--:B------:R-:W-:Y:S03]  /*bf80*/  HMMA.16816.F32.BF16 R20, R24, R152.reuse, R20 ;  /* 0x000000981814723c */ /* 0x080fe60000041814 */
[----:B------:R3:W4:Y:S05]  /*bf90*/  MUFU.EX2 R151, R44 ;  /* 0x0000002c00977308 */ /* 0x00072a0000000800 */
[C---:B------:R-:W-:Y:S05]  /*bfa0*/  HMMA.16816.F32.BF16 R132, R28.reuse, R152, R132 ;  /* 0x000000981c84723c */ /* 0x040fea0000041884 */
[----:B------:R-:W-:Y:S03]  /*bfb0*/  MUFU.EX2 R150, R52 ;  /* 0x0000003400967308 */ /* 0x000fe60000000800 */
[-C--:B------:R-:W-:Y:S01]  /*bfc0*/  HMMA.16816.F32.BF16 R32, R28, R154.reuse, R32 ;  /* 0x0000009a1c20723c */ /* 0x080fe20000041820 */
[----:B--2---:R-:W2:Y:S06]  /*bfd0*/  LDSM.16.MT88.4 R40, [R210+0x900] ;  /* 0x00090000d228783b */ /* 0x004eac0000004200 */
[----:B------:R4:W-:Y:S01]  /*bfe0*/  MUFU.EX2 R52, R2 ;  /* 0x0000000200347308 */ /* 0x0009e20000000800 */
[C---:B------:R-:W-:Y:S01]  /*bff0*/  HMMA.16816.F32.BF16 R136, R24.reuse, R154, R136 ;  /* 0x0000009a1888723c */ /* 0x040fe20000041888 */
[----:B---3--:R-:W-:Y:S07]  /*c000*/  LDSM.16.MT88.4 R44, [R210+0x1900] ;  /* 0x00190000d22c783b */ /* 0x008fee0000004200 */
[-C--:B-1----:R-:W-:Y:S01]  /*c010*/  HMMA.16816.F32.BF16 R68, R24, R156.reuse, R68 ;  /* 0x0000009c1844723c */ /* 0x082fe20000041844 */
[----:B------:R-:W-:Y:S07]  /*c020*/  MUFU.EX2 R58, R58 ;  /* 0x0000003a003a7308 */ /* 0x000fee0000000800 */
[C---:B------:R-:W-:Y:S03]  /*c030*/  HMMA.16816.F32.BF16 R72, R28.reuse, R156, R72 ;  /* 0x0000009c1c48723c */ /* 0x040fe60000041848 */
[----:B------:R-:W1:Y:S01]  /*c040*/  MUFU.EX2 R59, R59 ;  /* 0x0000003b003b7308 */ /* 0x000e620000000800 */
[----:B----4-:R-:W-:Y:S04]  /*c050*/  FADD.FTZ R2, R189, R0 ;  /* 0x00000000bd027221 */ /* 0x010fe80000010000 */
[-C--:B------:R-:W-:Y:S08]  /*c060*/  HMMA.16816.F32.BF16 R76, R28, R158.reuse, R76 ;  /* 0x0000009e1c4c723c */ /* 0x080ff0000004184c */
[C---:B------:R-:W-:Y:S08]  /*c070*/  HMMA.16816.F32.BF16 R80, R24.reuse, R158, R80 ;  /* 0x0000009e1850723c */ /* 0x040ff00000041850 */
[-C--:B------:R-:W-:Y:S08]  /*c080*/  HMMA.16816.F32.BF16 R84, R24, R36.reuse, R84 ;  /* 0x000000241854723c */ /* 0x080ff00000041854 */
[C---:B------:R-:W-:Y:S08]  /*c090*/  HMMA.16816.F32.BF16 R88, R28.reuse, R36, R88 ;  /* 0x000000241c58723c */ /* 0x040ff00000041858 */
[-C--:B------:R-:W-:Y:S07]  /*c0a0*/  HMMA.16816.F32.BF16 R92, R28, R38.reuse, R92 ;  /* 0x000000261c5c723c */ /* 0x080fee000004185c */
[----:B------:R-:W-:Y:S01]  /*c0b0*/  F2FP.BF16.PACK_AB R28, R182, R181 ;  /* 0x000000b5b61c723e */ /* 0x000fe200000010ff */
[----:B------:R-:W-:Y:S01]  /*c0c0*/  HMMA.16816.F32.BF16 R96, R24, R38, R96 ;  /* 0x000000261860723c */ /* 0x000fe20000041860 */
[----:B------:R-:W3:Y:S03]  /*c0d0*/  LDSM.16.MT88.4 R36, [R209+0x1900] ;  /* 0x00190000d124783b */ /* 0x000ee60000004200 */
        /* <DEDUP_REMOVED lines=17> */
[-C--:B---3--:R-:W-:Y:S08]  /*c1f0*/  HMMA.16816.F32.BF16 R116, R24, R36.reuse, R116 ;  /* 0x000000241874723c */ /* 0x088ff00000041874 */
        /* <DEDUP_REMOVED lines=16> */
[-C--:B------:R-:W-:Y:S07]  /*c300*/  HMMA.16816.F32.BF16 R92, R28, R38.reuse, R92 ;  /* 0x000000261c5c723c */ /* 0x080fee000004185c */
[----:B------:R-:W-:Y:S01]  /*c310*/  F2FP.BF16.PACK_AB R28, R57, R56 ;  /* 0x00000038391c723e */ /* 0x000fe200000010ff */
[----:B------:R-:W-:Y:S01]  /*c320*/  HMMA.16816.F32.BF16 R96, R24, R38, R96 ;  /* 0x000000261860723c */ /* 0x000fe20000041860 */
[----:B------:R-:W3:Y:S03]  /*c330*/  LDSM.16.MT88.4 R36, [R209+0x2d00] ;  /* 0x002d0000d124783b */ /* 0x000ee60000004200 */
[----:B------:R-:W-:Y:S02]  /*c340*/  F2FP.BF16.PACK_AB R30, R61, R60 ;  /* 0x0000003c3d1e723e */ /* 0x000fe400000010ff */
[----:B-1----:R-:W-:Y:S02]  /*c350*/  F2FP.BF16.PACK_AB R29, R59, R58 ;  /* 0x0000003a3b1d723e */ /* 0x002fe400000010ff */
        /* <DEDUP_REMOVED lines=62> */
[-C--:B-1----:R-:W-:Y:S08]  /*c740*/  HMMA.16816.F32.BF16 R84, R24, R4.reuse, R84 ;  /* 0x000000041854723c */ /* 0x082ff00000041854 */
[C---:B------:R-:W-:Y:S07]  /*c750*/  HMMA.16816.F32.BF16 R88, R28.reuse, R4, R88 ;  /* 0x000000041c58723c */ /* 0x040fee0000041858 */
[----:B------:R-:W-:Y:S01]  /*c760*/  FADD.FTZ R5, R151, R3 ;  /* 0x0000000397057221 */ /* 0x000fe20000010000 */
[-C--:B------:R-:W-:Y:S04]  /*c770*/  HMMA.16816.F32.BF16 R92, R28, R6.reuse, R92 ;  /* 0x000000061c5c723c */ /* 0x080fe8000004185c */
[----:B------:R-:W-:Y:S01]  /*c780*/  FADD.FTZ R4, R147, R2 ;  /* 0x0000000293047221 */ /* 0x000fe20000010000 */
[----:B------:R-:W-:Y:S01]  /*c790*/  MOV R147, R142 ;  /* 0x0000008e00937202 */ /* 0x000fe20000000f00 */
        /* <DEDUP_REMOVED lines=16> */
[----:B------:R-:W-:Y:S01]  /*c8a0*/  STL [R1], R4 ;  /* 0x0000000401007387 */ /* 0x000fe20000100800 */
[----:B------:R-:W-:Y:S02]  /*c8b0*/  FADD.FTZ R2, R61, R2 ;  /* 0x000000023d027221 */ /* 0x000fe40000010000 */
[----:B------:R-:W-:Y:S02]  /*c8c0*/  FADD.FTZ R3, R67, R3 ;  /* 0x0000000343037221 */ /* 0x000fe40000010000 */
[----:B------:R-:W-:Y:S03]  /*c8d0*/  FADD.FTZ R0, R62, R6 ;  /* 0x000000063e007221 */ /* 0x000fe60000010000 */
[----:B------:R-:W-:Y:S01]  /*c8e0*/  STL [R1+0x4], R3 ;  /* 0x0000040301007387 */ /* 0x000fe20000100800 */
[----:B------:R-:W-:Y:S03]  /*c8f0*/  FADD.FTZ R0, R52, R0 ;  /* 0x0000000034007221 */ /* 0x000fe60000010000 */
[----:B------:R1:W-:Y:S04]  /*c900*/  STL [R1+0x8], R2 ;  /* 0x0000080201007387 */ /* 0x0003e80000100800 */
[----:B------:R2:W-:Y:S01]  /*c910*/  STL [R1+0xc], R0 ;  /* 0x00000c0001007387 */ /* 0x0005e20000100800 */
[----:B-1----:R-:W-:Y:S02]  /*c920*/  MOV R2, R144 ;  /* 0x0000009000027202 */ /* 0x002fe40000000f00 */
[----:B--2---:R-:W-:Y:S01]  /*c930*/  MOV R0, R145 ;  /* 0x0000009100007202 */ /* 0x004fe20000000f00 */
[----:B------:R-:W-:-:S05]  /*c940*/  @P0 BRA `(.L_x_625) ;  /* 0xffffcf4000000947 */ /* 0x000fca000383ffff */
.L_x_624:
[----:B------:R-:W2:Y:S04]  /*c950*/  LDL.LU R5, [R1] ;  /* 0x0000000001057983 */ /* 0x000ea80000300800 */
[----:B-1----:R-:W3:Y:S04]  /*c960*/  LDL.LU R3, [R1+0x4] ;  /* 0x0000040001037983 */ /* 0x002ee80000300800 */
[----:B------:R-:W4:Y:S04]  /*c970*/  LDL.LU R9, [R1+0x8] ;  /* 0x0000080001097983 */ /* 0x000f280000300800 */
[----:B------:R-:W4:Y:S01]  /*c980*/  LDL.LU R7, [R1+0xc] ;  /* 0x00000c0001077983 */ /* 0x000f220000300800 */
[----:B------:R-:W-:-:S02]  /*c990*/  MOV R50, 0xff800000 ;  /* 0xff80000000327802 */ /* 0x000fc40000000f00 */
[----:B------:R-:W-:Y:S02]  /*c9a0*/  MOV R51, 0xff800000 ;  /* 0xff80000000337802 */ /* 0x000fe40000000f00 */
[----:B------:R-:W-:Y:S02]  /*c9b0*/  MOV R53, 0xff800000 ;  /* 0xff80000000357802 */ /* 0x000fe40000000f00 */
[----:B------:R-:W-:Y:S02]  /*c9c0*/  MOV R54, 0xff800000 ;  /* 0xff80000000367802 */ /* 0x000fe40000000f00 */
[----:B------:R-:W-:Y:S01]  /*c9d0*/  PLOP3.LUT P0, PT, PT, PT, PT, 0x8, 0x0 ;  /* 0x000000000000781c */ /* 0x000fe20003f0e170 */
[----:B--2---:R-:W1:Y:S04]  /*c9e0*/  SHFL.BFLY PT, R4, R5, 0x2, 0x1f ;  /* 0x0c401f0005047f89 */ /* 0x004e6800000e0000 */
[----:B---3--:R-:W2:Y:S04]  /*c9f0*/  SHFL.BFLY PT, R8, R3, 0x2, 0x1f ;  /* 0x0c401f0003087f89 */ /* 0x008ea800000e0000 */
[----:B----4-:R-:W3:Y:S01]  /*ca00*/  SHFL.BFLY PT, R6, R9, 0x2, 0x1f ;  /* 0x0c401f0009067f89 */ /* 0x010ee200000e0000 */
[----:B-1----:R-:W-:-:S03]  /*ca10*/  FADD.FTZ R4, R4, R5 ;  /* 0x0000000504047221 */ /* 0x002fc60000010000 */
[----:B------:R-:W1:Y:S01]  /*ca20*/  SHFL.BFLY PT, R5, R7, 0x2, 0x1f ;  /* 0x0c401f0007057f89 */ /* 0x000e6200000e0000 */
[----:B--2---:R-:W-:-:S03]  /*ca30*/  FADD.FTZ R8, R8, R3 ;  /* 0x0000000308087221 */ /* 0x004fc60000010000 */
[----:B------:R-:W2:Y:S01]  /*ca40*/  SHFL.BFLY PT, R0, R4, 0x1, 0x1f ;  /* 0x0c201f0004007f89 */ /* 0x000ea200000e0000 */
[----:B---3--:R-:W-:-:S03]  /*ca50*/  FADD.FTZ R6, R6, R9 ;  /* 0x0000000906067221 */ /* 0x008fc60000010000 */
[----:B------:R-:W3:Y:S04]  /*ca60*/  SHFL.BFLY PT, R3, R8, 0x1, 0x1f ;  /* 0x0c201f0008037f89 */ /* 0x000ee800000e0000 */
[----:B------:R-:W4:Y:S01]  /*ca70*/  SHFL.BFLY PT, R2, R6, 0x1, 0x1f ;  /* 0x0c201f0006027f89 */ /* 0x000f2200000e0000 */
[----:B-1----:R-:W-:Y:S02]  /*ca80*/  FADD.FTZ R5, R5, R7 ;  /* 0x0000000705057221 */ /* 0x002fe40000010000 */
[----:B--2---:R-:W-:-:S03]  /*ca90*/  FADD.FTZ R4, R4, R0 ;  /* 0x0000000004047221 */ /* 0x004fc60000010000 */
[----:B------:R-:W1:Y:S01]  /*caa0*/  SHFL.BFLY PT, R7, R5, 0x1, 0x1f ;  /* 0x0c201f0005077f89 */ /* 0x000e6200000e0000 */
[----:B------:R-:W-:Y:S01]  /*cab0*/  MOV R0, RZ ;  /* 0x000000ff00007202 */ /* 0x000fe20000000f00 */
[----:B---3--:R-:W-:Y:S01]  /*cac0*/  FADD.FTZ R8, R8, R3 ;  /* 0x0000000308087221 */ /* 0x008fe20000010000 */
[----:B------:R-:W-:Y:S02]  /*cad0*/  FSETP.NE.FTZ.AND P4, PT, R4, RZ, PT ;  /* 0x000000ff0400720b */ /* 0x000fe40003f95000 */
[----:B------:R-:W-:Y:S01]  /*cae0*/  MOV R3, RZ ;  /* 0x000000ff00037202 */ /* 0x000fe20000000f00 */
[----:B----4-:R-:W-:Y:S01]  /*caf0*/  FADD.FTZ R6, R6, R2 ;  /* 0x0000000206067221 */ /* 0x010fe20000010000 */
[----:B------:R-:W-:Y:S02]  /*cb00*/  FSETP.NE.FTZ.AND P3, PT, R8, RZ, PT ;  /* 0x000000ff0800720b */ /* 0x000fe40003f75000 */
[----:B------:R-:W-:Y:S02]  /*cb10*/  MOV R2, RZ ;  /* 0x000000ff00027202 */ /* 0x000fe40000000f00 */
[----:B------:R-:W-:-:S05]  /*cb20*/  FSETP.NE.FTZ.AND P2, PT, R6, RZ, PT ;  /* 0x000000ff0600720b */ /* 0x000fca0003f55000 */
[----:B------:R-:W2:Y:S01]  /*cb30*/  @P4 MUFU.RCP R0, R4 ;  /* 0x0000000400004308 */ /* 0x000ea20000001000 */
[----:B-1----:R-:W-:-:S07]  /*cb40*/  FADD.FTZ R5, R7, R5 ;  /* 0x0000000507057221 */ /* 0x002fce0000010000 */
[----:B------:R-:W1:Y:S01]  /*cb50*/  @P2 MUFU.RCP R2, R6 ;  /* 0x0000000600022308 */ /* 0x000e620000001000 */
[----:B------:R-:W-:Y:S01]  /*cb60*/  FSETP.NE.FTZ.AND P1, PT, R5, RZ, PT ;  /* 0x000000ff0500720b */ /* 0x000fe20003f35000 */
[----:B--2---:R-:W-:-:S06]  /*cb70*/  FMUL.FTZ R152, R0, R152 ;  /* 0x0000009800987220 */ /* 0x004fcc0000410000 */
[----:B------:R-:W2:Y:S01]  /*cb80*/  @P3 MUFU.RCP R3, R8 ;  /* 0x0000000800033308 */ /* 0x000ea20000001000 */
[C---:B------:R-:W-:Y:S02]  /*cb90*/  FMUL.FTZ R45, R0.reuse, R153 ;  /* 0x00000099002d7220 */ /* 0x040fe40000410000 */
[C---:B------:R-:W-:Y:S02]  /*cba0*/  FMUL.FTZ R164, R0.reuse, R164 ;  /* 0x000000a400a47220 */ /* 0x040fe40000410000 */
[C---:B------:R-:W-:Y:S02]  /*cbb0*/  FMUL.FTZ R43, R0.reuse, R165 ;  /* 0x000000a5002b7220 */ /* 0x040fe40000410000 */
[C---:B------:R-:W-:Y:S01]  /*cbc0*/  FMUL.FTZ R100, R0.reuse, R100 ;  /* 0x0000006400647220 */ /* 0x040fe20000410000 */
[----:B------:R-:W-:Y:S01]  /*cbd0*/  @P4 MUFU.LG2 R10, R4 ;  /* 0x00000004000a4308 */ /* 0x000fe20000000c00 */
[C---:B------:R-:W-:Y:S01]  /*cbe0*/  FMUL.FTZ R41, R0.reuse, R101 ;  /* 0x0000006500297220 */ /* 0x040fe20000410000 */
[----:B------:R-:W-:Y:S01]  /*cbf0*/  @P1 MOV R7, 0x3f317218 ;  /* 0x3f31721800071802 */ /* 0x000fe20000000f00 */
        /* <DEDUP_REMOVED lines=21> */
[C---:B-1----:R-:W-:Y:S02]  /*cd50*/  FMUL.FTZ R156, R2.reuse, R156 ;  /* 0x0000009c029c7220 */ /* 0x042fe40000410000 */
[----:B------:R-:W-:-:S02]  /*cd60*/  FMUL.FTZ R47, R2, R157 ;  /* 0x0000009d022f7220 */ /* 0x000fc40000410000 */
[C---:B------:R-:W-:Y:S01]  /*cd70*/  FMUL.FTZ R160, R2.reuse, R160 ;  /* 0x000000a002a07220 */ /* 0x040fe20000410000 */
[----:B------:R-:W1:Y:S01]  /*cd80*/  @P1 MUFU.RCP R0, R5 ;  /* 0x0000000500001308 */ /* 0x000e620000001000 */
        /* <DEDUP_REMOVED lines=85> */
.L_x_615:
[----:B--2---:R-:W-:Y:S05]  /*d2e0*/  @P0 BRA `(.L_x_626) ;  /* 0x0000176000000947 */ /* 0x004fea0003800000 */
[----:B------:R-:W2:Y:S01]  /*d2f0*/  LDL R57, [R1+0x64] ;  /* 0x0000640001397983 */ /* 0x000ea20000100800 */
[----:B------:R-:W-:Y:S02]  /*d300*/  F2FP.BF16.PACK_AB R45, R45, R152 ;  /* 0x000000982d2d723e */ /* 0x000fe400000010ff */
[----:B------:R-:W-:Y:S01]  /*d310*/  F2FP.BF16.PACK_AB R44, R44, R154 ;  /* 0x0000009a2c2c723e */ /* 0x000fe200000010ff */
[----:B------:R-:W3:Y:S01]  /*d320*/  S2R R55, SR_TID.X ;  /* 0x0000000000377919 */ /* 0x000ee20000002100 */
        /* <DEDUP_REMOVED lines=12> */
[----:B---3--:R-:W-:-:S02]  /*d3f0*/  SHF.R.S32.HI R56, RZ, 0x1f, R55 ;  /* 0x0000001fff387819 */ /* 0x008fc40000011437 */
        /* <DEDUP_REMOVED lines=116> */
[----:B---3--:R-:W-:-:S03]  /*db40*/  IMAD.MOV.U32 R2, RZ, RZ, 0x4 ;  /* 0x00000004ff027424 */ /* 0x008fc600078e00ff */
[----:B------:R3:W-:Y:S04]  /*db50*/  STS [R4+0x5000], R11 ;  /* 0x0050000b04007388 */ /* 0x0007e80000000800 */
[----:B------:R3:W-:Y:S01]  /*db60*/  STS [R4+0x5200], R10 ;  /* 0x0052000a04007388 */ /* 0x0007e20000000800 */
[----:B--2---:R-:W-:-:S03]  /*db70*/  IMAD.WIDE R6, R57, R2, c[0x0][0x500] ;  /* 0x0001400039067625 */ /* 0x004fc600078e0202 */
[----:B------:R-:W-:Y:S06]  /*db80*/  BAR.SYNC.DEFER_BLOCKING 0x1, 0x80 ;  /* 0x0042000000007b1d */ /* 0x000fec0000010000 */
[----:B------:R-:W2:Y:S01]  /*db90*/  @P1 LDG.E R0, [R6.64] ;  /* 0x0000000606001981 */ /* 0x000ea2000c1e1900 */
[----:B------:R-:W-:Y:S02]  /*dba0*/  IMAD.MOV.U32 R24, RZ, RZ, c[0x0][0x388] ;  /* 0x0000e200ff187624 */ /* 0x000fe400078e00ff */
[----:B----4-:R-:W-:-:S05]  /*dbb0*/  @P0 IMAD.WIDE R2, R57, R2, c[0x0][0x508] ;  /* 0x0001420039020625 */ /* 0x010fca00078e0202 */
[----:B------:R4:W5:Y:S02]  /*dbc0*/  @P0 LDG.E R24, [R2.64] ;  /* 0x0000000602180981 */ /* 0x000964000c1e1900 */
[----:B----4-:R-:W-:Y:S02]  /*dbd0*/  CS2R R2, SRZ ;  /* 0x0000000000027805 */ /* 0x010fe4000001ff00 */
[--C-:B--2---:R-:W-:Y:S01]  /*dbe0*/  @P1 SHF.R.S32.HI R3, RZ, 0x1f, R0.reuse ;  /* 0x0000001fff031819 */ /* 0x104fe20000011400 */
[----:B------:R-:W-:Y:S01]  /*dbf0*/  @P1 IMAD.MOV.U32 R2, RZ, RZ, R0 ;  /* 0x000000ffff021224 */ /* 0x000fe200078e0000 */
[----:B------:R-:W-:Y:S05]  /*dc00*/  @P0 BRA `(.L_x_627) ;  /* 0x0000004000000947 */ /* 0x000fea0003800000 */
[----:B---3--:R-:W-:Y:S05]  /*dc10*/  @!P1 BRA `(.L_x_627) ;  /* 0x0000003000009947 */ /* 0x008fea0003800000 */
[----:B------:R-:W2:Y:S04]  /*dc20*/  LDG.E R4, [R6.64] ;  /* 0x0000000606047981 */ /* 0x000ea8000c1e1900 */
[----:B------:R-:W2:Y:S02]  /*dc30*/  LDG.E R0, [R6.64+0x4] ;  /* 0x0000040606007981 */ /* 0x000ea4000c1e1900 */
[----:B--2--5:R-:W-:-:S02]  /*dc40*/  IADD3 R24, -R4, R0, RZ ;  /* 0x0000000004187210 */ /* 0x024fc40007ffe1ff */
.L_x_627:
[----:B---3--:R-:W-:Y:S01]  /*dc50*/  LOP3.LUT R0, R48, 0xffffffe0, RZ, 0xc0, !PT ;  /* 0xffffffe030007812 */ /* 0x008fe200078ec0ff */
[----:B------:R-:W2:Y:S01]  /*dc60*/  S2R R21, SR_CTAID.X ;  /* 0x0000000000157919 */ /* 0x000ea20000002500 */
[----:B------:R-:W-:Y:S01]  /*dc70*/  SHF.R.S32.HI R7, RZ, 0x1f, R49 ;  /* 0x0000001fff077819 */ /* 0x000fe20000011431 */
[----:B------:R-:W-:Y:S01]  /*dc80*/  IMAD.MOV.U32 R13, RZ, RZ, c[0x0][0x4e8] ;  /* 0x00013a00ff0d7624 */ /* 0x000fe200078e00ff */
[----:B------:R-:W-:Y:S01]  /*dc90*/  LEA.HI R6, R29, R29, RZ, 0x1 ;  /* 0x0000001d1d067211 */ /* 0x000fe200078f08ff */
[----:B------:R-:W-:Y:S01]  /*dca0*/  IMAD.IADD R0, R55, 0x1, -R0 ;  /* 0x0000000137007824 */ /* 0x000fe200078e0a00 */
[----:B------:R-:W-:Y:S01]  /*dcb0*/  LEA.HI R7, R7, R49, RZ, 0x2 ;  /* 0x0000003107077211 */ /* 0x000fe200078f10ff */
[----:B------:R-:W3:Y:S01]  /*dcc0*/  S2R R14, SR_CTAID.Y ;  /* 0x00000000000e7919 */ /* 0x000ee20000002600 */
[C---:B------:R-:W-:Y:S01]  /*dcd0*/  LOP3.LUT R8, R6.reuse, 0x1ffffffe, RZ, 0xc0, !PT ;  /* 0x1ffffffe06087812 */ /* 0x040fe200078ec0ff */
[----:B------:R-:W-:Y:S01]  /*dce0*/  IMAD.SHL.U32 R6, R6, 0x20, RZ ;  /* 0x0000002006067824 */ /* 0x000fe200078e00ff */
[----:B------:R-:W-:Y:S01]  /*dcf0*/  SHF.R.S32.HI R9, RZ, 0x1f, R0 ;  /* 0x0000001fff097819 */ /* 0x000fe20000011400 */
[----:B------:R-:W-:Y:S01]  /*dd00*/  IMAD R11, R3, c[0x0][0x3a0], RZ ;  /* 0x0000e800030b7a24 */ /* 0x000fe200078e02ff */
[----:B------:R-:W-:Y:S01]  /*dd10*/  LOP3.LUT R7, R7, 0xffffffc, RZ, 0xc0, !PT ;  /* 0x0ffffffc07077812 */ /* 0x000fe200078ec0ff */
[----:B------:R-:W-:Y:S01]  /*dd20*/  IMAD.WIDE.U32 R4, R2, c[0x0][0x3a0], RZ ;  /* 0x0000e80002047a25 */ /* 0x000fe200078e00ff */
[----:B------:R-:W-:Y:S01]  /*dd30*/  LEA.HI R9, R9, R0, RZ, 0x2 ;  /* 0x0000000009097211 */ /* 0x000fe200078f10ff */
[----:B------:R-:W-:Y:S01]  /*dd40*/  BSSY B0, `(.L_x_628) ;  /* 0x0000088000007945 */ /* 0x000fe20003800000 */
[----:B------:R-:W-:Y:S01]  /*dd50*/  IADD3 R10, R29, -R8, RZ ;  /* 0x800000081d0a7210 */ /* 0x000fe20007ffe0ff */
[----:B-----5:R-:W-:Y:S01]  /*dd60*/  IMAD R24, R24, c[0x0][0x4e8], RZ ;  /* 0x00013a0018187a24 */ /* 0x020fe200078e02ff */
[----:B------:R-:W-:Y:S01]  /*dd70*/  LOP3.LUT R8, R6, 0xffffffc0, RZ, 0xc0, !PT ;  /* 0xffffffc006087812 */ /* 0x000fe200078ec0ff */
[----:B------:R-:W-:Y:S01]  /*dd80*/  IMAD.IADD R6, R49, 0x1, -R7 ;  /* 0x0000000131067824 */ /* 0x000fe200078e0a07 */
[----:B------:R-:W-:Y:S01]  /*dd90*/  SHF.R.S32.HI R7, RZ, 0x2, R9 ;  /* 0x00000002ff077819 */ /* 0x000fe20000011409 */
[----:B------:R-:W-:Y:S01]  /*dda0*/  IMAD R9, R2, c[0x0][0x3a4], R11 ;  /* 0x0000e90002097a24 */ /* 0x000fe200078e020b */
[----:B------:R-:W-:Y:S01]  /*ddb0*/  LEA.HI R12, R52, R52, RZ, 0x1 ;  /* 0x00000034340c7211 */ /* 0x000fe200078f08ff */
[----:B------:R-:W-:Y:S01]  /*ddc0*/  IMAD R8, R10, 0x8, R8 ;  /* 0x000000080a087824 */ /* 0x000fe200078e0208 */
[----:B------:R-:W-:Y:S01]  /*ddd0*/  LEA R18, R6, R7, 0x4 ;  /* 0x0000000706127211 */ /* 0x000fe200078e20ff */
[----:B------:R-:W-:Y:S01]  /*dde0*/  IMAD.IADD R5, R5, 0x1, R9 ;  /* 0x0000000105057824 */ /* 0x000fe200078e0209 */
[----:B------:R-:W-:-:S02]  /*ddf0*/  LOP3.LUT R6, R12, 0x3fffffe, RZ, 0xc0, !PT ;  /* 0x03fffffe0c067812 */ /* 0x000fc400078ec0ff */
[----:B------:R-:W-:Y:S02]  /*de00*/  ISETP.NE.AND P2, PT, R13, 0x1, PT ;  /* 0x000000010d00780c */ /* 0x000fe40003f45270 */
[----:B------:R-:W-:Y:S01]  /*de10*/  LOP3.LUT P0, RZ, R0, 0x3, RZ, 0xc0, !PT ;  /* 0x0000000300ff7812 */ /* 0x000fe2000780c0ff */
[----:B------:R-:W-:Y:S01]  /*de20*/  IMAD.IADD R0, R52, 0x1, -R6 ;  /* 0x0000000134007824 */ /* 0x000fe200078e0a06 */
[----:B------:R-:W-:Y:S01]  /*de30*/  IADD3 R6, R18, R8, RZ ;  /* 0x0000000812067210 */ /* 0x000fe20007ffe0ff */
[----:B---3--:R-:W-:Y:S01]  /*de40*/  IMAD.WIDE.U32 R12, R14, c[0x0][0x490], R2 ;  /* 0x000124000e0c7a25 */ /* 0x008fe200078e0002 */
[----:B------:R-:W-:Y:S02]  /*de50*/  SHF.R.S32.HI R7, RZ, 0x1f, R14 ;  /* 0x0000001fff077819 */ /* 0x000fe4000001140e */
[----:B------:R-:W-:Y:S01]  /*de60*/  SEL R10, R57, RZ, !P1 ;  /* 0x000000ff390a7207 */ /* 0x000fe20004800000 */
[----:B--2---:R-:W-:Y:S01]  /*de70*/  IMAD R6, R21, 0x80, R6 ;  /* 0x0000008015067824 */ /* 0x004fe200078e0206 */
[----:B------:R-:W-:Y:S01]  /*de80*/  LEA.HI R16, R56, R55, RZ, 0x3 ;  /* 0x0000003738107211 */ /* 0x000fe200078f18ff */
[----:B------:R-:W-:-:S02]  /*de90*/  IMAD R20, R49, 0x8, R0 ;  /* 0x0000000831147824 */ /* 0x000fc400078e0200 */
[----:B------:R-:W-:Y:S01]  /*dea0*/  @P2 IMAD.HI.U32 R0, R6, c[0x0][0x4ec], RZ ;  /* 0x00013b0006002a27 */ /* 0x000fe200078e00ff */
[----:B------:R-:W-:-:S03]  /*deb0*/  MOV R8, R6 ;  /* 0x0000000600087202 */ /* 0x000fc60000000f00 */
[C---:B------:R-:W-:Y:S01]  /*dec0*/  IMAD R2, R7.reuse, c[0x0][0x490], RZ ;  /* 0x0001240007027a24 */ /* 0x040fe200078e02ff */
[----:B------:R-:W-:Y:S01]  /*ded0*/  @P2 SHF.R.U32.HI R8, RZ, c[0x0][0x4f0], R0 ;  /* 0x00013c00ff082a19 */ /* 0x000fe20000011600 */
[----:B------:R-:W-:Y:S01]  /*dee0*/  IMAD R15, R7, c[0x0][0x3e8], RZ ;  /* 0x0000fa00070f7a24 */ /* 0x000fe200078e02ff */
[----:B------:R-:W-:Y:S01]  /*def0*/  SHF.R.S32.HI R0, RZ, 0x1f, R57 ;  /* 0x0000001fff007819 */ /* 0x000fe20000011439 */
[----:B------:R-:W-:Y:S01]  /*df00*/  IMAD R2, R14, c[0x0][0x494], R2 ;  /* 0x000125000e027a24 */ /* 0x000fe200078e0202 */
[----:B------:R-:W-:Y:S01]  /*df10*/  IADD3 R7, -R8, RZ, RZ ;  /* 0x000000ff08077210 */ /* 0x000fe20007ffe1ff */
[----:B------:R-:W-:Y:S01]  /*df20*/  IMAD R15, R14, c[0x0][0x3ec], R15 ;  /* 0x0000fb000e0f7a24 */ /* 0x000fe200078e020f */
[----:B------:R-:W-:Y:S01]  /*df30*/  SEL R0, R0, RZ, !P1 ;  /* 0x000000ff00007207 */ /* 0x000fe20004800000 */
[----:B------:R-:W-:Y:S02]  /*df40*/  IMAD.IADD R3, R13, 0x1, R2 ;  /* 0x000000010d037824 */ /* 0x000fe400078e0202 */
[----:B------:R-:W-:Y:S01]  /*df50*/  IMAD.MOV.U32 R2, RZ, RZ, R12 ;  /* 0x000000ffff027224 */ /* 0x000fe200078e000c */
[----:B------:R-:W-:Y:S01]  /*df60*/  SHF.L.U32 R12, R16, 0x3, RZ ;  /* 0x00000003100c7819 */ /* 0x000fe200000006ff */
[----:B------:R-:W-:-:S04]  /*df70*/  IMAD.WIDE.U32 R4, R14, c[0x0][0x3e8], R4 ;  /* 0x0000fa000e047a25 */ /* 0x000fc800078e0004 */
[----:B------:R-:W-:Y:S02]  /*df80*/  IMAD R14, R29, 0x20, R52 ;  /* 0x000000201d0e7824 */ /* 0x000fe400078e0234 */
[----:B------:R-:W-:Y:S02]  /*df90*/  IMAD R11, R7, c[0x0][0x4e8], R6 ;  /* 0x00013a00070b7a24 */ /* 0x000fe400078e0206 */
[----:B------:R-:W-:Y:S02]  /*dfa0*/  IMAD R9, R0, c[0x0][0x498], RZ ;  /* 0x0001260000097a24 */ /* 0x000fe400078e02ff */
[----:B------:R-:W-:-:S04]  /*dfb0*/  IMAD.WIDE.U32 R6, R10, c[0x0][0x498], R2 ;  /* 0x000126000a067a25 */ /* 0x000fc800078e0002 */
[----:B------:R-:W-:Y:S02]  /*dfc0*/  IMAD R14, R21, 0x80, R14 ;  /* 0x00000080150e7824 */ /* 0x000fe400078e020e */
[----:B------:R-:W-:Y:S01]  /*dfd0*/  IMAD.IADD R3, R5, 0x1, R15 ;  /* 0x0000000105037824 */ /* 0x000fe200078e020f */
[----:B------:R-:W-:Y:S01]  /*dfe0*/  SHF.R.S32.HI R5, RZ, 0x1f, R8 ;  /* 0x0000001fff057819 */ /* 0x000fe20000011408 */
[----:B------:R-:W-:Y:S01]  /*dff0*/  IMAD R9, R10, c[0x0][0x49c], R9 ;  /* 0x000127000a097a24 */ /* 0x000fe200078e0209 */
[----:B------:R-:W-:Y:S01]  /*e000*/  IADD3 R8, P1, R8, R6, RZ ;  /* 0x0000000608087210 */ /* 0x000fe20007f3e0ff */
[----:B------:R-:W-:Y:S01]  /*e010*/  @P2 IMAD.HI.U32 R2, R14, c[0x0][0x4ec], RZ ;  /* 0x00013b000e022a27 */ /* 0x000fe200078e00ff */
[----:B------:R-:W-:Y:S02]  /*e020*/  MOV R17, R14 ;  /* 0x0000000e00117202 */ /* 0x000fe40000000f00 */
[----:B------:R-:W-:Y:S01]  /*e030*/  IADD3.X R9, R5, R7, R9, P1, !PT ;  /* 0x0000000705097210 */ /* 0x000fe20000ffe409 */
[----:B------:R-:W-:Y:S01]  /*e040*/  IMAD R0, R0, c[0x0][0x3f0], RZ ;  /* 0x0000fc0000007a24 */ /* 0x000fe200078e02ff */
[----:B------:R-:W-:Y:S01]  /*e050*/  SHF.R.S32.HI R7, RZ, 0x1f, R11 ;  /* 0x0000001fff077819 */ /* 0x000fe2000001140b */
[----:B------:R-:W-:Y:S01]  /*e060*/  IMAD.SHL.U32 R6, R29, 0x8, RZ ;  /* 0x000000081d067824 */ /* 0x000fe200078e00ff */
[----:B------:R-:W-:Y:S01]  /*e070*/  @P2 SHF.R.U32.HI R17, RZ, c[0x0][0x4f0], R2 ;  /* 0x00013c00ff112a19 */ /* 0x000fe20000011602 */
[----:B------:R-:W-:-:S02]  /*e080*/  IMAD.MOV.U32 R2, RZ, RZ, R4 ;  /* 0x000000ffff027224 */ /* 0x000fc400078e0004 */
[----:B------:R-:W-:Y:S02]  /*e090*/  IMAD R7, R7, c[0x0][0x488], RZ ;  /* 0x0001220007077a24 */ /* 0x000fe400078e02ff */
[----:B------:R-:W-:-:S04]  /*e0a0*/  IMAD.WIDE.U32 R4, R10, c[0x0][0x3f0], R2 ;  /* 0x0000fc000a047a25 */ /* 0x000fc800078e0002 */
[----:B------:R-:W-:Y:S01]  /*e0b0*/  IMAD R13, R10, c[0x0][0x3f4], R0 ;  /* 0x0000fd000a0d7a24 */ /* 0x000fe200078e0200 */
[----:B------:R-:W-:Y:S01]  /*e0c0*/  LOP3.LUT R0, R12, 0xc0, RZ, 0xc0, !PT ;  /* 0x000000c00c007812 */ /* 0x000fe200078ec0ff */
[----:B------:R-:W-:-:S03]  /*e0d0*/  IMAD.WIDE.U32 R2, R11, c[0x0][0x488], R8 ;  /* 0x000122000b027a25 */ /* 0x000fc600078e0008 */
[----:B------:R-:W-:Y:S01]  /*e0e0*/  SHF.R.U32.HI R10, RZ, 0x3, R0 ;  /* 0x00000003ff0a7819 */ /* 0x000fe20000011600 */
[----:B------:R-:W-:Y:S01]  /*e0f0*/  IMAD R8, R11, c[0x0][0x48c], R7 ;  /* 0x000123000b087a24 */ /* 0x000fe200078e0207 */
[----:B------:R-:W-:Y:S01]  /*e100*/  LOP3.LUT R9, R0, 0x18, R6, 0xf8, !PT ;  /* 0x0000001800097812 */ /* 0x000fe200078ef806 */
[--C-:B------:R-:W-:Y:S01]  /*e110*/  IMAD.MOV R7, RZ, RZ, -R17.reuse ;  /* 0x000000ffff077224 */ /* 0x100fe200078e0a11 */
[C---:B------:R-:W-:Y:S01]  /*e120*/  LEA R0, P1, R2.reuse, c[0x0][0x450], 0x2 ;  /* 0x0001140002007a11 */ /* 0x040fe200078210ff */
[----:B------:R-:W-:Y:S01]  /*e130*/  IMAD.IADD R3, R3, 0x1, R8 ;  /* 0x0000000103037824 */ /* 0x000fe200078e0208 */
[----:B------:R-:W-:Y:S01]  /*e140*/  SHF.R.S32.HI R8, RZ, 0x1f, R17 ;  /* 0x0000001fff087819 */ /* 0x000fe20000011411 */
[----:B------:R-:W-:Y:S01]  /*e150*/  IMAD R16, R7, c[0x0][0x4e8], R14 ;  /* 0x00013a0007107a24 */ /* 0x000fe200078e020e */
[----:B------:R-:W-:Y:S01]  /*e160*/  IADD3 R5, R5, R13, RZ ;  /* 0x0000000d05057210 */ /* 0x000fe20007ffe0ff */
[----:B------:R-:W-:Y:S01]  /*e170*/  SHFL.IDX PT, R12, R0, RZ, 0x1c1f ;  /* 0x001c1fff000c7589 */ /* 0x000fe200000e0000 */
[----:B------:R-:W-:Y:S01]  /*e180*/  LEA.HI.X R2, R2, c[0x0][0x454], R3, 0x2, P1 ;  /* 0x0001150002027a11 */ /* 0x000fe200008f1403 */
[----:B------:R-:W-:Y:S01]  /*e190*/  IMAD R3, R8, c[0x0][0x3e0], RZ ;  /* 0x0000f80008037a24 */ /* 0x000fe200078e02ff */
[----:B------:R-:W-:Y:S01]  /*e1a0*/  LOP3.LUT R19, R9, R10, RZ, 0x3c, !PT ;  /* 0x0000000a09137212 */ /* 0x000fe200078e3cff */
[----:B------:R-:W-:Y:S01]  /*e1b0*/  SHFL.IDX PT, R14, R0, 0x2, 0x1c1f ;  /* 0x005c1f00000e7f89 */ /* 0x000fe200000e0000 */
[----:B------:R-:W-:-:S02]  /*e1c0*/  IMAD R7, R21, 0x80, R18 ;  /* 0x0000008015077824 */ /* 0x000fc400078e0212 */
[----:B------:R-:W-:Y:S01]  /*e1d0*/  IMAD R18, R17, c[0x0][0x3e4], R3 ;  /* 0x0000f90011127a24 */ /* 0x000fe200078e0203 */
[----:B------:R-:W2:Y:S02]  /*e1e0*/  SHFL.IDX PT, R13, R2, RZ, 0x1c1f ;  /* 0x001c1fff020d7589 */ /* 0x000ea400000e0000 */
[C---:B------:R-:W-:Y:S02]  /*e1f0*/  ISETP.GE.OR P3, PT, R7.reuse, R24, P0 ;  /* 0x000000180700720c */ /* 0x040fe40000766670 */
[----:B------:R-:W-:Y:S04]  /*e200*/  SHFL.IDX PT, R10, R0, 0x1, 0x1c1f ;  /* 0x003c1f00000a7f89 */ /* 0x000fe800000e0000 */
[----:B------:R-:W3:Y:S04]  /*e210*/  SHFL.IDX PT, R11, R2, 0x1, 0x1c1f ;  /* 0x003c1f00020b7f89 */ /* 0x000ee800000e0000 */
[----:B------:R-:W4:Y:S04]  /*e220*/  SHFL.IDX PT, R15, R2, 0x2, 0x1c1f ;  /* 0x005c1f00020f7f89 */ /* 0x000f2800000e0000 */
[----:B------:R1:W-:Y:S04]  /*e230*/  SHFL.IDX PT, R8, R0, 0x3, 0x1c1f ;  /* 0x007c1f0000087f89 */ /* 0x0003e800000e0000 */
[----:B------:R3:W4:Y:S04]  /*e240*/  SHFL.IDX PT, R9, R2, 0x3, 0x1c1f ;  /* 0x007c1f0002097f89 */ /* 0x00072800000e0000 */
[----:B--2---:R-:W-:Y:S01]  /*e250*/  @!P3 ST.E [R12.64], R50 ;  /* 0x000000320c00b985 */ /* 0x004fe2000c101906 */
[----:B-1----:R-:W-:Y:S01]  /*e260*/  IADD3 R0, R7, 0x8, RZ ;  /* 0x0000000807007810 */ /* 0x002fe20007ffe0ff */
[----:B---3--:R-:W-:Y:S01]  /*e270*/  IMAD.WIDE.U32 R2, R17, c[0x0][0x3e0], R4 ;  /* 0x0000f80011027a25 */ /* 0x008fe200078e0004 */
[----:B------:R-:W-:-:S02]  /*e280*/  IADD3 R5, R7, 0x40, RZ ;  /* 0x0000004007057810 */ /* 0x000fc40007ffe0ff */
[----:B------:R-:W-:Y:S02]  /*e290*/  IADD3 R7, R7, 0x48, RZ ;  /* 0x0000004807077810 */ /* 0x000fe40007ffe0ff */
[-C--:B------:R-:W-:Y:S02]  /*e2a0*/  ISETP.GE.OR P2, PT, R0, R24.reuse, P0 ;  /* 0x000000180000720c */ /* 0x080fe40000746670 */
[----:B------:R-:W-:Y:S02]  /*e2b0*/  SHF.R.S32.HI R4, RZ, 0x1f, R16 ;  /* 0x0000001fff047819 */ /* 0x000fe40000011410 */
[-C--:B------:R-:W-:Y:S01]  /*e2c0*/  ISETP.GE.OR P1, PT, R5, R24.reuse, P0 ;  /* 0x000000180500720c */ /* 0x080fe20000726670 */
[----:B------:R-:W-:Y:S01]  /*e2d0*/  IMAD.U32 R5, R20, 0x20, R19 ;  /* 0x0000002014057824 */ /* 0x000fe200078e0013 */
[----:B------:R-:W-:Y:S01]  /*e2e0*/  ISETP.GE.OR P0, PT, R7, R24, P0 ;  /* 0x000000180700720c */ /* 0x000fe20000706670 */
[----:B------:R-:W-:Y:S01]  /*e2f0*/  IMAD R0, R4, c[0x0][0x3d8], RZ ;  /* 0x0000f60004007a24 */ /* 0x000fe200078e02ff */
[----:B------:R-:W-:-:S03]  /*e300*/  IADD3 R3, R3, R18, RZ ;  /* 0x0000001203037210 */ /* 0x000fc60007ffe0ff */
[C---:B------:R-:W-:Y:S02]  /*e310*/  IMAD R4, R16.reuse, c[0x0][0x3dc], R0 ;  /* 0x0000f70010047a24 */ /* 0x040fe400078e0200 */
[----:B------:R-:W-:Y:S01]  /*e320*/  IMAD.SHL.U32 R0, R5, 0x2, RZ ;  /* 0x0000000205007824 */ /* 0x000fe200078e00ff */
[----:B------:R1:W-:Y:S01]  /*e330*/  @!P2 ST.E [R10.64], R51 ;  /* 0x000000330a00a985 */ /* 0x0003e2000c101906 */
[----:B------:R-:W-:-:S03]  /*e340*/  IMAD.WIDE.U32 R2, R16, c[0x0][0x3d8], R2 ;  /* 0x0000f60010027a25 */ /* 0x000fc600078e0002 */
[----:B----4-:R2:W-:Y:S02]  /*e350*/  @!P1 ST.E [R14.64], R53 ;  /* 0x000000350e009985 */ /* 0x0105e4000c101906 */
[----:B------:R-:W-:Y:S02]  /*e360*/  IADD3 R3, R3, R4, RZ ;  /* 0x0000000403037210 */ /* 0x000fe40007ffe0ff */
[----:B------:R2:W-:Y:S01]  /*e370*/  @!P0 ST.E [R8.64], R54 ;  /* 0x0000003608008985 */ /* 0x0005e2000c101906 */
[----:B------:R-:W-:-:S03]  /*e380*/  LEA R25, P0, R2, c[0x0][0x380], 0x1 ;  /* 0x0000e00002197a11 */ /* 0x000fc600078008ff */
[----:B------:R2:W3:Y:S04]  /*e390*/  LDS.128 R36, [R0+0x880] ;  /* 0x0008800000247984 */ /* 0x0004e80000000c00 */
[----:B------:R2:W4:Y:S04]  /*e3a0*/  LDS.128 R48, [R0+0x1080] ;  /* 0x0010800000307984 */ /* 0x0005280000000c00 */
[----:B------:R2:W2:Y:S04]  /*e3b0*/  LDS.128 R60, [R0+0x1880] ;  /* 0x00188000003c7984 */ /* 0x0004a80000000c00 */
[----:B------:R2:W2:Y:S01]  /*e3c0*/  LDS.128 R32, [R0+0x2880] ;  /* 0x0028800000207984 */ /* 0x0004a20000000c00 */
[----:B-1----:R-:W-:-:S03]  /*e3d0*/  IMAD R11, R21, 0x80, R52 ;  /* 0x00000080150b7824 */ /* 0x002fc600078e0234 */
[----:B------:R1:W1:Y:S01]  /*e3e0*/  LDS.128 R44, [R0+0x3080] ;  /* 0x00308000002c7984 */ /* 0x0002620000000c00 */
[----:B------:R-:W-:-:S03]  /*e3f0*/  LEA.HI.X R10, R2, c[0x0][0x384], R3, 0x1, P0 ;  /* 0x0000e100020a7a11 */ /* 0x000fc600000f0c03 */
[----:B------:R1:W1:Y:S01]  /*e400*/  LDS.128 R56, [R0+0x3880] ;  /* 0x0038800000387984 */ /* 0x0002620000000c00 */
[----:B------:R-:W-:-:S03]  /*e410*/  ISETP.GE.AND P0, PT, R11, R24, PT ;  /* 0x000000180b00720c */ /* 0x000fc60003f06270 */
[----:B------:R1:W1:Y:S04]  /*e420*/  LDS.128 R28, [R0+0x4880] ;  /* 0x00488000001c7984 */ /* 0x0002680000000c00 */
        /* <DEDUP_REMOVED lines=11> */
[----:B--2---:R2:W4:Y:S01]  /*e4e0*/  LDS.128 R12, [R0+0x4080] ;  /* 0x00408000000c7984 */ /* 0x0045220000000c00 */
[----:B------:R-:W-:-:S09]  /*e4f0*/  ISETP.GE.AND P2, PT, R6, c[0x0][0x3c8], PT ;  /* 0x0000f20006007a0c */ /* 0x000fd20003f46270 */
[----:B------:R-:W-:-:S04]  /*e500*/  @!P1 SHF.R.S32.HI R4, RZ, 0x1f, R5 ;  /* 0x0000001fff049819 */ /* 0x000fc80000011405 */
[----:B------:R-:W-:Y:S01]  /*e510*/  @!P1 LEA.HI R4, R4, R5, RZ, 0x3 ;  /* 0x0000000504049211 */ /* 0x000fe200078f18ff */
[----:B-1----:R-:W-:-:S03]  /*e520*/  @!P2 IMAD.WIDE R8, R6, 0x2, R2 ;  /* 0x000000020608a825 */ /* 0x002fc600078e0202 */
[----:B------:R-:W-:Y:S02]  /*e530*/  @!P1 LOP3.LUT R4, R4, 0xfffffff8, RZ, 0xc0, !PT ;  /* 0xfffffff804049812 */ /* 0x000fe400078ec0ff */
[----:B--2---:R-:W-:-:S03]  /*e540*/  @!P0 SHF.R.S32.HI R0, RZ, 0x1f, R7 ;  /* 0x0000001fff008819 */ /* 0x004fc60000011407 */
[----:B------:R-:W-:Y:S01]  /*e550*/  @!P1 IMAD.WIDE R4, R4, 0x2, R2 ;  /* 0x0000000204049825 */ /* 0x000fe200078e0202 */
[----:B------:R-:W-:-:S04]  /*e560*/  @!P0 LEA.HI R0, R0, R7, RZ, 0x3 ;  /* 0x0000000700008211 */ /* 0x000fc800078f18ff */
[----:B------:R-:W-:Y:S01]  /*e570*/  @!P0 LOP3.LUT R0, R0, 0xfffffff8, RZ, 0xc0, !PT ;  /* 0xfffffff800008812 */ /* 0x000fe200078ec0ff */
[----:B---3--:R1:W-:Y:S04]  /*e580*/  @!P2 ST.E.128 [R8.64], R20 ;  /* 0x000000140800a985 */ /* 0x0083e8000c101d06 */
[----:B------:R-:W-:Y:S01]  /*e590*/  @!P0 IMAD.WIDE R2, R0, 0x2, R2 ;  /* 0x0000000200028825 */ /* 0x000fe200078e0202 */
[----:B-----5:R1:W-:Y:S04]  /*e5a0*/  @!P1 ST.E.128 [R4.64], R16 ;  /* 0x0000001004009985 */ /* 0x0203e8000c101d06 */
[----:B----4-:R1:W-:Y:S02]  /*e5b0*/  @!P0 ST.E.128 [R2.64], R12 ;  /* 0x0000000c02008985 */ /* 0x0103e4000c101d06 */
.L_x_629:
[----:B---3--:R-:W-:Y:S05]  /*e5c0*/  BSYNC B0 ;  /* 0x0000000000007941 */ /* 0x008fea0003800000 */
.L_x_628:
        /* <DEDUP_REMOVED lines=23> */
.L_x_631:
[----:B------:R-:W-:Y:S05]  /*e740*/  BSYNC B0 ;  /* 0x0000000000007941 */ /* 0x000fea0003800000 */
.L_x_630:
        /* <DEDUP_REMOVED lines=23> */
.L_x_633:
[----:B------:R-:W-:Y:S05]  /*e8c0*/  BSYNC B0 ;  /* 0x0000000000007941 */ /* 0x000fea0003800000 */
.L_x_632:
        /* <DEDUP_REMOVED lines=24> */
.L_x_626:
        /* <DEDUP_REMOVED lines=15> */
[----:B---3--:R-:W-:Y:S05]  /*eb40*/  @!P1 BRA `(.L_x_634) ;  /* 0x0000003000009947 */ /* 0x008fea0003800000 */
[----:B------:R2:W3:Y:S04]  /*eb50*/  LDG.E R0, [R6.64] ;  /* 0x0000000606007981 */ /* 0x0004e8000c1e1900 */
[----:B--2---:R-:W3:Y:S02]  /*eb60*/  LDG.E R6, [R6.64+0x4] ;  /* 0x0000040606067981 */ /* 0x004ee4000c1e1900 */
[----:B---3-5:R-:W-:-:S02]  /*eb70*/  IADD3 R13, -R0, R6, RZ ;  /* 0x00000006000d7210 */ /* 0x028fc40007ffe1ff */
.L_x_634:
[----:B---3--:R-:W2:Y:S01]  /*eb80*/  S2R R11, SR_TID.X ;  /* 0x00000000000b7919 */ /* 0x008ea20000002100 */
[----:B------:R-:W-:Y:S01]  /*eb90*/  SHF.R.S32.HI R0, RZ, 0x1f, R8 ;  /* 0x0000001fff007819 */ /* 0x000fe20000011408 */
[----:B------:R-:W-:Y:S01]  /*eba0*/  BSSY B0, `(.L_x_635) ;  /* 0x0000028000007945 */ /* 0x000fe20003800000 */
[----:B------:R-:W-:-:S02]  /*ebb0*/  SEL R10, R8, RZ, !P1 ;  /* 0x000000ff080a7207 */ /* 0x000fc40004800000 */
[----:B------:R-:W-:Y:S02]  /*ebc0*/  SEL R12, R0, RZ, !P1 ;  /* 0x000000ff000c7207 */ /* 0x000fe40004800000 */
[----:B--2---:R-:W-:-:S13]  /*ebd0*/  ISETP.GT.AND P0, PT, R11, 0x7f, PT ;  /* 0x0000007f0b00780c */ /* 0x004fda0003f04270 */
[----:B------:R-:W-:Y:S05]  /*ebe0*/  @P0 BRA `(.L_x_636) ;  /* 0x0000023000000947 */ /* 0x000fea0003800000 */
[----:B------:R-:W2:Y:S01]  /*ebf0*/  S2R R9, SR_CTAID.X ;  /* 0x0000000000097919 */ /* 0x000ea20000002500 */
[----:B-----5:R-:W-:Y:S01]  /*ec00*/  IMAD R0, R13, c[0x0][0x4e8], RZ ;  /* 0x00013a000d007a24 */ /* 0x020fe200078e02ff */
[----:B--2---:R-:W-:-:S04]  /*ec10*/  LEA R9, R9, R11, 0x7 ;  /* 0x0000000b09097211 */ /* 0x004fc800078e38ff */
[----:B------:R-:W-:-:S13]  /*ec20*/  ISETP.GE.AND P0, PT, R9, R0, PT ;  /* 0x000000000900720c */ /* 0x000fda0003f06270 */
[----:B------:R-:W-:Y:S05]  /*ec30*/  @P0 BRA `(.L_x_636) ;  /* 0x000001e000000947 */ /* 0x000fea0003800000 */
[----:B------:R-:W2:Y:S01]  /*ec40*/  S2R R8, SR_CTAID.Y ;  /* 0x0000000000087919 */ /* 0x000ea20000002600 */
[----:B------:R-:W-:Y:S01]  /*ec50*/  MOV R0, c[0x0][0x4e8] ;  /* 0x00013a0000007a02 */ /* 0x000fe20000000f00 */
[----:B------:R-:W-:Y:S01]  /*ec60*/  IMAD.MOV.U32 R3, RZ, RZ, R5 ;  /* 0x000000ffff037224 */ /* 0x000fe200078e0005 */
[----:B------:R-:W-:Y:S02]  /*ec70*/  MOV R2, R4 ;  /* 0x0000000400027202 */ /* 0x000fe40000000f00 */
[----:B------:R-:W-:-:S13]  /*ec80*/  ISETP.NE.AND P0, PT, R0, 0x1, PT ;  /* 0x000000010000780c */ /* 0x000fda0003f05270 */
[----:B------:R-:W-:Y:S01]  /*ec90*/  @P0 IMAD.HI.U32 R7, R9, c[0x0][0x4ec], RZ ;  /* 0x00013b0009070a27 */ /* 0x000fe200078e00ff */
[----:B--2---:R-:W-:-:S03]  /*eca0*/  SHF.R.S32.HI R0, RZ, 0x1f, R8 ;  /* 0x0000001fff007819 */ /* 0x004fc60000011408 */
        /* <DEDUP_REMOVED lines=23> */
.L_x_636:
[----:B------:R-:W-:Y:S05]  /*ee20*/  BSYNC B0 ;  /* 0x0000000000007941 */ /* 0x000fea0003800000 */
.L_x_635:
[----:B--2---:R-:W2:Y:S01]  /*ee30*/  S2R R6, SR_CTAID.Y ;  /* 0x0000000000067919 */ /* 0x004ea20000002600 */
[----:B------:R-:W-:Y:S01]  /*ee40*/  IMAD R0, R5, c[0x0][0x3a0], RZ ;  /* 0x0000e80005007a24 */ /* 0x000fe200078e02ff */
[----:B------:R-:W-:Y:S01]  /*ee50*/  SHF.R.S32.HI R5, RZ, 0x1f, R11 ;  /* 0x0000001fff057819 */ /* 0x000fe2000001140b */
[C---:B------:R-:W-:Y:S01]  /*ee60*/  IMAD.WIDE.U32 R2, R4.reuse, c[0x0][0x3a0], RZ ;  /* 0x0000e80004027a25 */ /* 0x040fe200078e00ff */
[----:B------:R-:W3:Y:S01]  /*ee70*/  S2R R9, SR_CTAID.X ;  /* 0x0000000000097919 */ /* 0x000ee20000002500 */
        /* <DEDUP_REMOVED lines=11> */
[----:B--2---:R-:W-:Y:S01]  /*ef30*/  SHF.R.S32.HI R7, RZ, 0x1f, R6 ;  /* 0x0000001fff077819 */ /* 0x004fe20000011406 */
[----:B------:R-:W-:Y:S01]  /*ef40*/  IMAD.WIDE.U32 R2, R6, c[0x0][0x3e8], R2 ;  /* 0x0000fa0006027a25 */ /* 0x000fe200078e0002 */
[----:B---3--:R-:W-:-:S03]  /*ef50*/  LEA R11, R9, R11, 0x7 ;  /* 0x0000000b090b7211 */ /* 0x008fc600078e38ff */
        /* <DEDUP_REMOVED lines=26> */
[----:B------:R2:W3:Y:S01]  /*f100*/  SHFL.IDX PT, R2, R14, RZ, 0x1c1f ;  /* 0x001c1fff0e027589 */ /* 0x0004e200000e0000 */
[----:B------:R-:W-:-:S03]  /*f110*/  SHF.L.U32 R0, R8, 0x3, RZ ;  /* 0x0000000308007819 */ /* 0x000fc600000006ff */
[----:B------:R2:W4:Y:S01]  /*f120*/  SHFL.IDX PT, R3, R12, RZ, 0x1c1f ;  /* 0x001c1fff0c037589 */ /* 0x00052200000e0000 */
        /* <DEDUP_REMOVED lines=18> */
.L_x_638:
[----:B------:R-:W-:Y:S05]  /*f250*/  BSYNC B0 ;  /* 0x0000000000007941 */ /* 0x000fea0003800000 */
.L_x_637:
[----:B---3--:R-:W-:Y:S01]  /*f260*/  IADD3 R4, R11, 0x20, RZ ;  /* 0x000000200b047810 */ /* 0x008fe20007ffe0ff */
[----:B----4-:R3:W4:Y:S01]  /*f270*/  SHFL.IDX PT, R3, R12, 0x1, 0x1c1f ;  /* 0x003c1f000c037f89 */ /* 0x01072200000e0000 */
[----:B------:R-:W-:Y:S02]  /*f280*/  BSSY B0, `(.L_x_639) ;  /* 0x0000013000007945 */ /* 0x000fe40003800000 */
[----:B------:R-:W-:Y:S01]  /*f290*/  ISETP.GE.AND P0, PT, R4, R13, PT ;  /* 0x0000000d0400720c */ /* 0x000fe20003f06270 */
[----:B------:R3:W1:-:S12]  /*f2a0*/  SHFL.IDX PT, R2, R14, 0x1, 0x1c1f ;  /* 0x003c1f000e027f89 */ /* 0x00065800000e0000 */
        /* <DEDUP_REMOVED lines=16> */
.L_x_640:
[----:B------:R-:W-:Y:S05]  /*f3b0*/  BSYNC B0 ;  /* 0x0000000000007941 */ /* 0x000fea0003800000 */
.L_x_639:
        /* <DEDUP_REMOVED lines=21> */
.L_x_642:
[----:B------:R-:W-:Y:S05]  /*f510*/  BSYNC B0 ;  /* 0x0000000000007941 */ /* 0x000fea0003800000 */
.L_x_641:
[----:B--2---:R-:W-:Y:S01]  /*f520*/  IADD3 R4, R11, 0x60, RZ ;  /* 0x000000600b047810 */ /* 0x004fe20007ffe0ff */
[----:B----4-:R2:W4:Y:S03]  /*f530*/  SHFL.IDX PT, R3, R12, 0x3, 0x1c1f ;  /* 0x007c1f000c037f89 */ /* 0x01052600000e0000 */
        /* <DEDUP_REMOVED lines=20> */
.L_x_643:
        /* <DEDUP_REMOVED lines=16> */
.L_x_763:


//--------------------- .text._ZN7cutlass13device_kernelIN5flash19enable_sm80_to_sm89INS1_16FlashAttnFwdSm80INS1_25CollectiveMainloopFwdSm80ILi4ELi1ELb0EN4cute5tupleIJNS5_1CILi128EEENS7_ILi64EEENS7_ILi96EEEEEELi96ENS_10bfloat16_tEfNS_4arch4Sm80ELb1ELb0ELb0ELb1ELb0ELb1ELb1ELb0EEENS1_21CollectiveEpilogueFwdINS6_IJS8_SA_S9_EEENS6_IJNS7_ILi1EEESI_SI_EEESC_SE_Li128ELb1ELb1ELb0ELb0EEENS1_19SingleTileSchedulerILb1ELb0ELb1ELi128EEEEEEEEEvNT_6ParamsE --------------------------
	.section	.text._ZN7cutlass13device_kernelIN5flash19enable_sm80_to_sm89INS1_16FlashAttnFwdSm80INS1_25CollectiveMainloopFwdSm80ILi4ELi1ELb0EN4cute5tupleIJNS5_1CILi128EEENS7_ILi64EEENS7_ILi96EEEEEELi96ENS_10bfloat16_tEfNS_4arch4Sm80ELb1ELb0ELb0ELb1ELb0ELb1ELb1ELb0EEENS1_21CollectiveEpilogueFwdINS6_IJS8_SA_S9_EEENS6_IJNS7_ILi1EEESI_SI_EEESC_SE_Li128ELb1ELb1ELb0ELb0EEENS1_19SingleTileSchedulerILb1ELb0ELb1ELi128EEEEEEEEEvNT_6ParamsE,"ax",@progbits
	.sectioninfo	@"SHI_REGISTERS=255"
	.align	128
.text._ZN7cutlass13device_kernelIN5flash19enable_sm80_to_sm89INS1_16FlashAttnFwdSm80INS1_25CollectiveMainloopFwdSm80ILi4ELi1ELb0EN4cute5tupleIJNS5_1CILi128EEENS7_ILi64EEENS7_ILi96EEEEEELi96ENS_10bfloat16_tEfNS_4arch4Sm80ELb1ELb0ELb0ELb1ELb0ELb1ELb1ELb0EEENS1_21CollectiveEpilogueFwdINS6_IJS8_SA_S9_EEENS6_IJNS7_ILi1EEESI_SI_EEESC_SE_Li128ELb1ELb1ELb0ELb0EEENS1_19SingleTileSchedulerILb1ELb0ELb1ELi128EEEEEEEEEvNT_6ParamsE:
        .type           _ZN7cutlass13device_kernelIN5flash19enable_sm80_to_sm89INS1_16FlashAttnFwdSm80INS1_25CollectiveMainloopFwdSm80ILi4ELi1ELb0EN4cute5tupleIJNS5_1CILi128EEENS7_ILi64EEENS7_ILi96EEEEEELi96ENS_10bfloat16_tEfNS_4arch4Sm80ELb1ELb0ELb0ELb1ELb0ELb1ELb1ELb0EEENS1_21CollectiveEpilogueFwdINS6_IJS8_SA_S9_EEENS6_IJNS7_ILi1EEESI_SI_EEESC_SE_Li128ELb1ELb1ELb0ELb0EEENS1_19SingleTileSchedulerILb1ELb0ELb1ELi128EEEEEEEEEvNT_6ParamsE,@function
        .size           _ZN7cutlass13device_kernelIN5flash19enable_sm80_to_sm89INS1_16FlashAttnFwdSm80INS1_25CollectiveMainloopFwdSm80ILi4ELi1ELb0EN4cute5tupleIJNS5_1CILi128EEENS7_ILi64EEENS7_ILi96EEEEEELi96ENS_10bfloat16_tEfNS_4arch4Sm80ELb1ELb0ELb0ELb1ELb0ELb1ELb1ELb0EEENS1_21CollectiveEpilogueFwdINS6_IJS8_SA_S9_EEENS6_IJNS7_ILi1EEESI_SI_EEESC_SE_Li128ELb1ELb1ELb0ELb0EEENS1_19SingleTileSchedulerILb1ELb0ELb1ELi128EEEEEEEEEvNT_6ParamsE,(.L_x_764 - _ZN7cutlass13device_kernelIN5flash19enable_sm80_to_sm89INS1_16FlashAttnFwdSm80INS1_25CollectiveMainloopFwdSm80ILi4ELi1ELb0EN4cute5tupleIJNS5_1CILi128EEENS7_ILi64EEENS7_ILi96EEEEEELi96ENS_10bfloat16_tEfNS_4arch4Sm80ELb1ELb0ELb0ELb1ELb0ELb1ELb1ELb0EEENS1_21CollectiveEpilogueFwdINS6_IJS8_SA_S9_EEENS6_IJNS7_ILi1EEESI_SI_EEESC_SE_Li128ELb1ELb1ELb0ELb0EEENS1_19SingleTileSchedulerILb1ELb0ELb1ELi128EEEEEEEEEvNT_6ParamsE)
        .other          _ZN7cutlass13device_kernelIN5flash19enable_sm80_to_sm89INS1_16FlashAttnFwdSm80INS1_25CollectiveMainloopFwdSm80ILi4ELi1ELb0EN4cute5tupleIJNS5_1CILi128EEENS7_ILi64EEENS7_ILi96EEEEEELi96ENS_10bfloat16_tEfNS_4arch4Sm80ELb1ELb0ELb0ELb1ELb0ELb1ELb1ELb0EEENS1_21CollectiveEpilogueFwdINS6_IJS8_SA_S9_EEENS6_IJNS7_ILi1EEESI_SI_EEESC_SE_Li128ELb1ELb1ELb0ELb0EEENS1_19SingleTileSchedulerILb1ELb0ELb1ELi128EEEEEEEEEvNT_6ParamsE,@"STO_CUDA_ENTRY STV_DEFAULT"
_ZN7cutlass13device_kernelIN5flash19enable_sm80_to_sm89INS1_16FlashAttnFwdSm80INS1_25CollectiveMainloopFwdSm80ILi4ELi1ELb0EN4cute5tupleIJNS5_1CILi128EEENS7_ILi64EEENS7_ILi96EEEEEELi96ENS_10bfloat16_tEfNS_4arch4Sm80ELb1ELb0ELb0ELb1ELb0ELb1ELb1ELb0EEENS1_21CollectiveEpilogueFwdINS6_IJS8_SA_S9_EEENS6_IJNS7_ILi1EEESI_SI_EEESC_SE_Li128ELb1ELb1ELb0ELb0EEENS1_19SingleTileSchedulerILb1ELb0ELb1ELi128EEEEEEEEEvNT_6ParamsE:
        /* <DEDUP_REMOVED lines=17> */
.L_x_645:
        /* <DEDUP_REMOVED lines=8> */
.L_x_647:
[----:B------:R-:W-:-:S04]  /*0190*/  MOV R0, c[0x0][0x54c] ;  /* 0x0001530000007a02 */ /* 0x000fc80000000f00 */
.L_x_646:
[----:B------:R-:W-:Y:S01]  /*01a0*/  USHF.L.U32 UR4, UR4, 0x7, URZ ;  /* 0x0000000704047899 */ /* 0x000fe2000800063f */
[----:B-----5:R-:W-:-:S05]  /*01b0*/  IMAD R0, R0, c[0x0][0x548], RZ ;  /* 0x0001520000007a24 */ /* 0x020fca00078e02ff */
[----:B------:R-:W-:-:S04]  /*01c0*/  MOV R12, UR4 ;  /* 0x00000004000c7c02 */ /* 0x000fc80008000f00 */
[----:B------:R-:W-:-:S04]  /*01d0*/  ISETP.GE.AND P0, PT, R12, R0, PT ;  /* 0x000000000c00720c */ /* 0x000fc80003f06270 */
[----:B------:R-:W-:-:S05]  /*01e0*/  SEL R0, R5, 0xffffffff, !P0 ;  /* 0xffffffff05007807 */ /* 0x000fca0004000000 */
[----:B------:R2:W-:Y:S01]  /*01f0*/  STL [R1+0x70], R0 ;  /* 0x0000700001007387 */ /* 0x0005e20000100800 */
[----:B------:R-:W-:Y:S05]  /*0200*/  BRA `(.L_x_648) ;  /* 0x0000014000007947 */ /* 0x000fea0003800000 */
.L_x_644:
[----:B------:R-:W-:-:S04]  /*0210*/  ISETP.NE.U32.AND P0, PT, RZ, c[0x0][0x568], PT ;  /* 0x00015a00ff007a0c */ /* 0x000fc80003f05070 */
[----:B------:R-:W-:-:S13]  /*0220*/  ISETP.NE.AND.EX P0, PT, RZ, c[0x0][0x56c], PT, P0 ;  /* 0x00015b00ff007a0c */ /* 0x000fda0003f05300 */
[----:B------:R-:W-:Y:S05]  /*0230*/  @!P0 BRA `(.L_x_649) ;  /* 0x0000002000008947 */ /* 0x000fea0003800000 */
[----:B------:R1:W5:Y:S01]  /*0240*/  LDG.E R0, [R2.64] ;  /* 0x0000000602007981 */ /* 0x000362000c1e1900 */
[----:B------:R-:W-:Y:S05]  /*0250*/  BRA `(.L_x_650) ;  /* 0x0000009000007947 */ /* 0x000fea0003800000 */
.L_x_649:
        /* <DEDUP_REMOVED lines=8> */
.L_x_651:
[----:B------:R-:W-:-:S04]  /*02e0*/  MOV R0, c[0x0][0x54c] ;  /* 0x0001530000007a02 */ /* 0x000fc80000000f00 */
.L_x_650:
[----:B------:R-:W-:Y:S01]  /*02f0*/  USHF.L.U32 UR4, UR4, 0x7, URZ ;  /* 0x0000000704047899 */ /* 0x000fe2000800063f */
[----:B-----5:R-:W-:-:S05]  /*0300*/  IMAD R0, R0, c[0x0][0x548], RZ ;  /* 0x0001520000007a24 */ /* 0x020fca00078e02ff */
[----:B------:R-:W-:-:S04]  /*0310*/  MOV R12, UR4 ;  /* 0x00000004000c7c02 */ /* 0x000fc80008000f00 */
[----:B------:R-:W-:-:S04]  /*0320*/  ISETP.GE.AND P0, PT, R12, R0, PT ;  /* 0x000000000c00720c */ /* 0x000fc80003f06270 */
[----:B------:R-:W-:-:S05]  /*0330*/  SEL R0, R5, 0xffffffff, !P0 ;  /* 0xffffffff05007807 */ /* 0x000fca0004000000 */
[----:B------:R2:W-:Y:S04]  /*0340*/  STL [R1+0x70], R0 ;  /* 0x0000700001007387 */ /* 0x0005e80000100800 */
.L_x_648:
        /* <DEDUP_REMOVED lines=10> */
[----:B------:R-:W-:Y:S01]  /*03f0*/  IMAD.MOV.U32 R13, RZ, RZ, RZ ;  /* 0x000000ffff0d7224 */ /* 0x000fe200078e00ff */
[----:B------:R-:W-:Y:S01]  /*0400*/  ISETP.NE.U32.AND P1, PT, RZ, c[0x0][0x348], PT ;  /* 0x0000d200ff007a0c */ /* 0x000fe20003f25070 */
[----:B------:R-:W-:Y:S01]  /*0410*/  IMAD.WIDE R6, R24, R19, c[0x0][0x348] ;  /* 0x0000d20018067625 */ /* 0x000fe200078e0213 */
[----:B------:R-:W-:-:S02]  /*0420*/  ISETP.NE.U32.AND P6, PT, RZ, c[0x0][0x350], PT ;  /* 0x0000d400ff007a0c */ /* 0x000fc40003fc5070 */
[----:B------:R-:W-:Y:S01]  /*0430*/  ISETP.NE.U32.AND P3, PT, RZ, c[0x0][0x358], PT ;  /* 0x0000d600ff007a0c */ /* 0x000fe20003f65070 */
[CC--:B------:R-:W-:Y:S01]  /*0440*/  IMAD.WIDE R4, R24.reuse, R19.reuse, c[0x0][0x350] ;  /* 0x0000d40018047625 */ /* 0x0c0fe200078e0213 */
[----:B------:R-:W-:Y:S02]  /*0450*/  ISETP.NE.AND.EX P1, PT, RZ, c[0x0][0x34c], PT, P1 ;  /* 0x0000d300ff007a0c */ /* 0x000fe40003f25310 */
[----:B------:R-:W-:Y:S01]  /*0460*/  ISETP.NE.AND.EX P6, PT, RZ, c[0x0][0x354], PT, P6 ;  /* 0x0000d500ff007a0c */ /* 0x000fe20003fc5360 */
[----:B------:R-:W-:Y:S01]  /*0470*/  @P2 IMAD.WIDE R10, R24, R19, c[0x0][0x370] ;  /* 0x0000dc00180a2625 */ /* 0x000fe200078e0213 */
[----:B------:R-:W-:-:S03]  /*0480*/  ISETP.NE.AND.EX P3, PT, RZ, c[0x0][0x35c], PT, P3 ;  /* 0x0000d700ff007a0c */ /* 0x000fc60003f65330 */
[CC--:B------:R-:W-:Y:S01]  /*0490*/  @P0 IMAD.WIDE R8, R24.reuse, R19.reuse, c[0x0][0x360] ;  /* 0x0000d80018080625 */ /* 0x0c0fe200078e0213 */
[----:B------:R2:W5:Y:S03]  /*04a0*/  @P2 LDG.E R148, [R10.64] ;  /* 0x000000060a942981 */ /* 0x000566000c1e1900 */
[----:B-1----:R-:W-:Y:S01]  /*04b0*/  IMAD.WIDE R2, R24, R19, c[0x0][0x358] ;  /* 0x0000d60018027625 */ /* 0x002fe200078e0213 */
[----:B------:R-:W3:Y:S04]  /*04c0*/  @P0 LDG.E R0, [R8.64] ;  /* 0x0000000608000981 */ /* 0x000ee8000c1e1900 */
[----:B------:R2:W5:Y:S04]  /*04d0*/  @P1 LDG.E R145, [R6.64] ;  /* 0x0000000606911981 */ /* 0x000568000c1e1900 */
[----:B------:R2:W5:Y:S04]  /*04e0*/  @P6 LDG.E R149, [R4.64] ;  /* 0x0000000604956981 */ /* 0x000568000c1e1900 */
[----:B------:R2:W5:Y:S04]  /*04f0*/  @P3 LDG.E R13, [R2.64] ;  /* 0x00000006020d3981 */ /* 0x000568000c1e1900 */
[----:B------:R-:W1:Y:S01]  /*0500*/  S2R R23, SR_CTAID.Y ;  /* 0x0000000000177919 */ /* 0x000e620000002600 */
[----:B------:R-:W-:-:S02]  /*0510*/  IMAD.MOV.U32 R14, RZ, RZ, c[0x0][0x1d0] ;  /* 0x00007400ff0e7624 */ /* 0x000fc400078e00ff */
[----:B------:R-:W-:Y:S01]  /*0520*/  IMAD.MOV.U32 R94, RZ, RZ, c[0x0][0x228] ;  /* 0x00008a00ff5e7624 */ /* 0x000fe200078e00ff */
[----:B-1----:R-:W-:Y:S01]  /*0530*/  SHF.R.S32.HI R167, RZ, 0x1f, R23 ;  /* 0x0000001fffa77819 */ /* 0x002fe20000011417 */
[----:B---3--:R2:W-:Y:S01]  /*0540*/  STL [R1+0x6c], R0 ;  /* 0x00006c0001007387 */ /* 0x0085e20000100800 */
[----:B------:R-:W-:Y:S01]  /*0550*/  IMAD.MOV.U32 R8, RZ, RZ, R0 ;  /* 0x000000ffff087224 */ /* 0x000fe200078e0000 */
[----:B------:R-:W-:Y:S05]  /*0560*/  @P0 BRA `(.L_x_652) ;  /* 0x0000005000000947 */ /* 0x000fea0003800000 */
[----:B------:R-:W-:Y:S05]  /*0570*/  @!P1 BRA `(.L_x_652) ;  /* 0x0000004000009947 */ /* 0x000fea0003800000 */
[----:B--2---:R1:W2:Y:S04]  /*0580*/  LDG.E R0, [R6.64] ;  /* 0x0000000606007981 */ /* 0x0042a8000c1e1900 */
[----:B-1----:R-:W2:Y:S02]  /*0590*/  LDG.E R6, [R6.64+0x4] ;  /* 0x0000040606067981 */ /* 0x002ea4000c1e1900 */
[----:B--2---:R-:W-:-:S05]  /*05a0*/  IADD3 R8, -R0, R6, RZ ;  /* 0x0000000600087210 */ /* 0x004fca0007ffe1ff */
[----:B------:R1:W-:Y:S02]  /*05b0*/  STL [R1+0x6c], R8 ;  /* 0x00006c0801007387 */ /* 0x0003e40000100800 */
.L_x_652:
[----:B------:R-:W-:-:S04]  /*05c0*/  ISETP.NE.U32.AND P0, PT, RZ, c[0x0][0x368], PT ;  /* 0x0000da00ff007a0c */ /* 0x000fc80003f05070 */
[----:B------:R-:W-:-:S13]  /*05d0*/  ISETP.NE.AND.EX P0, PT, RZ, c[0x0][0x36c], PT, P0 ;  /* 0x0000db00ff007a0c */ /* 0x000fda0003f05300 */
[----:B------:R-:W-:Y:S05]  /*05e0*/  @!P0 BRA `(.L_x_653) ;  /* 0x0000003000008947 */ /* 0x000fea0003800000 */
[----:B--2---:R-:W-:-:S05]  /*05f0*/  IMAD.WIDE R4, R24, R19, c[0x0][0x368] ;  /* 0x0000da0018047625 */ /* 0x004fca00078e0213 */
[----:B------:R2:W5:Y:S01]  /*0600*/  LDG.E R14, [R4.64] ;  /* 0x00000006040e7981 */ /* 0x000562000c1e1900 */
[----:B------:R-:W-:Y:S05]  /*0610*/  BRA `(.L_x_654) ;  /* 0x0000004000007947 */ /* 0x000fea0003800000 */
.L_x_653:
[----:B------:R-:W-:Y:S05]  /*0620*/  @!P6 BRA `(.L_x_654) ;  /* 0x000000300000e947 */ /* 0x000fea0003800000 */
[----:B--2---:R2:W3:Y:S04]  /*0630*/  LDG.E R0, [R4.64] ;  /* 0x0000000604007981 */ /* 0x0044e8000c1e1900 */
[----:B--2---:R-:W3:Y:S02]  /*0640*/  LDG.E R4, [R4.64+0x4] ;  /* 0x0000040604047981 */ /* 0x004ee4000c1e1900 */
[----:B---3--:R-:W-:Y:S02]  /*0650*/  IADD3 R14, -R0, R4, RZ ;  /* 0x00000004000e7210 */ /* 0x008fe40007ffe1ff */
.L_x_654:
[----:B--2---:R2:W3:Y:S04]  /*0660*/  @P3 LDG.E R4, [R2.64] ;  /* 0x0000000602043981 */ /* 0x0044e8000c1e1900 */
[----:B------:R2:W3:Y:S01]  /*0670*/  @P3 LDG.E R0, [R2.64+0x4] ;  /* 0x0000040602003981 */ /* 0x0004e2000c1e1900 */
[----:B------:R-:W-:Y:S01]  /*0680*/  ISETP.NE.U32.AND P0, PT, RZ, c[0x0][0x378], PT ;  /* 0x0000de00ff007a0c */ /* 0x000fe20003f05070 */
[----:B-----5:R-:W-:-:S03]  /*0690*/  IMAD.MOV.U32 R144, RZ, RZ, R14 ;  /* 0x000000ffff907224 */ /* 0x020fc600078e000e */
[----:B------:R-:W-:Y:S01]  /*06a0*/  ISETP.NE.AND.EX P0, PT, RZ, c[0x0][0x37c], PT, P0 ;  /* 0x0000df00ff007a0c */ /* 0x000fe20003f05300 */
[----:B------:R-:W-:-:S05]  /*06b0*/  IMAD.MOV.U32 R5, RZ, RZ, c[0x0][0x2c4] ;  /* 0x0000b100ff057624 */ /* 0x000fca00078e00ff */
[----:B------:R-:W-:Y:S01]  /*06c0*/  ISETP.NE.AND P1, PT, R5, 0x1, PT ;  /* 0x000000010500780c */ /* 0x000fe20003f25270 */
[----:B------:R-:W-:-:S06]  /*06d0*/  IMAD.IADD R5, R14, 0x1, -R148 ;  /* 0x000000010e057824 */ /* 0x000fcc00078e0a94 */
[----:B--2---:R-:W-:-:S05]  /*06e0*/  @P0 IMAD.WIDE R2, R24, R19, c[0x0][0x378] ;  /* 0x0000de0018020625 */ /* 0x004fca00078e0213 */
[----:B------:R2:W5:Y:S02]  /*06f0*/  @P0 LDG.E R144, [R2.64] ;  /* 0x0000000602900981 */ /* 0x000564000c1e1900 */
[----:B--2---:R-:W-:-:S05]  /*0700*/  IMAD.MOV.U32 R2, RZ, RZ, R12 ;  /* 0x000000ffff027224 */ /* 0x004fca00078e000c */
[----:B------:R2:W-:Y:S01]  /*0710*/  STL [R1], R2 ;  /* 0x0000000201007387 */ /* 0x0005e20000100800 */
[----:B---3--:R-:W-:Y:S01]  /*0720*/  @P3 IMAD.IADD R94, R0, 0x1, -R4 ;  /* 0x00000001005e3824 */ /* 0x008fe200078e0a04 */
[----:B------:R-:W-:-:S03]  /*0730*/  @P1 IADD3 R0, R2, 0x7f, RZ ;  /* 0x0000007f02001810 */ /* 0x000fc60007ffe0ff */
[----:B------:R-:W-:Y:S02]  /*0740*/  IMAD.IADD R3, R5, 0x1, R94 ;  /* 0x0000000105037824 */ /* 0x000fe400078e025e */
[----:B--2---:R-:W-:Y:S01]  /*0750*/  @P1 IMAD.HI.U32 R2, R0, c[0x0][0x2c8], RZ ;  /* 0x0000b20000021a27 */ /* 0x004fe200078e00ff */
[----:B------:R-:W-:Y:S02]  /*0760*/  IADD3 R0, R12, 0x7f, RZ ;  /* 0x0000007f0c007810 */ /* 0x000fe40007ffe0ff */
[C---:B------:R-:W-:Y:S01]  /*0770*/  IADD3 R154, R3.reuse, 0x40, -R8 ;  /* 0x00000040039a7810 */ /* 0x040fe20007ffe808 */
[----:B------:R2:W-:Y:S01]  /*0780*/  STL [R1+0x48], R3 ;  /* 0x0000480301007387 */ /* 0x0005e20000100800 */
[----:B------:R-:W-:Y:S02]  /*0790*/  @P1 SHF.R.U32.HI R0, RZ, c[0x0][0x2cc], R2 ;  /* 0x0000b300ff001a19 */ /* 0x000fe40000011602 */
[----:B------:R-:W-:-:S03]  /*07a0*/  IADD3 R2, R3, 0x3f, RZ ;  /* 0x0000003f03027810 */ /* 0x000fc60007ffe0ff */
[----:B------:R-:W-:-:S05]  /*07b0*/  IMAD.IADD R0, R154, 0x1, R0 ;  /* 0x000000019a007824 */ /* 0x000fca00078e0200 */
[----:B------:R-:W-:-:S04]  /*07c0*/  SHF.R.S32.HI R4, RZ, 0x1f, R0 ;  /* 0x0000001fff047819 */ /* 0x000fc80000011400 */
[----:B------:R-:W-:-:S04]  /*07d0*/  LEA.HI R0, R4, R0, RZ, 0x6 ;  /* 0x0000000004007211 */ /* 0x000fc800078f30ff */
[----:B------:R-:W-:Y:S02]  /*07e0*/  SHF.R.S32.HI R0, RZ, 0x6, R0 ;  /* 0x00000006ff007819 */ /* 0x000fe40000011400 */
[----:B--2---:R-:W-:-:S04]  /*07f0*/  SHF.R.S32.HI R3, RZ, 0x1f, R2 ;  /* 0x0000001fff037819 */ /* 0x004fc80000011402 */
[----:B------:R-:W-:-:S04]  /*0800*/  LEA.HI R2, R3, R2, RZ, 0x6 ;  /* 0x0000000203027211 */ /* 0x000fc800078f30ff */
[----:B------:R-:W-:-:S04]  /*0810*/  SHF.R.S32.HI R153, RZ, 0x6, R2 ;  /* 0x00000006ff997819 */ /* 0x000fc80000011402 */
[----:B------:R-:W-:Y:S01]  /*0820*/  IMNMX R2, R153, R0, PT ;  /* 0x0000000099027217 */ /* 0x000fe20003800200 */
[----:B------:R-:W-:-:S04]  /*0830*/  IMAD.MOV R0, RZ, RZ, -R5 ;  /* 0x000000ffff007224 */ /* 0x000fc800078e0a05 */
[----:B------:R-:W-:Y:S01]  /*0840*/  IMAD R3, R2, 0x40, -R5 ;  /* 0x0000004002037824 */ /* 0x000fe200078e0a05 */
        /* <DEDUP_REMOVED lines=11> */
[----:B------:R-:W-:Y:S01]  /*0900*/  SHF.R.S32.HI R18, RZ, 0x1f, R165 ;  /* 0x0000001fff127819 */ /* 0x000fe200000114a5 */
[----:B------:R-:W-:Y:S01]  /*0910*/  IMAD R5, R167, c[0x0][0x240], RZ ;  /* 0x00009000a7057a24 */ /* 0x000fe200078e02ff */
[----:B------:R-:W-:Y:S01]  /*0920*/  SHF.R.S32.HI R0, RZ, 0x1f, R13 ;  /* 0x0000001fff007819 */ /* 0x000fe2000001140d */
[----:B------:R-:W-:Y:S01]  /*0930*/  IMAD.MOV.U32 R20, RZ, RZ, c[0x0][0x238] ;  /* 0x00008e00ff147624 */ /* 0x000fe200078e00ff */
[----:B------:R-:W-:Y:S01]  /*0940*/  LEA.HI R17, R18, R165, RZ, 0x2 ;  /* 0x000000a512117211 */ /* 0x000fe200078f10ff */
[----:B------:R-:W-:Y:S01]  /*0950*/  IMAD.MOV.U32 R152, RZ, RZ, 0x6 ;  /* 0x00000006ff987424 */ /* 0x000fe200078e00ff */
[----:B------:R-:W-:Y:S01]  /*0960*/  SHF.R.S32.HI R16, RZ, 0x1f, R24 ;  /* 0x0000001fff107819 */ /* 0x000fe20000011418 */
[C---:B------:R-:W-:Y:S01]  /*0970*/  IMAD.SHL.U32 R160, R20.reuse, 0x40, RZ ;  /* 0x0000004014a07824 */ /* 0x040fe200078e00ff */
[----:B------:R-:W-:Y:S01]  /*0980*/  LOP3.LUT R2, R17, 0x1ffffffc, RZ, 0xc0, !PT ;  /* 0x1ffffffc11027812 */ /* 0x000fe200078ec0ff */
[----:B------:R-:W-:Y:S01]  /*0990*/  IMAD.MOV.U32 R155, RZ, RZ, 0x5 ;  /* 0x00000005ff9b7424 */ /* 0x000fe200078e00ff */
[----:B------:R-:W-:Y:S01]  /*09a0*/  SHF.R.S32.HI R15, RZ, 0x2, R17 ;  /* 0x00000002ff0f7819 */ /* 0x000fe20000011411 */
[----:B------:R-:W-:Y:S01]  /*09b0*/  IMAD.SHL.U32 R161, R20, 0x20, RZ ;  /* 0x0000002014a17824 */ /* 0x000fe200078e00ff */
[----:B------:R-:W-:Y:S01]  /*09c0*/  IADD3 R77, R4, -0x1, RZ ;  /* 0xffffffff044d7810 */ /* 0x000fe20007ffe0ff */
[----:B------:R-:W-:Y:S01]  /*09d0*/  IMAD.IADD R2, R165, 0x1, -R2 ;  /* 0x00000001a5027824 */ /* 0x000fe200078e0a02 */
[C---:B------:R-:W-:Y:S01]  /*09e0*/  IADD3 R137, P0, R15.reuse, R13, RZ ;  /* 0x0000000d0f897210 */ /* 0x040fe20007f1e0ff */
[----:B------:R-:W-:Y:S01]  /*09f0*/  IMAD.IADD R136, R94, 0x1, -R15 ;  /* 0x000000015e887824 */ /* 0x000fe200078e0a0f */
[----:B------:R-:W-:Y:S01]  /*0a00*/  SEL R42, R16, RZ, !P3 ;  /* 0x000000ff102a7207 */ /* 0x000fe20005800000 */
[----:B------:R-:W-:Y:S01]  /*0a10*/  IMAD.SHL.U32 R12, R2, 0x8, RZ ;  /* 0x00000008020c7824 */ /* 0x000fe200078e00ff */
[----:B------:R-:W-:Y:S01]  /*0a20*/  LEA.HI.X.SX32 R143, R15, R0, 0x1, P0 ;  /* 0x000000000f8f7211 */ /* 0x000fe200000f0eff */
[----:B------:R-:W-:Y:S01]  /*0a30*/  IMAD R11, R77, -0x40, R136 ;  /* 0xffffffc04d0b7824 */ /* 0x000fe200078e0288 */
[----:B------:R-:W-:-:S02]  /*0a40*/  SEL R96, R24, RZ, !P3 ;  /* 0x000000ff18607207 */ /* 0x000fc40005800000 */
[----:B------:R-:W-:Y:S01]  /*0a50*/  SHF.R.S32.HI R13, RZ, 0x1f, R12 ;  /* 0x0000001fff0d7819 */ /* 0x000fe2000001140c */
[----:B------:R-:W-:Y:S01]  /*0a60*/  IMAD R0, R143, c[0x0][0x238], RZ ;  /* 0x00008e008f007a24 */ /* 0x000fe200078e02ff */
[----:B------:R-:W-:Y:S02]  /*0a70*/  LEA.HI R4, R18, R165, RZ, 0x5 ;  /* 0x000000a512047211 */ /* 0x000fe400078f28ff */
[----:B------:R-:W-:Y:S01]  /*0a80*/  LEA.HI R10, R17, R15, RZ, 0x1 ;  /* 0x0000000f110a7211 */ /* 0x000fe200078f08ff */
[C---:B------:R-:W-:Y:S01]  /*0a90*/  IMAD R0, R137.reuse, c[0x0][0x23c], R0 ;  /* 0x00008f0089007a24 */ /* 0x040fe200078e0200 */
[----:B------:R-:W-:Y:S01]  /*0aa0*/  SHF.L.U64.HI R156, R20, R152, c[0x0][0x23c] ;  /* 0x00008f00149c7619 */ /* 0x000fe20000010298 */
[----:B------:R-:W-:Y:S01]  /*0ab0*/  IMAD.WIDE.U32 R2, R137, c[0x0][0x238], R12 ;  /* 0x00008e0089027a25 */ /* 0x000fe200078e000c */
[----:B------:R-:W-:Y:S02]  /*0ac0*/  ISETP.GE.AND P1, PT, R11, 0x1, PT ;  /* 0x000000010b00780c */ /* 0x000fe40003f26270 */
[----:B------:R-:W-:Y:S01]  /*0ad0*/  SHF.R.S32.HI R9, RZ, 0x1f, R77 ;  /* 0x0000001fff097819 */ /* 0x000fe2000001144d */
[----:B------:R-:W-:Y:S01]  /*0ae0*/  IMAD.IADD R3, R3, 0x1, R0 ;  /* 0x0000000103037824 */ /* 0x000fe200078e0200 */
[----:B------:R-:W-:Y:S01]  /*0af0*/  ISETP.GE.AND P5, PT, R12, c[0x0][0x1d4], PT ;  /* 0x000075000c007a0c */ /* 0x000fe20003fa6270 */
[C---:B------:R-:W-:Y:S01]  /*0b00*/  IMAD R0, R23.reuse, c[0x0][0x244], R5 ;  /* 0x0000910017007a24 */ /* 0x040fe200078e0205 */
[----:B------:R-:W-:Y:S01]  /*0b10*/  LEA.HI R5, R18, R165, RZ, 0x3 ;  /* 0x000000a512057211 */ /* 0x000fe200078f18ff */
[----:B------:R-:W-:Y:S01]  /*0b20*/  IMAD.WIDE.U32 R2, R23, c[0x0][0x240], R2 ;  /* 0x0000900017027a25 */ /* 0x000fe200078e0002 */
[----:B------:R-:W-:-:S02]  /*0b30*/  SHF.L.U64.HI R155, R20, R155, c[0x0][0x23c] ;  /* 0x00008f00149b7619 */ /* 0x000fc4000001029b */
[----:B------:R-:W-:Y:S01]  /*0b40*/  SHF.R.S32.HI R5, RZ, 0x3, R5 ;  /* 0x00000003ff057819 */ /* 0x000fe20000011405 */
[----:B------:R-:W-:Y:S02]  /*0b50*/  IMAD.IADD R3, R3, 0x1, R0 ;  /* 0x0000000103037824 */ /* 0x000fe400078e0200 */
[----:B------:R-:W-:Y:S02]  /*0b60*/  IMAD R0, R42, c[0x0][0x248], RZ ;  /* 0x000092002a007a24 */ /* 0x000fe400078e02ff */
[----:B------:R-:W-:Y:S01]  /*0b70*/  IMAD.SHL.U32 R6, R5, 0x40, RZ ;  /* 0x0000004005067824 */ /* 0x000fe200078e00ff */
[----:B------:R-:W-:Y:S01]  /*0b80*/  LOP3.LUT R5, R10, 0x7fffffe, RZ, 0xc0, !PT ;  /* 0x07fffffe0a057812 */ /* 0x000fe200078ec0ff */
[C---:B------:R-:W-:Y:S02]  /*0b90*/  IMAD R7, R96.reuse, c[0x0][0x24c], R0 ;  /* 0x0000930060077a24 */ /* 0x040fe400078e0200 */
[----:B------:R-:W-:Y:S01]  /*0ba0*/  IMAD.WIDE.U32 R114, R96, c[0x0][0x248], R2 ;  /* 0x0000920060727a25 */ /* 0x000fe200078e0002 */
[----:B------:R-:W-:-:S03]  /*0bb0*/  LOP3.LUT R3, R6, 0xc0, RZ, 0xc0, !PT ;  /* 0x000000c006037812 */ /* 0x000fc600078ec0ff */
[----:B------:R-:W-:Y:S02]  /*0bc0*/  IMAD.SHL.U32 R4, R4, 0x8, RZ ;  /* 0x0000000804047824 */ /* 0x000fe400078e00ff */
[----:B-1----:R-:W-:Y:S02]  /*0bd0*/  IMAD R8, R156, R77, RZ ;  /* 0x0000004d9c087224 */ /* 0x002fe400078e02ff */
[----:B------:R-:W-:Y:S01]  /*0be0*/  IMAD.IADD R103, R115, 0x1, R7 ;  /* 0x0000000173677824 */ /* 0x000fe200078e0207 */
[----:B------:R-:W-:Y:S01]  /*0bf0*/  LOP3.LUT R0, R4, 0xffffff00, RZ, 0xc0, !PT ;  /* 0xffffff0004007812 */ /* 0x000fe200078ec0ff */
[----:B------:R-:W-:Y:S01]  /*0c00*/  IMAD.MOV.U32 R102, RZ, RZ, R114 ;  /* 0x000000ffff667224 */ /* 0x000fe200078e0072 */
[----:B------:R-:W-:Y:S01]  /*0c10*/  IADD3 R7, R12, 0x40, RZ ;  /* 0x000000400c077810 */ /* 0x000fe20007ffe0ff */
[----:B------:R-:W-:Y:S02]  /*0c20*/  IMAD.IADD R2, R15, 0x1, -R5 ;  /* 0x000000010f027824 */ /* 0x000fe400078e0a05 */
[-C--:B------:R-:W-:Y:S01]  /*0c30*/  IMAD R6, R9, R160.reuse, R8 ;  /* 0x000000a009067224 */ /* 0x080fe200078e0208 */
[----:B------:R-:W-:Y:S01]  /*0c40*/  LOP3.LUT R9, R3, 0x18, R12, 0xf8, !PT ;  /* 0x0000001803097812 */ /* 0x000fe200078ef80c */
[----:B------:R-:W-:Y:S01]  /*0c50*/  IMAD.WIDE.U32 R4, R77, R160, R102 ;  /* 0x000000a04d047225 */ /* 0x000fe200078e0066 */
[----:B------:R-:W-:-:S02]  /*0c60*/  SHF.R.U32.HI R3, RZ, 0x3, R3 ;  /* 0x00000003ff037819 */ /* 0x000fc40000011603 */
[----:B------:R-:W-:Y:S01]  /*0c70*/  IADD3 R8, R12, 0x20, RZ ;  /* 0x000000200c087810 */ /* 0x000fe20007ffe0ff */
[----:B------:R-:W-:Y:S01]  /*0c80*/  IMAD R10, R2, 0x20, R0 ;  /* 0x00000020020a7824 */ /* 0x000fe200078e0200 */
[----:B------:R-:W-:Y:S01]  /*0c90*/  @P1 LEA R2, P0, R4, c[0x0][0x220], 0x1 ;  /* 0x0000880004021a11 */ /* 0x000fe200078008ff */
[----:B------:R-:W-:Y:S01]  /*0ca0*/  IMAD.IADD R0, R5, 0x1, R6 ;  /* 0x0000000105007824 */ /* 0x000fe200078e0206 */
[----:B------:R-:W-:Y:S02]  /*0cb0*/  LOP3.LUT R5, R9, R3, RZ, 0x3c, !PT ;  /* 0x0000000309057212 */ /* 0x000fe400078e3cff */
[----:B------:R-:W-:Y:S02]  /*0cc0*/  ISETP.GE.AND P4, PT, R8, c[0x0][0x1d4], PT ;  /* 0x0000750008007a0c */ /* 0x000fe40003f86270 */
[----:B------:R-:W-:Y:S01]  /*0cd0*/  ISETP.GE.AND P3, PT, R7, c[0x0][0x1d4], PT ;  /* 0x0000750007007a0c */ /* 0x000fe20003f66270 */
[----:B------:R-:W-:Y:S01]  /*0ce0*/  IMAD.IADD R5, R10, 0x1, R5 ;  /* 0x000000010a057824 */ /* 0x000fe200078e0205 */
[----:B------:R-:W-:-:S02]  /*0cf0*/  @P1 LEA.HI.X R3, R4, c[0x0][0x224], R0, 0x1, P0 ;  /* 0x0000890004031a11 */ /* 0x000fc400000f0c00 */
[----:B------:R-:W-:Y:S01]  /*0d00*/  ISETP.GT.AND P0, PT, R11, 0x20, PT ;  /* 0x000000200b00780c */ /* 0x000fe20003f04270 */
[----:B------:R-:W-:-:S05]  /*0d10*/  IMAD.SHL.U32 R83, R5, 0x2, RZ ;  /* 0x0000000205537824 */ /* 0x000fca00078e00ff */
[----:B------:R-:W-:Y:S01]  /*0d20*/  @!PT LDS RZ, [RZ] ;  /* 0x00000000fffff984 */ /* 0x000fe20000000800 */
[----:B------:R-:W-:Y:S01]  /*0d30*/  @!PT LDS RZ, [RZ] ;  /* 0x00000000fffff984 */ /* 0x000fe20000000800 */
[----:B------:R-:W-:Y:S01]  /*0d40*/  @!PT LDS RZ, [RZ] ;  /* 0x00000000fffff984 */ /* 0x000fe20000000800 */
[----:B------:R1:W-:Y:S04]  /*0d50*/  @P1 LDGSTS.E.BYPASS.LTC128B.128 [R83+0x3100], [R2.64], !P5 ;  /* 0x0310000002531fae */ /* 0x0003e8000e901d46 */
[----:B------:R1:W-:Y:S04]  /*0d60*/  @P1 LDGSTS.E.BYPASS.LTC128B.128 [R83+0x4100], [R2.64+0x40], !P4 ;  /* 0x0410004002531fae */ /* 0x0003e8000e101d46 */
[----:B------:R1:W-:Y:S01]  /*0d70*/  @P1 LDGSTS.E.BYPASS.LTC128B.128 [R83+0x5100], [R2.64+0x80], !P3 ;  /* 0x0510008002531fae */ /* 0x0003e2000d901d46 */
[----:B------:R-:W-:-:S05]  /*0d80*/  @P0 IADD3 R5, P1, R161, R4, RZ ;  /* 0x00000004a1050210 */ /* 0x000fca0007f3e0ff */
[----:B------:R-:W-:Y:S01]  /*0d90*/  @P0 IMAD.X R0, R155, 0x1, R0, P1 ;  /* 0x000000019b000824 */ /* 0x000fe200008e0600 */
[----:B------:R-:W-:-:S04]  /*0da0*/  @P0 LEA R4, P1, R5, c[0x0][0x220], 0x1 ;  /* 0x0000880005040a11 */ /* 0x000fc800078208ff */
[----:B------:R-:W-:Y:S02]  /*0db0*/  @P0 LEA.HI.X R5, R5, c[0x0][0x224], R0, 0x1, P1 ;  /* 0x0000890005050a11 */ /* 0x000fe400008f0c00 */
[----:B------:R-:W-:Y:S02]  /*0dc0*/  ISETP.NE.U32.AND P1, PT, RZ, c[0x0][0x340], PT ;  /* 0x0000d000ff007a0c */ /* 0x000fe40003f25070 */
[-C--:B------:R-:W-:Y:S01]  /*0dd0*/  LEA.HI R30, R165, R165.reuse, RZ, 0x1 ;  /* 0x000000a5a51e7211 */ /* 0x080fe200078f08ff */
[----:B------:R-:W-:Y:S01]  /*0de0*/  IMAD.MOV.U32 R162, RZ, RZ, c[0x0][0x27c] ;  /* 0x00009f00ffa27624 */ /* 0x000fe200078e00ff */
[----:B------:R-:W-:Y:S01]  /*0df0*/  ISETP.NE.AND.EX P1, PT, RZ, c[0x0][0x344], PT, P1 ;  /* 0x0000d100ff007a0c */ /* 0x000fe20003f25310 */
[----:B------:R2:W-:Y:S01]  /*0e00*/  @P0 LDGSTS.E.BYPASS.LTC128B.128 [R83+0x3900], [R4.64], !P5 ;  /* 0x0390000004530fae */ /* 0x0005e2000e901d46 */
[----:B------:R-:W-:Y:S02]  /*0e10*/  SHF.R.S32.HI R90, RZ, 0x1, R30 ;  /* 0x00000001ff5a7819 */ /* 0x000fe4000001141e */
[----:B------:R-:W-:Y:S01]  /*0e20*/  LEA.HI R10, R18, R165, RZ, 0x4 ;  /* 0x000000a5120a7211 */ /* 0x000fe200078f20ff */
[----:B------:R2:W-:Y:S08]  /*0e30*/  @P0 LDGSTS.E.BYPASS.LTC128B.128 [R83+0x4900], [R4.64+0x40], !P4 ;  /* 0x0490004004530fae */ /* 0x0005f0000e101d46 */
[----:B-1----:R-:W-:Y:S01]  /*0e40*/  @P1 IMAD.WIDE R2, R24, R19, c[0x0][0x340] ;  /* 0x0000d00018021625 */ /* 0x002fe200078e0213 */
[----:B------:R-:W-:Y:S01]  /*0e50*/  SHF.R.S32.HI R0, RZ, 0x1f, R17 ;  /* 0x0000001fff007819 */ /* 0x000fe20000011411 */
[----:B------:R2:W-:Y:S03]  /*0e60*/  @P0 LDGSTS.E.BYPASS.LTC128B.128 [R83+0x5900], [R4.64+0x80], !P3 ;  /* 0x0590008004530fae */ /* 0x0005e6000d901d46 */
[----:B------:R-:W-:Y:S01]  /*0e70*/  LEA.HI R7, R0, R15, RZ, 0x2 ;  /* 0x0000000f00077211 */ /* 0x000fe200078f10ff */
[----:B------:R-:W-:Y:S01]  /*0e80*/  IMAD R17, R167, c[0x0][0x210], RZ ;  /* 0x00008400a7117a24 */ /* 0x000fe200078e02ff */
[----:B------:R-:W-:Y:S01]  /*0e90*/  ISETP.GE.AND P0, PT, R162, 0x1, PT ;  /* 0x00000001a200780c */ /* 0x000fe20003f06270 */
[----:B------:R-:W0:Y:S04]  /*0ea0*/  LDGDEPBAR ;  /* 0x00000000000079af */ /* 0x000e280000000000 */
[----:B------:R1:W3:Y:S01]  /*0eb0*/  @P1 LDG.E R8, [R2.64] ;  /* 0x0000000602081981 */ /* 0x0002e2000c1e1900 */
[----:B------:R-:W-:Y:S01]  /*0ec0*/  IMAD.IADD R19, R149, 0x1, R14 ;  /* 0x0000000195137824 */ /* 0x000fe200078e020e */
[----:B------:R-:W-:Y:S01]  /*0ed0*/  LEA.HI R6, R90, R90, RZ, 0x1 ;  /* 0x0000005a5a067211 */ /* 0x000fe200078f08ff */
[----:B------:R-:W-:Y:S01]  /*0ee0*/  IMAD.SHL.U32 R10, R10, 0x10, RZ ;  /* 0x000000100a0a7824 */ /* 0x000fe200078e00ff */
[----:B------:R-:W-:Y:S01]  /*0ef0*/  LOP3.LUT R30, R30, 0xfffffffe, RZ, 0xc0, !PT ;  /* 0xfffffffe1e1e7812 */ /* 0x000fe200078ec0ff */
[----:B------:R-:W-:Y:S01]  /*0f00*/  IMAD R18, R167, c[0x0][0x260], RZ ;  /* 0x00009800a7127a24 */ /* 0x000fe200078e02ff */
[----:B------:R-:W-:Y:S01]  /*0f10*/  SHF.R.S32.HI R35, RZ, 0x1f, R19 ;  /* 0x0000001fff237819 */ /* 0x000fe20000011413 */
[----:B------:R-:W-:Y:S01]  /*0f20*/  IMAD R17, R23, c[0x0][0x214], R17 ;  /* 0x0000850017117a24 */ /* 0x000fe200078e0211 */
[----:B------:R-:W-:Y:S01]  /*0f30*/  LOP3.LUT R6, R6, 0x7fffffe, RZ, 0xc0, !PT ;  /* 0x07fffffe06067812 */ /* 0x000fe200078ec0ff */
[----:B------:R-:W-:Y:S01]  /*0f40*/  IMAD.IADD R30, R165, 0x1, -R30 ;  /* 0x00000001a51e7824 */ /* 0x000fe200078e0a1e */
[----:B------:R-:W-:Y:S01]  /*0f50*/  LOP3.LUT R10, R10, 0xffffff00, RZ, 0xc0, !PT ;  /* 0xffffff000a0a7812 */ /* 0x000fe200078ec0ff */
[----:B------:R-:W-:Y:S01]  /*0f60*/  IMAD R9, R35, c[0x0][0x1e0], RZ ;  /* 0x0000780023097a24 */ /* 0x000fe200078e02ff */
[----:B------:R-:W-:Y:S01]  /*0f70*/  SHF.R.S32.HI R46, RZ, 0x1f, R90 ;  /* 0x0000001fff2e7819 */ /* 0x000fe2000001145a */
[----:B------:R-:W-:Y:S01]  /*0f80*/  IMAD.IADD R6, R90, 0x1, -R6 ;  /* 0x000000015a067824 */ /* 0x000fe200078e0a06 */
[----:B------:R-:W-:Y:S01]  /*0f90*/  ULDC.U8 UR4, c[0x0][0x298] ;  /* 0x0000a60000047ab9 */ /* 0x000fe20000000000 */
[----:B------:R-:W-:Y:S01]  /*0fa0*/  IMAD R0, R19, c[0x0][0x1e4], R9 ;  /* 0x0000790013007a24 */ /* 0x000fe200078e0209 */
[----:B------:R-:W-:Y:S01]  /*0fb0*/  LOP3.LUT R9, R7, 0xfffffffc, RZ, 0xc0, !PT ;  /* 0xfffffffc07097812 */ /* 0x000fe200078ec0ff */
[----:B------:R-:W-:-:S02]  /*0fc0*/  IMAD R14, R46, c[0x0][0x280], RZ ;  /* 0x0000a0002e0e7a24 */ /* 0x000fc400078e02ff */
[----:B------:R-:W-:Y:S02]  /*0fd0*/  IMAD R18, R23, c[0x0][0x264], R18 ;  /* 0x0000990017127a24 */ /* 0x000fe400078e0212 */
[----:B------:R-:W-:Y:S02]  /*0fe0*/  IMAD.IADD R21, R15, 0x1, -R9 ;  /* 0x000000010f157824 */ /* 0x000fe400078e0a09 */
[----:B------:R-:W-:Y:S02]  /*0ff0*/  IMAD R15, R6, 0x20, R10 ;  /* 0x00000020060f7824 */ /* 0x000fe400078e020a */
[----:B-1----:R-:W-:-:S04]  /*1000*/  IMAD.WIDE.U32 R2, R19, c[0x0][0x1e0], RZ ;  /* 0x0000780013027a25 */ /* 0x002fc800078e00ff */
[----:B------:R-:W-:Y:S02]  /*1010*/  IMAD.MOV.U32 R6, RZ, RZ, R2 ;  /* 0x000000ffff067224 */ /* 0x000fe400078e0002 */
[----:B------:R-:W-:Y:S02]  /*1020*/  IMAD.IADD R7, R3, 0x1, R0 ;  /* 0x0000000103077824 */ /* 0x000fe400078e0200 */
[----:B------:R-:W-:Y:S02]  /*1030*/  IMAD.SHL.U32 R10, R162, 0x2, RZ ;  /* 0x00000002a20a7824 */ /* 0x000fe400078e00ff */
[----:B--2---:R-:W-:-:S03]  /*1040*/  IMAD.WIDE.U32 R4, R23, c[0x0][0x1e8], R6 ;  /* 0x00007a0017047a25 */ /* 0x004fc600078e0006 */
[----:B------:R-:W-:Y:S01]  /*1050*/  IADD3 R20, -R10, c[0x0][0x1d4], RZ ;  /* 0x000075000a147a10 */ /* 0x000fe20007ffe1ff */
[----:B------:R-:W-:Y:S02]  /*1060*/  IMAD R9, R167, c[0x0][0x1e8], RZ ;  /* 0x00007a00a7097a24 */ /* 0x000fe400078e02ff */
[----:B------:R-:W-:Y:S02]  /*1070*/  IMAD R14, R90, c[0x0][0x284], R14 ;  /* 0x0000a1005a0e7a24 */ /* 0x000fe400078e020e */
[C---:B------:R-:W-:Y:S02]  /*1080*/  IMAD R9, R23.reuse, c[0x0][0x1ec], R9 ;  /* 0x00007b0017097a24 */ /* 0x040fe400078e0209 */
[----:B------:R-:W-:-:S04]  /*1090*/  IMAD.WIDE.U32 R12, R23, c[0x0][0x260], R12 ;  /* 0x00009800170c7a25 */ /* 0x000fc800078e000c */
[----:B------:R-:W-:Y:S02]  /*10a0*/  IMAD.IADD R5, R5, 0x1, R9 ;  /* 0x0000000105057824 */ /* 0x000fe400078e0209 */
[----:B------:R-:W-:-:S04]  /*10b0*/  IMAD.WIDE.U32 R146, R90, c[0x0][0x1e0], RZ ;  /* 0x000078005a927a25 */ /* 0x000fc800078e00ff */
[----:B------:R-:W-:Y:S02]  /*10c0*/  IMAD.MOV.U32 R158, RZ, RZ, c[0x0][0x1e0] ;  /* 0x00007800ff9e7624 */ /* 0x000fe400078e00ff */
[----:B------:R-:W-:Y:S02]  /*10d0*/  IMAD.MOV.U32 R159, RZ, RZ, c[0x0][0x280] ;  /* 0x0000a000ff9f7624 */ /* 0x000fe400078e00ff */
[----:B------:R-:W-:Y:S01]  /*10e0*/  IMAD.MOV.U32 R157, RZ, RZ, c[0x0][0x290] ;  /* 0x0000a400ff9d7624 */ /* 0x000fe200078e00ff */
[CC--:B------:R-:W-:Y:S01]  /*10f0*/  SHF.L.U64.HI R150, R158.reuse, R152.reuse, c[0x0][0x1e4] ;  /* 0x000079009e967619 */ /* 0x0c0fe20000010298 */
[----:B------:R-:W-:Y:S01]  /*1100*/  IMAD.SHL.U32 R158, R158, 0x40, RZ ;  /* 0x000000409e9e7824 */ /* 0x000fe200078e00ff */
[CC--:B------:R-:W-:Y:S01]  /*1110*/  SHF.L.U64.HI R151, R159.reuse, R152.reuse, c[0x0][0x284] ;  /* 0x0000a1009f977619 */ /* 0x0c0fe20000010298 */
[----:B------:R-:W-:Y:S01]  /*1120*/  IMAD.SHL.U32 R159, R159, 0x40, RZ ;  /* 0x000000409f9f7824 */ /* 0x000fe200078e00ff */
[C---:B------:R-:W-:Y:S01]  /*1130*/  SHF.L.U64.HI R152, R157.reuse, R152, c[0x0][0x294] ;  /* 0x0000a5009d987619 */ /* 0x040fe20000010298 */
[----:B------:R-:W-:Y:S01]  /*1140*/  IMAD.SHL.U32 R157, R157, 0x40, RZ ;  /* 0x000000409d9d7824 */ /* 0x000fe200078e00ff */
[----:B------:R-:W-:Y:S01]  /*1150*/  BAR.SYNC.DEFER_BLOCKING 0x0 ;  /* 0x0000000000007b1d */ /* 0x000fe20000010000 */
[--C-:B---3--:R-:W-:Y:S01]  /*1160*/  @P1 IMAD.MOV.U32 R2, RZ, RZ, R8.reuse ;  /* 0x000000ffff021224 */ /* 0x108fe200078e0008 */
[----:B------:R-:W-:Y:S01]  /*1170*/  @P1 SHF.R.S32.HI R3, RZ, 0x1f, R8 ;  /* 0x0000001fff031819 */ /* 0x000fe20000011408 */
[----:B------:R-:W-:-:S02]  /*1180*/  @!P1 IMAD.MOV.U32 R2, RZ, RZ, R24 ;  /* 0x000000ffff029224 */ /* 0x000fc400078e0018 */
[C---:B------:R-:W-:Y:S02]  /*1190*/  IMAD.SHL.U32 R24, R30.reuse, 0x8, RZ ;  /* 0x000000081e187824 */ /* 0x040fe400078e00ff */
[----:B------:R-:W-:Y:S01]  /*11a0*/  IMAD.SHL.U32 R30, R30, 0x4, RZ ;  /* 0x000000041e1e7824 */ /* 0x000fe200078e00ff */
[----:B------:R-:W-:Y:S01]  /*11b0*/  SEL R44, R2, RZ, !P6 ;  /* 0x000000ff022c7207 */ /* 0x000fe20007000000 */
[----:B------:R-:W-:Y:S01]  /*11c0*/  @!P1 IMAD.MOV.U32 R3, RZ, RZ, R16 ;  /* 0x000000ffff039224 */ /* 0x000fe200078e0010 */
[----:B------:R-:W-:Y:S02]  /*11d0*/  ISETP.GE.AND P0, PT, R24, c[0x0][0x27c], PT ;  /* 0x00009f0018007a0c */ /* 0x000fe40003f06270 */
[----:B------:R-:W-:Y:S01]  /*11e0*/  IADD3 R34, R30, 0x10, RZ ;  /* 0x000000101e227810 */ /* 0x000fe20007ffe0ff */
[----:B------:R-:W-:Y:S01]  /*11f0*/  IMAD.WIDE.U32 R86, R44, c[0x0][0x1f0], R4 ;  /* 0x00007c002c567a25 */ /* 0x000fe200078e0004 */
[----:B------:R-:W-:Y:S02]  /*1200*/  SEL R0, RZ, c[0x0][0x27c], !P0 ;  /* 0x00009f00ff007a07 */ /* 0x000fe40004000000 */
[C---:B------:R-:W-:Y:S01]  /*1210*/  IADD3 R33, R30.reuse, 0x20, RZ ;  /* 0x000000201e217810 */ /* 0x040fe20007ffe0ff */
[----:B------:R-:W-:Y:S01]  /*1220*/  IMAD.IADD R27, R30, 0x1, R34 ;  /* 0x000000011e1b7824 */ /* 0x000fe200078e0222 */
[----:B------:R-:W-:Y:S01]  /*1230*/  SHF.R.S32.HI R31, RZ, 0x1f, R30 ;  /* 0x0000001fff1f7819 */ /* 0x000fe2000001141e */
[----:B------:R-:W-:Y:S01]  /*1240*/  IMAD.IADD R0, R24, 0x1, R0 ;  /* 0x0000000118007824 */ /* 0x000fe200078e0200 */
[----:B------:R-:W-:Y:S01]  /*1250*/  SEL R8, R10, R20, !P0 ;  /* 0x000000140a087207 */ /* 0x000fe20004000000 */
[----:B------:R-:W-:Y:S01]  /*1260*/  IMAD.IADD R26, R30, 0x1, R33 ;  /* 0x000000011e1a7824 */ /* 0x000fe200078e0221 */
[----:B------:R-:W-:Y:S01]  /*1270*/  SEL R43, R3, RZ, !P6 ;  /* 0x000000ff032b7207 */ /* 0x000fe20007000000 */
[----:B------:R-:W-:Y:S01]  /*1280*/  IMAD.WIDE.U32 R2, R90, c[0x0][0x280], R30 ;  /* 0x0000a0005a027a25 */ /* 0x000fe200078e001e */
[----:B------:R-:W-:-:S02]  /*1290*/  SHF.R.S32.HI R6, RZ, 0x1f, R0 ;  /* 0x0000001fff067819 */ /* 0x000fc40000011400 */
[----:B------:R-:W-:Y:S01]  /*12a0*/  SHF.R.S32.HI R7, RZ, 0x1f, R8 ;  /* 0x0000001fff077819 */ /* 0x000fe20000011408 */
[----:B------:R-:W-:Y:S01]  /*12b0*/  IMAD.IADD R41, R3, 0x1, R14 ;  /* 0x0000000103297824 */ /* 0x000fe200078e020e */
[----:B------:R-:W-:Y:S01]  /*12c0*/  SHF.R.S32.HI R25, RZ, 0x1f, R24 ;  /* 0x0000001fff197819 */ /* 0x000fe20000011418 */
[----:B------:R-:W-:Y:S01]  /*12d0*/  IMAD.MOV.U32 R40, RZ, RZ, R2 ;  /* 0x000000ffff287224 */ /* 0x000fe200078e0002 */
[CC--:B------:R-:W-:Y:S02]  /*12e0*/  LEA.HI R32, R6.reuse, R0.reuse, RZ, 0x3 ;  /* 0x0000000006207211 */ /* 0x0c0fe400078f18ff */
[----:B------:R-:W-:Y:S01]  /*12f0*/  LEA.HI R37, R6, R0, RZ, 0x5 ;  /* 0x0000000006257211 */ /* 0x000fe200078f28ff */
[----:B------:R-:W-:Y:S01]  /*1300*/  IMAD R0, R46, c[0x0][0x290], RZ ;  /* 0x0000a4002e007a24 */ /* 0x000fe200078e02ff */
[----:B------:R-:W-:Y:S01]  /*1310*/  ISETP.GE.AND P1, PT, R27, c[0x0][0x27c], PT ;  /* 0x00009f001b007a0c */ /* 0x000fe20003f26270 */
[----:B------:R-:W-:Y:S01]  /*1320*/  IMAD.WIDE.U32 R2, R90, c[0x0][0x290], R24 ;  /* 0x0000a4005a027a25 */ /* 0x000fe200078e0018 */
[----:B------:R-:W-:-:S02]  /*1330*/  ISETP.GE.AND P0, PT, R26, c[0x0][0x27c], PT ;  /* 0x00009f001a007a0c */ /* 0x000fc40003f06270 */
[----:B------:R-:W-:Y:S01]  /*1340*/  LEA.HI R45, R7, R8, RZ, 0x4 ;  /* 0x00000008072d7211 */ /* 0x000fe200078f20ff */
[----:B------:R-:W-:Y:S01]  /*1350*/  IMAD.WIDE.U32 R6, R90, c[0x0][0x280], R24 ;  /* 0x0000a0005a067a25 */ /* 0x000fe200078e0018 */
[CC--:B------:R-:W-:Y:S02]  /*1360*/  SEL R16, R10.reuse, R20.reuse, !P1 ;  /* 0x000000140a107207 */ /* 0x0c0fe40004800000 */
[----:B------:R-:W-:Y:S01]  /*1370*/  SEL R20, R10, R20, !P0 ;  /* 0x000000140a147207 */ /* 0x000fe20004000000 */
[C---:B------:R-:W-:Y:S01]  /*1380*/  IMAD R0, R90.reuse, c[0x0][0x294], R0 ;  /* 0x0000a5005a007a24 */ /* 0x040fe200078e0200 */
[----:B------:R-:W-:Y:S01]  /*1390*/  SEL R36, RZ, c[0x0][0x27c], !P1 ;  /* 0x00009f00ff247a07 */ /* 0x000fe20004800000 */
[----:B------:R-:W-:Y:S01]  /*13a0*/  IMAD.WIDE.U32 R8, R90, c[0x0][0x290], R30 ;  /* 0x0000a4005a087a25 */ /* 0x000fe200078e001e */
[----:B------:R-:W-:Y:S02]  /*13b0*/  SHF.R.S32.HI R5, RZ, 0x1f, R20 ;  /* 0x0000001fff057819 */ /* 0x000fe40000011414 */
[----:B------:R-:W-:Y:S01]  /*13c0*/  IADD3 R142, P1, R19, R90, RZ ;  /* 0x0000005a138e7210 */ /* 0x000fe20007f3e0ff */
[----:B------:R-:W-:Y:S01]  /*13d0*/  IMAD.WIDE.U32 R10, R23, c[0x0][0x210], R24 ;  /* 0x00008400170a7a25 */ /* 0x000fe200078e0018 */
[----:B------:R-:W-:-:S02]  /*13e0*/  LEA.HI R20, R5, R20, RZ, 0x4 ;  /* 0x0000001405147211 */ /* 0x000fc400078f20ff */
[----:B------:R-:W-:Y:S01]  /*13f0*/  LOP3.LUT R117, R32, 0xfffffff8, RZ, 0xc0, !PT ;  /* 0xfffffff820757812 */ /* 0x000fe200078ec0ff */
[----:B------:R-:W-:Y:S01]  /*1400*/  IMAD.IADD R29, R14, 0x1, R7 ;  /* 0x000000010e1d7824 */ /* 0x000fe200078e0207 */
[----:B------:R-:W-:Y:S01]  /*1410*/  ISETP.NE.AND P6, PT, RZ, UR4, PT ;  /* 0x00000004ff007c0c */ /* 0x000fe2000bfc5270 */
[----:B------:R-:W-:Y:S01]  /*1420*/  IMAD.IADD R39, R9, 0x1, R0 ;  /* 0x0000000109277824 */ /* 0x000fe200078e0200 */
[----:B------:R-:W-:Y:S01]  /*1430*/  IADD3 R93, R24, 0x30, RZ ;  /* 0x00000030185d7810 */ /* 0x000fe20007ffe0ff */
[----:B------:R-:W-:Y:S01]  /*1440*/  IMAD.IADD R23, R0, 0x1, R3 ;  /* 0x0000000100177824 */ /* 0x000fe200078e0203 */
[C---:B------:R-:W-:Y:S01]  /*1450*/  IADD3 R92, R24.reuse, 0x40, RZ ;  /* 0x00000040185c7810 */ /* 0x040fe20007ffe0ff */
[----:B------:R-:W-:Y:S01]  /*1460*/  IMAD R7, R43, c[0x0][0x1f0], RZ ;  /* 0x00007c002b077a24 */ /* 0x000fe200078e02ff */
[----:B------:R-:W-:Y:S01]  /*1470*/  IADD3 R91, R24, 0x50, RZ ;  /* 0x00000050185b7810 */ /* 0x000fe20007ffe0ff */
[----:B------:R-:W-:Y:S01]  /*1480*/  IMAD R0, R46, c[0x0][0x1e0], RZ ;  /* 0x000078002e007a24 */ /* 0x000fe200078e02ff */
[----:B------:R-:W-:Y:S01]  /*1490*/  SHF.R.S32.HI R131, RZ, 0x1f, R117 ;  /* 0x0000001fff837819 */ /* 0x000fe20000011475 */
[----:B------:R-:W-:Y:S01]  /*14a0*/  IMAD.MOV.U32 R28, RZ, RZ, R6 ;  /* 0x000000ffff1c7224 */ /* 0x000fe200078e0006 */
[----:B------:R-:W-:Y:S01]  /*14b0*/  SHF.R.S32.HI R6, RZ, 0x1f, R16 ;  /* 0x0000001fff067819 */ /* 0x000fe20000011410 */
[----:B------:R-:W-:-:S02]  /*14c0*/  IMAD.MOV.U32 R38, RZ, RZ, R8 ;  /* 0x000000ffff267224 */ /* 0x000fc400078e0008 */
[----:B------:R-:W-:Y:S01]  /*14d0*/  IMAD R4, R44, c[0x0][0x1f4], R7 ;  /* 0x00007d002c047a24 */ /* 0x000fe200078e0207 */
[----:B------:R-:W-:Y:S01]  /*14e0*/  LEA.HI R16, R6, R16, RZ, 0x4 ;  /* 0x0000001006107211 */ /* 0x000fe200078f20ff */
[----:B------:R-:W-:Y:S01]  /*14f0*/  IMAD R8, R90, c[0x0][0x1e4], R0 ;  /* 0x000079005a087a24 */ /* 0x000fe200078e0200 */
[----:B------:R-:W-:Y:S01]  /*1500*/  SEL R6, RZ, c[0x0][0x27c], !P0 ;  /* 0x00009f00ff067a07 */ /* 0x000fe20004000000 */
[----:B------:R-:W-:Y:S02]  /*1510*/  IMAD R0, R42, c[0x0][0x268], RZ ;  /* 0x00009a002a007a24 */ /* 0x000fe400078e02ff */
[----:B------:R-:W-:Y:S02]  /*1520*/  IMAD.MOV.U32 R22, RZ, RZ, R2 ;  /* 0x000000ffff167224 */ /* 0x000fe400078e0002 */
[----:B------:R-:W-:Y:S02]  /*1530*/  IMAD.IADD R88, R87, 0x1, R4 ;  /* 0x0000000157587824 */ /* 0x000fe400078e0204 */
[----:B------:R-:W-:-:S02]  /*1540*/  IMAD.IADD R3, R13, 0x1, R18 ;  /* 0x000000010d037824 */ /* 0x000fc400078e0212 */
[----:B------:R-:W-:Y:S02]  /*1550*/  IMAD.MOV.U32 R2, RZ, RZ, R12 ;  /* 0x000000ffff027224 */ /* 0x000fe400078e000c */
[----:B------:R-:W-:Y:S01]  /*1560*/  IMAD.IADD R4, R36, 0x1, R27 ;  /* 0x0000000124047824 */ /* 0x000fe200078e021b */
[----:B------:R-:W-:Y:S01]  /*1570*/  IADD3 R36, R30, 0x8, RZ ;  /* 0x000000081e247810 */ /* 0x000fe20007ffe0ff */
[C---:B------:R-:W-:Y:S02]  /*1580*/  IMAD R99, R96.reuse, c[0x0][0x26c], R0 ;  /* 0x00009b0060637a24 */ /* 0x040fe400078e0200 */
[----:B------:R-:W-:Y:S01]  /*1590*/  IMAD.SHL.U32 R0, R21, 0x40, RZ ;  /* 0x0000004015007824 */ /* 0x000fe200078e00ff */
[----:B------:R-:W-:Y:S01]  /*15a0*/  SHF.R.S32.HI R5, RZ, 0x1f, R4 ;  /* 0x0000001fff057819 */ /* 0x000fe20000011404 */
[----:B------:R-:W-:-:S03]  /*15b0*/  IMAD.WIDE.U32 R96, R96, c[0x0][0x268], R2 ;  /* 0x00009a0060607a25 */ /* 0x000fc600078e0002 */
[----:B------:R-:W-:Y:S01]  /*15c0*/  LOP3.LUT R0, R0, 0xc0, RZ, 0xc0, !PT ;  /* 0x000000c000007812 */ /* 0x000fe200078ec0ff */
[----:B------:R-:W-:Y:S01]  /*15d0*/  IMAD.IADD R3, R6, 0x1, R26 ;  /* 0x0000000106037824 */ /* 0x000fe200078e021a */
[-C--:B------:R-:W-:Y:S01]  /*15e0*/  LEA.HI R12, R5, R4.reuse, RZ, 0x3 ;  /* 0x00000004050c7211 */ /* 0x080fe200078f18ff */
[----:B------:R-:W-:Y:S01]  /*15f0*/  IMAD.IADD R135, R147, 0x1, R8 ;  /* 0x0000000193877824 */ /* 0x000fe200078e0208 */
[----:B------:R-:W-:Y:S01]  /*1600*/  LEA.HI R7, R5, R4, RZ, 0x5 ;  /* 0x0000000405077211 */ /* 0x000fe200078f28ff */
[----:B------:R-:W-:Y:S01]  /*1610*/  IMAD.SHL.U32 R5, R37, 0x40, RZ ;  /* 0x0000004025057824 */ /* 0x000fe200078e00ff */
[----:B------:R-:W-:Y:S01]  /*1620*/  SHF.R.S32.HI R4, RZ, 0x1f, R3 ;  /* 0x0000001fff047819 */ /* 0x000fe20000011403 */
[----:B------:R-:W-:Y:S01]  /*1630*/  IMAD.X R141, R35, 0x1, R46, P1 ;  /* 0x00000001238d7824 */ /* 0x000fe200008e062e */
[----:B------:R-:W-:Y:S01]  /*1640*/  SHF.R.U32.HI R2, RZ, 0x3, R0 ;  /* 0x00000003ff027819 */ /* 0x000fe20000011600 */
[----:B------:R-:W-:Y:S01]  /*1650*/  IMAD.IADD R11, R11, 0x1, R17 ;  /* 0x000000010b0b7824 */ /* 0x000fe200078e0211 */
[----:B------:R-:W-:Y:S01]  /*1660*/  LOP3.LUT R6, R0, 0x18, R32, 0xf8, !PT ;  /* 0x0000001800067812 */ /* 0x000fe200078ef820 */
[----:B-----5:R-:W-:Y:S01]  /*1670*/  IMAD.WIDE.U32 R110, R144, c[0x0][0x280], R40 ;  /* 0x0000a000906e7a25 */ /* 0x020fe200078e0028 */
[----:B------:R-:W-:-:S02]  /*1680*/  LEA.HI R9, R4, R3, RZ, 0x3 ;  /* 0x0000000304097211 */ /* 0x000fc400078f18ff */
[----:B------:R-:W-:Y:S01]  /*1690*/  LEA.HI R8, R4, R3, RZ, 0x5 ;  /* 0x0000000304087211 */ /* 0x000fe200078f28ff */
[----:B------:R-:W-:Y:S01]  /*16a0*/  IMAD.SHL.U32 R4, R7, 0x40, RZ ;  /* 0x0000004007047824 */ /* 0x000fe200078e00ff */
[----:B------:R-:W-:Y:S01]  /*16b0*/  LOP3.LUT R13, R5, 0x7ffff800, RZ, 0xc0, !PT ;  /* 0x7ffff800050d7812 */ /* 0x000fe200078ec0ff */
[----:B------:R-:W-:Y:S01]  /*16c0*/  IMAD.WIDE.U32 R112, R44, c[0x0][0x218], R10 ;  /* 0x000086002c707a25 */ /* 0x000fe200078e000a */
[----:B------:R-:W-:Y:S02]  /*16d0*/  LOP3.LUT R6, R6, R2, RZ, 0x3c, !PT ;  /* 0x0000000206067212 */ /* 0x000fe400078e3cff */
[----:B------:R-:W-:Y:S01]  /*16e0*/  LOP3.LUT R5, R0, 0x18, R12, 0xf8, !PT ;  /* 0x0000001800057812 */ /* 0x000fe200078ef80c */
[----:B------:R-:W-:Y:S01]  /*16f0*/  IMAD.WIDE.U32 R108, R144, c[0x0][0x280], R28 ;  /* 0x0000a000906c7a25 */ /* 0x000fe200078e001c */
[----:B------:R-:W-:Y:S02]  /*1700*/  SHF.R.S32.HI R3, RZ, 0x4, R45 ;  /* 0x00000004ff037819 */ /* 0x000fe4000001142d */
[----:B------:R-:W-:Y:S01]  /*1710*/  IADD3 R128, R6, R13, R15 ;  /* 0x0000000d06807210 */ /* 0x000fe20007ffe00f */
[----:B------:R-:W-:Y:S01]  /*1720*/  IMAD.WIDE.U32 R106, R144, c[0x0][0x290], R38 ;  /* 0x0000a400906a7a25 */ /* 0x000fe200078e0026 */
[----:B------:R-:W-:-:S02]  /*1730*/  LOP3.LUT R7, R4, 0x7ffff800, RZ, 0xc0, !PT ;  /* 0x7ffff80004077812 */ /* 0x000fc400078ec0ff */
[-C--:B------:R-:W-:Y:S01]  /*1740*/  LOP3.LUT R6, R5, R2.reuse, RZ, 0x3c, !PT ;  /* 0x0000000205067212 */ /* 0x080fe200078e3cff */
[----:B------:R-:W-:Y:S01]  /*1750*/  IMAD.SHL.U32 R4, R8, 0x40, RZ ;  /* 0x0000004008047824 */ /* 0x000fe200078e00ff */
[----:B------:R-:W-:Y:S01]  /*1760*/  LEA.HI.SX32 R3, R32, R3, 0x1d ;  /* 0x0000000320037211 */ /* 0x000fe200078feaff */
[----:B------:R-:W-:Y:S01]  /*1770*/  IMAD.WIDE.U32 R104, R144, c[0x0][0x290], R22 ;  /* 0x0000a40090687a25 */ /* 0x000fe200078e0016 */
[----:B------:R-:W-:Y:S02]  /*1780*/  LOP3.LUT R5, R0, 0x18, R9, 0xf8, !PT ;  /* 0x0000001800057812 */ /* 0x000fe400078ef809 */
[----:B------:R-:W-:Y:S01]  /*1790*/  IADD3 R127, R6, R7, R15 ;  /* 0x00000007067f7210 */ /* 0x000fe20007ffe00f */
[----:B------:R-:W-:Y:S01]  /*17a0*/  IMAD.SHL.U32 R98, R3, 0x8, RZ ;  /* 0x0000000803627824 */ /* 0x000fe200078e00ff */
[----:B------:R-:W-:Y:S01]  /*17b0*/  SHF.R.S32.HI R7, RZ, 0x1f, R3 ;  /* 0x0000001fff077819 */ /* 0x000fe20000011403 */
[----:B------:R-:W-:Y:S01]  /*17c0*/  IMAD.IADD R99, R97, 0x1, R99 ;  /* 0x0000000161637824 */ /* 0x000fe200078e0263 */
[----:B------:R-:W-:Y:S01]  /*17d0*/  LOP3.LUT R6, R4, 0x7ffff800, RZ, 0xc0, !PT ;  /* 0x7ffff80004067812 */ /* 0x000fe200078ec0ff */
[----:B------:R-:W-:Y:S01]  /*17e0*/  IMAD.SHL.U32 R128, R128, 0x2, RZ ;  /* 0x0000000280807824 */ /* 0x000fe200078e00ff */
[----:B------:R-:W-:Y:S01]  /*17f0*/  LOP3.LUT R4, R5, R2, RZ, 0x3c, !PT ;  /* 0x0000000205047212 */ /* 0x000fe200078e3cff */
[----:B------:R-:W-:Y:S01]  /*1800*/  IMAD.SHL.U32 R127, R127, 0x2, RZ ;  /* 0x000000027f7f7824 */ /* 0x000fe200078e00ff */
[----:B------:R-:W-:-:S02]  /*1810*/  SHF.R.S32.HI R5, RZ, 0x4, R16 ;  /* 0x00000004ff057819 */ /* 0x000fc40000011410 */
[----:B------:R-:W-:Y:S02]  /*1820*/  LEA.HI R7, R7, R3, RZ, 0x2 ;  /* 0x0000000307077211 */ /* 0x000fe400078f10ff */
[----:B------:R-:W-:Y:S02]  /*1830*/  SHF.R.S32.HI R3, RZ, 0x4, R20 ;  /* 0x00000004ff037819 */ /* 0x000fe40000011414 */
[----:B------:R-:W-:Y:S01]  /*1840*/  IADD3 R126, R4, R6, R15 ;  /* 0x00000006047e7210 */ /* 0x000fe20007ffe00f */
[----:B------:R-:W-:Y:S01]  /*1850*/  IMAD.SHL.U32 R6, R7, 0x200, RZ ;  /* 0x0000020007067824 */ /* 0x000fe200078e00ff */
[----:B------:R-:W-:Y:S02]  /*1860*/  LEA.HI.SX32 R4, R12, R5, 0x1d ;  /* 0x000000050c047211 */ /* 0x000fe400078feaff */
[----:B------:R-:W-:Y:S01]  /*1870*/  LOP3.LUT R5, R0, 0x18, R98, 0xf8, !PT ;  /* 0x0000001800057812 */ /* 0x000fe200078ef862 */
[----:B------:R-:W-:Y:S01]  /*1880*/  IMAD.SHL.U32 R126, R126, 0x2, RZ ;  /* 0x000000027e7e7824 */ /* 0x000fe200078e00ff */
[----:B------:R-:W-:Y:S01]  /*1890*/  LEA.HI.SX32 R3, R9, R3, 0x1d ;  /* 0x0000000309037211 */ /* 0x000fe200078feaff */
[----:B------:R-:W-:Y:S01]  /*18a0*/  IMAD.SHL.U32 R95, R4, 0x8, RZ ;  /* 0x00000008045f7824 */ /* 0x000fe200078e00ff */
[----:B------:R-:W-:-:S02]  /*18b0*/  LOP3.LUT R8, R5, R2, RZ, 0x3c, !PT ;  /* 0x0000000205087212 */ /* 0x000fc400078e3cff */
[----:B------:R-:W-:Y:S01]  /*18c0*/  SHF.R.S32.HI R7, RZ, 0x1f, R4 ;  /* 0x0000001fff077819 */ /* 0x000fe20000011404 */
[----:B------:R-:W-:Y:S01]  /*18d0*/  IMAD.SHL.U32 R100, R3, 0x8, RZ ;  /* 0x0000000803647824 */ /* 0x000fe200078e00ff */
[----:B------:R-:W-:Y:S02]  /*18e0*/  SHF.R.S32.HI R5, RZ, 0x1f, R3 ;  /* 0x0000001fff057819 */ /* 0x000fe40000011403 */
[----:B------:R-:W-:Y:S02]  /*18f0*/  LOP3.LUT R6, R6, 0x7ffff800, RZ, 0xc0, !PT ;  /* 0x7ffff80006067812 */ /* 0x000fe400078ec0ff */
[----:B------:R-:W-:Y:S02]  /*1900*/  LEA.HI R7, R7, R4, RZ, 0x2 ;  /* 0x0000000407077211 */ /* 0x000fe400078f10ff */
[----:B------:R-:W-:Y:S02]  /*1910*/  LEA.HI R5, R5, R3, RZ, 0x2 ;  /* 0x0000000305057211 */ /* 0x000fe400078f10ff */
[----:B------:R-:W-:Y:S01]  /*1920*/  LOP3.LUT R3, R0, 0x18, R95, 0xf8, !PT ;  /* 0x0000001800037812 */ /* 0x000fe200078ef85f */
[----:B------:R-:W-:Y:S01]  /*1930*/  IMAD.SHL.U32 R4, R7, 0x200, RZ ;  /* 0x0000020007047824 */ /* 0x000fe200078e00ff */
[----:B------:R-:W-:-:S02]  /*1940*/  IADD3 R13, R8, R6, R15 ;  /* 0x00000006080d7210 */ /* 0x000fc40007ffe00f */
[C---:B------:R-:W-:Y:S02]  /*1950*/  LOP3.LUT R8, R0.reuse, 0x8, R24, 0xf8, !PT ;  /* 0x0000000800087812 */ /* 0x040fe400078ef818 */
[-C--:B------:R-:W-:Y:S01]  /*1960*/  LOP3.LUT R6, R3, R2.reuse, RZ, 0x3c, !PT ;  /* 0x0000000203067212 */ /* 0x080fe200078e3cff */
[----:B------:R-:W-:Y:S01]  /*1970*/  IMAD.SHL.U32 R3, R5, 0x200, RZ ;  /* 0x0000020005037824 */ /* 0x000fe200078e00ff */
[----:B------:R-:W-:Y:S01]  /*1980*/  LOP3.LUT R0, R0, 0x18, R100, 0xf8, !PT ;  /* 0x0000001800007812 */ /* 0x000fe200078ef864 */
[----:B------:R-:W-:Y:S01]  /*1990*/  IMAD.SHL.U32 R120, R13, 0x2, RZ ;  /* 0x000000020d787824 */ /* 0x000fe200078e00ff */
[-C--:B------:R-:W-:Y:S02]  /*19a0*/  LOP3.LUT R5, R8, R2.reuse, RZ, 0x3c, !PT ;  /* 0x0000000208057212 */ /* 0x080fe400078e3cff */
[----:B------:R-:W-:Y:S02]  /*19b0*/  LOP3.LUT R4, R4, 0x7ffff800, RZ, 0xc0, !PT ;  /* 0x7ffff80004047812 */ /* 0x000fe400078ec0ff */
[----:B------:R-:W-:Y:S01]  /*19c0*/  LOP3.LUT R2, R0, R2, RZ, 0x3c, !PT ;  /* 0x0000000200027212 */ /* 0x000fe200078e3cff */
[----:B------:R-:W-:Y:S01]  /*19d0*/  IMAD R0, R43, c[0x0][0x218], RZ ;  /* 0x000086002b007a24 */ /* 0x000fe200078e02ff */
[----:B------:R-:W-:Y:S01]  /*19e0*/  LOP3.LUT R3, R3, 0x7ffff800, RZ, 0xc0, !PT ;  /* 0x7ffff80003037812 */ /* 0x000fe200078ec0ff */
[----:B------:R-:W-:Y:S01]  /*19f0*/  IMAD.IADD R5, R15, 0x1, R5 ;  /* 0x000000010f057824 */ /* 0x000fe200078e0205 */
[----:B------:R-:W-:-:S02]  /*1a00*/  IADD3 R140, P1, P0, R86, R146, R24 ;  /* 0x00000092568c7210 */ /* 0x000fc4000783e018 */
[--C-:B------:R-:W-:Y:S02]  /*1a10*/  IADD3 R4, R6, R4, R15.reuse ;  /* 0x0000000406047210 */ /* 0x100fe40007ffe00f */
[----:B------:R-:W-:Y:S01]  /*1a20*/  IADD3 R15, R2, R3, R15 ;  /* 0x00000003020f7210 */ /* 0x000fe20007ffe00f */
[----:B------:R-:W-:Y:S01]  /*1a30*/  IMAD R3, R44, c[0x0][0x21c], R0 ;  /* 0x000087002c037a24 */ /* 0x000fe200078e0200 */
[----:B------:R-:W-:Y:S01]  /*1a40*/  IADD3.X R139, R88, R135, R25, P1, P0 ;  /* 0x00000087588b7210 */ /* 0x000fe20000fe0419 */
[----:B------:R-:W-:Y:S01]  /*1a50*/  IMAD.SHL.U32 R119, R4, 0x2, RZ ;  /* 0x0000000204777824 */ /* 0x000fe200078e00ff */
[----:B------:R-:W-:Y:S01]  /*1a60*/  SHF.R.S32.HI R0, RZ, 0x1f, R144 ;  /* 0x0000001fff007819 */ /* 0x000fe20000011490 */
[----:B------:R-:W-:Y:S01]  /*1a70*/  IMAD.IADD R129, R113, 0x1, R3 ;  /* 0x0000000171817824 */ /* 0x000fe200078e0203 */
[----:B------:R-:W-:Y:S01]  /*1a80*/  LOP3.LUT P0, RZ, R21, 0x2, RZ, 0xc0, !PT ;  /* 0x0000000215ff7812 */ /* 0x000fe2000780c0ff */
[----:B------:R-:W-:Y:S01]  /*1a90*/  IMAD.SHL.U32 R118, R15, 0x2, RZ ;  /* 0x000000020f767824 */ /* 0x000fe200078e00ff */
[----:B------:R-:W-:Y:S01]  /*1aa0*/  LEA R84, R5, 0x100, 0x1 ;  /* 0x0000010005547811 */ /* 0x000fe200078e08ff */
[----:B------:R-:W-:Y:S01]  /*1ab0*/  IMAD R2, R0, c[0x0][0x280], RZ ;  /* 0x0000a00000027a24 */ /* 0x000fe200078e02ff */
[----:B------:R-:W-:Y:S01]  /*1ac0*/  LOP3.LUT R116, R12, 0xfffffff8, RZ, 0xc0, !PT ;  /* 0xfffffff80c747812 */ /* 0x000fe200078ec0ff */
[----:B------:R-:W-:Y:S01]  /*1ad0*/  IMAD R0, R0, c[0x0][0x290], RZ ;  /* 0x0000a40000007a24 */ /* 0x000fe200078e02ff */
[----:B------:R-:W-:Y:S01]  /*1ae0*/  LOP3.LUT R101, R9, 0xfffffff8, RZ, 0xc0, !PT ;  /* 0xfffffff809657812 */ /* 0x000fe200078ec0ff */
[----:B------:R-:W-:Y:S01]  /*1af0*/  IMAD R2, R144, c[0x0][0x284], R2 ;  /* 0x0000a10090027a24 */ /* 0x000fe200078e0202 */
[----:B------:R-:W-:Y:S01]  /*1b00*/  IADD3 R85, R84, 0x20, RZ ;  /* 0x0000002054557810 */ /* 0x000fe20007ffe0ff */
[----:B------:R-:W-:Y:S01]  /*1b10*/  IMAD R0, R144, c[0x0][0x294], R0 ;  /* 0x0000a50090007a24 */ /* 0x000fe200078e0200 */
[C---:B------:R-:W-:Y:S01]  /*1b20*/  IADD3 R37, R30.reuse, 0x28, RZ ;  /* 0x000000281e257810 */ /* 0x040fe20007ffe0ff */
[----:B------:R-:W-:Y:S01]  /*1b30*/  IMAD.IADD R134, R111, 0x1, R2 ;  /* 0x000000016f867824 */ /* 0x000fe200078e0202 */
[----:B------:R-:W-:Y:S01]  /*1b40*/  IADD3 R35, R30, 0x18, RZ ;  /* 0x000000181e237810 */ /* 0x000fe20007ffe0ff */
[----:B------:R-:W-:Y:S01]  /*1b50*/  IMAD.IADD R132, R2, 0x1, R109 ;  /* 0x0000000102847824 */ /* 0x000fe200078e026d */
[----:B------:R-:W-:Y:S01]  /*1b60*/  SHF.R.S32.HI R123, RZ, 0x1f, R98 ;  /* 0x0000001fff7b7819 */ /* 0x000fe20000011462 */
[----:B------:R-:W-:Y:S01]  /*1b70*/  IMAD.IADD R133, R107, 0x1, R0 ;  /* 0x000000016b857824 */ /* 0x000fe200078e0200 */
[----:B------:R-:W-:Y:S01]  /*1b80*/  SHF.R.S32.HI R125, RZ, 0x1f, R116 ;  /* 0x0000001fff7d7819 */ /* 0x000fe20000011474 */
[----:B------:R-:W-:Y:S01]  /*1b90*/  IMAD.IADD R130, R0, 0x1, R105 ;  /* 0x0000000100827824 */ /* 0x000fe200078e0269 */
[----:B------:R-:W-:-:S02]  /*1ba0*/  SHF.R.S32.HI R124, RZ, 0x1f, R101 ;  /* 0x0000001fff7c7819 */ /* 0x000fc40000011465 */
[----:B------:R-:W-:Y:S02]  /*1bb0*/  @P0 IADD3 R85, R84, -0x20, RZ ;  /* 0xffffffe054550810 */ /* 0x000fe40007ffe0ff */
[----:B------:R-:W-:Y:S02]  /*1bc0*/  SHF.R.S32.HI R122, RZ, 0x1f, R95 ;  /* 0x0000001fff7a7819 */ /* 0x000fe4000001145f */
[----:B------:R-:W-:Y:S02]  /*1bd0*/  SHF.R.S32.HI R121, RZ, 0x1f, R100 ;  /* 0x0000001fff797819 */ /* 0x000fe40000011464 */
.L_x_680:
        /* <DEDUP_REMOVED lines=8> */
[----:B------:R-:W-:Y:S04]  /*1c60*/  IMAD.IADD R12, R11, 0x1, R2 ;  /* 0x000000010b0c7824 */ /* 0x000fe800078e0202 */
[----:B------:R-:W-:Y:S01]  /*1c70*/  IMAD.X R2, R12, 0x1, R139, P0 ;  /* 0x000000010c027824 */ /* 0x000fe200000e068b */
[C---:B------:R-:W-:Y:S04]  /*1c80*/  LEA R58, P0, R0.reuse, c[0x0][0x1c8], 0x1 ;  /* 0x00007200003a7a11 */ /* 0x040fe800078008ff */
        /* <DEDUP_REMOVED lines=49> */
[----:B------:R-:W-:-:S12]  /*1fa0*/  CS2R R2, SRZ ;  /* 0x0000000000027805 */ /* 0x000fd8000001ff00 */
[----:B------:R1:W5:Y:S04]  /*1fb0*/  @!P0 LDG.E.64 R2, [R8.64] ;  /* 0x0000000608028981 */ /* 0x000368000c1e1b00 */
[----:B------:R1:W5:Y:S01]  /*1fc0*/  @!P0 LDG.E.64 R38, [R4.64] ;  /* 0x0000000604268981 */ /* 0x000362000c1e1b00 */
[----:B------:R-:W-:-:S13]  /*1fd0*/  ISETP.GE.AND P0, PT, R36, c[0x0][0x27c], PT ;  /* 0x00009f0024007a0c */ /* 0x000fda0003f06270 */
[----:B------:R1:W5:Y:S04]  /*1fe0*/  @!P0 LDG.E.64 R6, [R8.64+0x10] ;  /* 0x0000100608068981 */ /* 0x000368000c1e1b00 */
[----:B------:R1:W5:Y:S01]  /*1ff0*/  @!P0 LDG.E.64 R44, [R4.64+0x10] ;  /* 0x00001006042c8981 */ /* 0x000362000c1e1b00 */
        /* <DEDUP_REMOVED lines=11> */
[----:B------:R1:W5:Y:S02]  /*20b0*/  @!P0 LDG.E.64 R52, [R4.64+0x50] ;  /* 0x0000500604348981 */ /* 0x000364000c1e1b00 */
.L_x_660:
[----:B------:R-:W-:Y:S05]  /*20c0*/  BSYNC B0 ;  /* 0x0000000000007941 */ /* 0x000fea0003800000 */
.L_x_659:
        /* <DEDUP_REMOVED lines=89> */
.L_x_663:
[----:B------:R-:W-:Y:S05]  /*2660*/  BSYNC B0 ;  /* 0x0000000000007941 */ /* 0x000fea0003800000 */
.L_x_662:
[----:B------:R-:W-:Y:S01]  /*2670*/  ISETP.GE.AND P0, PT, R27, c[0x0][0x1d4], PT ;  /* 0x000075001b007a0c */ /* 0x000fe20003f06270 */
[----:B------:R-:W-:-:S12]  /*2680*/  BSSY B0, `(.L_x_664) ;  /* 0x0000035000007945 */ /* 0x000fd80003800000 */
[----:B------:R-:W-:-:S05]  /*2690*/  @P0 BRA `(.L_x_665) ;  /* 0x0000033000000947 */ /* 0x000fca0003800000 */
[----:B------:R-:W-:Y:S01]  /*26a0*/  ISETP.GE.AND P0, PT, R36, c[0x0][0x27c], PT ;  /* 0x00009f0024007a0c */ /* 0x000fe20003f06270 */
[----:B-1----:R-:W1:-:S12]  /*26b0*/  LDS.128 R8, [R85+0x3000] ;  /* 0x0030000055087984 */ /* 0x002e580000000c00 */
        /* <DEDUP_REMOVED lines=49> */
.L_x_665:
[----:B------:R-:W-:Y:S05]  /*29d0*/  BSYNC B0 ;  /* 0x0000000000007941 */ /* 0x000fea0003800000 */
.L_x_664:
[----:B------:R-:W-:Y:S01]  /*29e0*/  ISETP.GE.AND P0, PT, R26, c[0x0][0x1d4], PT ;  /* 0x000075001a007a0c */ /* 0x000fe20003f06270 */
[----:B------:R-:W-:-:S12]  /*29f0*/  BSSY B0, `(.L_x_666) ;  /* 0x0000035000007945 */ /* 0x000fd80003800000 */
[----:B------:R-:W-:-:S05]  /*2a00*/  @P0 BRA `(.L_x_667) ;  /* 0x0000033000000947 */ /* 0x000fca0003800000 */
[----:B------:R-:W-:Y:S01]  /*2a10*/  ISETP.GE.AND P0, PT, R34, c[0x0][0x27c], PT ;  /* 0x00009f0022007a0c */ /* 0x000fe20003f06270 */
[----:B-1----:R-:W1:-:S12]  /*2a20*/  LDS.128 R8, [R84+0x4000] ;  /* 0x0040000054087984 */ /* 0x002e580000000c00 */
        /* <DEDUP_REMOVED lines=49> */
.L_x_667:
[----:B------:R-:W-:Y:S05]  /*2d40*/  BSYNC B0 ;  /* 0x0000000000007941 */ /* 0x000fea0003800000 */
.L_x_666:
        /* <DEDUP_REMOVED lines=54> */
.L_x_669:
[----:B------:R-:W-:Y:S05]  /*30b0*/  BSYNC B0 ;  /* 0x0000000000007941 */ /* 0x000fea0003800000 */
.L_x_668:
        /* <DEDUP_REMOVED lines=54> */
.L_x_671:
[----:B------:R-:W-:Y:S05]  /*3420*/  BSYNC B0 ;  /* 0x0000000000007941 */ /* 0x000fea0003800000 */
.L_x_670:
[----:B------:R-:W-:-:S13]  /*3430*/  ISETP.GE.AND P0, PT, R91, c[0x0][0x1d4], PT ;  /* 0x000075005b007a0c */ /* 0x000fda0003f06270 */
        /* <DEDUP_REMOVED lines=53> */
.L_x_658:
        /* <DEDUP_REMOVED lines=36> */
[----:B------:R1:W5:Y:S04]  /*39d0*/  @!P0 LDG.E.128 R4, [R8.64] ;  /* 0x0000000608048981 */ /* 0x000368000c1e1d00 */
[----:B------:R1:W5:Y:S01]  /*39e0*/  @!P0 LDG.E.128 R40, [R2.64] ;  /* 0x0000000602288981 */ /* 0x000362000c1e1d00 */
[----:B------:R-:W-:-:S13]  /*39f0*/  ISETP.GE.AND P0, PT, R27, c[0x0][0x27c], PT ;  /* 0x00009f001b007a0c */ /* 0x000fda0003f06270 */
[----:B------:R1:W5:Y:S04]  /*3a00*/  @!P0 LDG.E.128 R16, [R8.64+0x20] ;  /* 0x0000200608108981 */ /* 0x000368000c1e1d00 */
[----:B------:R1:W5:Y:S01]  /*3a10*/  @!P0 LDG.E.128 R56, [R2.64+0x20] ;  /* 0x0000200602388981 */ /* 0x000362000c1e1d00 */
[----:B------:R-:W-:-:S13]  /*3a20*/  ISETP.GE.AND P0, PT, R26, c[0x0][0x27c], PT ;  /* 0x00009f001a007a0c */ /* 0x000fda0003f06270 */
[----:B------:R1:W5:Y:S04]  /*3a30*/  @!P0 LDG.E.128 R20, [R8.64+0x40] ;  /* 0x0000400608148981 */ /* 0x000368000c1e1d00 */
[----:B------:R1:W5:Y:S02]  /*3a40*/  @!P0 LDG.E.128 R60, [R2.64+0x40] ;  /* 0x00004006023c8981 */ /* 0x000364000c1e1d00 */
.L_x_673:
[----:B------:R-:W-:Y:S05]  /*3a50*/  BSYNC B0 ;  /* 0x0000000000007941 */ /* 0x000fea0003800000 */
.L_x_672:
        /* <DEDUP_REMOVED lines=48> */
[----:B------:R-:W-:-:S12]  /*3d60*/  IMAD.MOV.U32 R2, RZ, RZ, R7 ;  /* 0x000000ffff027224 */ /* 0x000fd800078e0007 */
        /* <DEDUP_REMOVED lines=70> */
[----:B------:R-:W-:Y:S01]  /*41d0*/  @!P0 FMUL.FTZ R68, R7, R48 ;  /* 0x0000003007448220 */ /* 0x000fe20000410000 */
[----:B------:R-:W-:Y:S01]  /*41e0*/  @!P0 F2FP.BF16.PACK_AB R38, R76, R82 ;  /* 0x000000524c26823e */ /* 0x000fe200000010ff */
[----:B------:R-:W-:Y:S01]  /*41f0*/  @!P0 FMUL.FTZ R69, R8, R50 ;  /* 0x0000003208458220 */ /* 0x000fe20000410000 */
[----:B------:R-:W-:Y:S01]  /*4200*/  @!P0 F2FP.BF16.PACK_AB R0, R2, R0 ;  /* 0x000000000200823e */ /* 0x000fe200000010ff */
[----:B------:R-:W-:Y:S01]  /*4210*/  @!P0 FFMA.FTZ R3, R40, R41, R3 ;  /* 0x0000002928038223 */ /* 0x000fe20000010003 */
[----:B------:R-:W-:Y:S01]  /*4220*/  @!P0 MOV R52, R38 ;  /* 0x0000002600348202 */ /* 0x000fe20000000f00 */
[----:B------:R-:W-:Y:S02]  /*4230*/  @!P0 FFMA.FTZ R4, R42, R43, R4 ;  /* 0x0000002b2a048223 */ /* 0x000fe40000010004 */
[----:B------:R-:W-:Y:S02]  /*4240*/  @!P0 FFMA.FTZ R68, R49, R9, -R68 ;  /* 0x0000000931448223 */ /* 0x000fe40000010844 */
[----:B------:R-:W-:Y:S01]  /*4250*/  @!P0 FFMA.FTZ R69, R51, R10, -R69 ;  /* 0x0000000a33458223 */ /* 0x000fe20000010845 */
[----:B------:R-:W-:Y:S01]  /*4260*/  @!P0 F2FP.BF16.PACK_AB R3, R4, R3 ;  /* 0x000000030403823e */ /* 0x000fe200000010ff */
[----:B------:R-:W-:Y:S02]  /*4270*/  @!P0 FMUL.FTZ R7, R7, R9 ;  /* 0x0000000907078220 */ /* 0x000fe40000410000 */
[----:B------:R-:W-:Y:S01]  /*4280*/  @!P0 FFMA.FTZ R5, R44, R45, R5 ;  /* 0x0000002d2c058223 */ /* 0x000fe20000010005 */
[----:B------:R-:W-:Y:S01]  /*4290*/  @!P0 F2FP.BF16.PACK_AB R9, R69, R68 ;  /* 0x000000444509823e */ /* 0x000fe200000010ff */
[----:B------:R-:W-:Y:S01]  /*42a0*/  @!P0 FMUL.FTZ R8, R8, R10 ;  /* 0x0000000a08088220 */ /* 0x000fe20000410000 */
[----:B------:R-:W-:Y:S01]  /*42b0*/  @!P0 F2FP.BF16.PACK_AB R10, R70, R71 ;  /* 0x00000047460a823e */ /* 0x000fe200000010ff */
[----:B------:R-:W-:Y:S01]  /*42c0*/  @!P0 FFMA.FTZ R6, R46, R47, R6 ;  /* 0x0000002f2e068223 */ /* 0x000fe20000010006 */
[----:B------:R-:W-:Y:S01]  /*42d0*/  @!P0 MOV R55, R9 ;  /* 0x0000000900378202 */ /* 0x000fe20000000f00 */
        /* <DEDUP_REMOVED lines=12> */
.L_x_675:
[----:B------:R-:W-:Y:S05]  /*43a0*/  BSYNC B0 ;  /* 0x0000000000007941 */ /* 0x000fea0003800000 */
.L_x_674:
[----:B------:R-:W-:Y:S01]  /*43b0*/  ISETP.GE.AND P0, PT, R27, c[0x0][0x1d4], PT ;  /* 0x000075001b007a0c */ /* 0x000fe20003f06270 */
[----:B------:R-:W-:-:S12]  /*43c0*/  BSSY B0, `(.L_x_676) ;  /* 0x0000070000007945 */ /* 0x000fd80003800000 */
        /* <DEDUP_REMOVED lines=12> */
[----:B------:R-:W-:-:S13]  /*4490*/  ISETP.GE.AND P0, PT, R27, c[0x0][0x27c], PT ;  /* 0x00009f001b007a0c */ /* 0x000fda0003f06270 */
        /* <DEDUP_REMOVED lines=71> */
[----:B------:R-:W-:Y:S01]  /*4910*/  @!P0 FMUL.FTZ R5, R5, R10 ;  /* 0x0000000a05058220 */ /* 0x000fe20000410000 */
[----:B------:R-:W-:Y:S01]  /*4920*/  @!P0 F2FP.BF16.PACK_AB R11, R56, R57 ;  /* 0x00000039380b823e */ /* 0x000fe200000010ff */
[----:B------:R-:W-:Y:S01]  /*4930*/  @!P0 FFMA.FTZ R3, R17, R18, R3 ;  /* 0x0000001211038223 */ /* 0x000fe20000010003 */
[----:B------:R-:W-:Y:S01]  /*4940*/  @!P0 F2FP.BF16.PACK_AB R0, R2, R0 ;  /* 0x000000000200823e */ /* 0x000fe200000010ff */
[----:B------:R-:W-:Y:S01]  /*4950*/  @!P0 FFMA.FTZ R46, R39, R10, -R46 ;  /* 0x0000000a272e8223 */ /* 0x000fe2000001082e */
[----:B------:R-:W-:Y:S01]  /*4960*/  @!P0 MOV R48, R11 ;  /* 0x0000000b00308202 */ /* 0x000fe20000000f00 */
[----:B------:R-:W-:Y:S01]  /*4970*/  @!P0 FMUL.FTZ R6, R6, R9 ;  /* 0x0000000906068220 */ /* 0x000fe20000410000 */
[----:B------:R-:W-:Y:S01]  /*4980*/  @!P0 F2FP.BF16.PACK_AB R10, R52, R53 ;  /* 0x00000035340a823e */ /* 0x000fe200000010ff */
        /* <DEDUP_REMOVED lines=19> */
.L_x_677:
[----:B------:R-:W-:Y:S05]  /*4ac0*/  BSYNC B0 ;  /* 0x0000000000007941 */ /* 0x000fea0003800000 */
.L_x_676:
[----:B------:R-:W-:-:S13]  /*4ad0*/  ISETP.GE.AND P0, PT, R26, c[0x0][0x1d4], PT ;  /* 0x000075001a007a0c */ /* 0x000fda0003f06270 */
[----:B------:R-:W-:-:S05]  /*4ae0*/  @P0 BRA `(.L_x_661) ;  /* 0x0000086000000947 */ /* 0x000fca0003800000 */
[----:B------:R-:W-:Y:S01]  /*4af0*/  IADD3 R0, P1, P0, R86, R80, R101 ;  /* 0x0000005056007210 */ /* 0x000fe2000783e065 */
[----:B-1----:R-:W1:Y:S03]  /*4b00*/  LDS.128 R12, [R118+0x3100] ;  /* 0x00310000760c7984 */ /* 0x002e660000000c00 */
[----:B------:R-:W-:Y:S02]  /*4b10*/  IADD3.X R2, R88, R79, R124, P1, P0 ;  /* 0x0000004f58027210 */ /* 0x000fe40000fe047c */
[C---:B------:R-:W-:Y:S03]  /*4b20*/  LEA R54, P0, R0.reuse, c[0x0][0x1c8], 0x1 ;  /* 0x0000720000367a11 */ /* 0x040fe600078008ff */
[----:B------:R-:W2:Y:S01]  /*4b30*/  LDS.128 R44, [R126+0x3100] ;  /* 0x003100007e2c7984 */ /* 0x000ea20000000c00 */
[----:B------:R-:W-:Y:S02]  /*4b40*/  LEA.HI.X R55, R0, c[0x0][0x1cc], R2, 0x1, P0 ;  /* 0x0000730000377a11 */ /* 0x000fe400000f0c02 */
[----:B------:R-:W-:-:S13]  /*4b50*/  ISETP.GE.AND P0, PT, R26, c[0x0][0x27c], PT ;  /* 0x00009f001a007a0c */ /* 0x000fda0003f06270 */
[----:B------:R-:W-:Y:S02]  /*4b60*/  @!P0 SHF.R.U32.HI R0, RZ, 0x10, R21 ;  /* 0x00000010ff008819 */ /* 0x000fe40000011615 */
[----:B------:R-:W-:Y:S02]  /*4b70*/  @!P0 SHF.R.U64 R4, R22, 0x10, R23 ;  /* 0x0000001016048819 */ /* 0x000fe40000001217 */
[----:B------:R-:W-:Y:S02]  /*4b80*/  @!P0 SHF.R.U64 R3, R20, 0x10, R21 ;  /* 0x0000001014038819 */ /* 0x000fe40000001215 */
[----:B------:R-:W-:Y:S02]  /*4b90*/  @!P0 SHF.R.U32.HI R5, RZ, 0x10, R23 ;  /* 0x00000010ff058819 */ /* 0x000fe40000011617 */
[----:B------:R-:W-:Y:S02]  /*4ba0*/  @!P0 PRMT R6, R29, 0x5432, R3 ;  /* 0x000054321d068816 */ /* 0x000fe40000000003 */
[----:B------:R-:W-:Y:S02]  /*4bb0*/  @!P0 SHF.R.U32.HI R2, RZ, 0x10, R61 ;  /* 0x00000010ff028819 */ /* 0x000fe4000001163d */
[----:B------:R-:W-:Y:S02]  /*4bc0*/  @!P0 PRMT R10, R32, 0x5410, R4 ;  /* 0x00005410200a8816 */ /* 0x000fe40000000004 */
[----:B------:R-:W-:Y:S01]  /*4bd0*/  @!P0 PRMT R22, R66, 0x5410, R2 ;  /* 0x0000541042168816 */ /* 0x000fe20000000002 */
[----:B-1----:R-:W-:Y:S01]  /*4be0*/  @!P0 IMAD.U32 R3, R13, 0x10000, RZ ;  /* 0x000100000d038824 */ /* 0x002fe200078e00ff */
[----:B------:R-:W-:Y:S03]  /*4bf0*/  @!P0 PRMT R2, R29, 0x5410, R0 ;  /* 0x000054101d028816 */ /* 0x000fe60000000000 */
[----:B------:R-:W-:Y:S01]  /*4c00*/  @!P0 IMAD.U32 R20, R22, 0x10000, RZ ;  /* 0x0001000016148824 */ /* 0x000fe200078e00ff */
[----:B------:R-:W-:Y:S01]  /*4c10*/  @!P0 PRMT R9, R32, 0x5432, R5 ;  /* 0x0000543220098816 */ /* 0x000fe20000000005 */
[----:B------:R-:W-:Y:S01]  /*4c20*/  @!P0 IMAD.U32 R0, R2, 0x10000, RZ ;  /* 0x0001000002008824 */ /* 0x000fe200078e00ff */
[----:B------:R-:W-:Y:S01]  /*4c30*/  @!P0 SHF.L.U32 R5, R12, 0x10, RZ ;  /* 0x000000100c058819 */ /* 0x000fe200000006ff */
[C---:B--2---:R-:W-:Y:S01]  /*4c40*/  @!P0 IMAD.U32 R21, R45.reuse, 0x10000, RZ ;  /* 0x000100002d158824 */ /* 0x044fe200078e00ff */
[----:B------:R-:W-:Y:S01]  /*4c50*/  @!P0 LOP3.LUT R23, R45, 0xffff0000, RZ, 0xc0, !PT ;  /* 0xffff00002d178812 */ /* 0x000fe200078ec0ff */
[C---:B------:R-:W-:Y:S01]  /*4c60*/  @!P0 FMUL.FTZ R4, R3.reuse, R20 ;  /* 0x0000001403048220 */ /* 0x040fe20000410000 */
[----:B------:R-:W-:Y:S01]  /*4c70*/  @!P0 LOP3.LUT R38, R46, 0xffff0000, RZ, 0xc0, !PT ;  /* 0xffff00002e268812 */ /* 0x000fe200078ec0ff */
[-C--:B------:R-:W-:Y:S01]  /*4c80*/  @!P0 FMUL.FTZ R3, R3, R0.reuse ;  /* 0x0000000003038220 */ /* 0x080fe20000410000 */
[----:B------:R-:W-:Y:S01]  /*4c90*/  @!P0 SHF.L.U32 R40, R47, 0x10, RZ ;  /* 0x000000102f288819 */ /* 0x000fe200000006ff */
[----:B------:R-:W-:Y:S01]  /*4ca0*/  @!P0 FFMA.FTZ R58, R21, R0, -R4 ;  /* 0x00000000153a8223 */ /* 0x000fe20000010804 */
[----:B------:R-:W-:Y:S01]  /*4cb0*/  @!P0 LOP3.LUT R42, R47, 0xffff0000, RZ, 0xc0, !PT ;  /* 0xffff00002f2a8812 */ /* 0x000fe200078ec0ff */
[----:B------:R-:W-:Y:S01]  /*4cc0*/  @!P0 IMAD.U32 R17, R44, 0x10000, RZ ;  /* 0x000100002c118824 */ /* 0x000fe200078e00ff */
[----:B------:R-:W-:Y:S01]  /*4cd0*/  @!P0 LOP3.LUT R2, R2, 0xffff0000, RZ, 0xc0, !PT ;  /* 0xffff000002028812 */ /* 0x000fe200078ec0ff */
[----:B------:R-:W-:Y:S01]  /*4ce0*/  @!P0 IMAD.U32 R29, R46, 0x10000, RZ ;  /* 0x000100002e1d8824 */ /* 0x000fe200078e00ff */
[----:B------:R-:W-:Y:S02]  /*4cf0*/  @!P0 LOP3.LUT R0, R13, 0xffff0000, RZ, 0xc0, !PT ;  /* 0xffff00000d008812 */ /* 0x000fe400078ec0ff */
[----:B------:R-:W-:Y:S02]  /*4d00*/  @!P0 LOP3.LUT R22, R22, 0xffff0000, RZ, 0xc0, !PT ;  /* 0xffff000016168812 */ /* 0x000fe400078ec0ff */
[----:B------:R-:W-:Y:S01]  /*4d10*/  @!P0 SHF.R.U64 R7, R62, 0x10, R63 ;  /* 0x000000103e078819 */ /* 0x000fe2000000123f */
[----:B------:R-:W-:Y:S01]  /*4d20*/  @!P0 FMUL.FTZ R4, R0, R2 ;  /* 0x0000000200048220 */ /* 0x000fe20000410000 */
[----:B------:R-:W-:Y:S01]  /*4d30*/  @!P0 SHF.R.U64 R18, R60, 0x10, R61 ;  /* 0x000000103c128819 */ /* 0x000fe2000000123d */
[----:B------:R-:W-:Y:S01]  /*4d40*/  @!P0 FMUL.FTZ R8, R0, R22 ;  /* 0x0000001600088220 */ /* 0x000fe20000410000 */
[----:B------:R-:W-:Y:S01]  /*4d50*/  @!P0 PRMT R11, R67, 0x5410, R7 ;  /* 0x00005410430b8816 */ /* 0x000fe20000000007 */
[C---:B------:R-:W-:Y:S01]  /*4d60*/  @!P0 IMAD.U32 R7, R6.reuse, 0x10000, RZ ;  /* 0x0001000006078824 */ /* 0x040fe200078e00ff */
[----:B------:R-:W-:Y:S01]  /*4d70*/  @!P0 LOP3.LUT R6, R6, 0xffff0000, RZ, 0xc0, !PT ;  /* 0xffff000006068812 */ /* 0x000fe200078ec0ff */
[----:B------:R-:W-:Y:S01]  /*4d80*/  @!P0 FFMA.FTZ R57, R23, R2, -R8 ;  /* 0x0000000217398223 */ /* 0x000fe20000010808 */
[----:B------:R-:W-:Y:S01]  /*4d90*/  @!P0 PRMT R18, R66, 0x5432, R18 ;  /* 0x0000543242128816 */ /* 0x000fe20000000012 */
[-C--:B------:R-:W-:Y:S01]  /*4da0*/  @!P0 FMUL.FTZ R0, R5, R7.reuse ;  /* 0x0000000705008220 */ /* 0x080fe20000410000 */
[----:B------:R-:W-:Y:S01]  /*4db0*/  @!P0 LOP3.LUT R2, R12, 0xffff0000, RZ, 0xc0, !PT ;  /* 0xffff00000c028812 */ /* 0x000fe200078ec0ff */
[----:B------:R-:W-:Y:S01]  /*4dc0*/  @!P0 IMAD.U32 R28, R11, 0x10000, RZ ;  /* 0x000100000b1c8824 */ /* 0x000fe200078e00ff */
[----:B------:R-:W-:Y:S01]  /*4dd0*/  @!P0 SHF.R.U32.HI R41, RZ, 0x10, R63 ;  /* 0x00000010ff298819 */ /* 0x000fe2000001163f */
[C---:B------:R-:W-:Y:S01]  /*4de0*/  @!P0 IMAD.U32 R16, R18.reuse, 0x10000, RZ ;  /* 0x0001000012108824 */ /* 0x040fe200078e00ff */
[----:B------:R-:W-:Y:S02]  /*4df0*/  @!P0 LOP3.LUT R18, R18, 0xffff0000, RZ, 0xc0, !PT ;  /* 0xffff000012128812 */ /* 0x000fe400078ec0ff */
[----:B------:R-:W-:Y:S01]  /*4e00*/  @!P0 PRMT R41, R67, 0x5432, R41 ;  /* 0x0000543243298816 */ /* 0x000fe20000000029 */
[----:B------:R-:W-:Y:S01]  /*4e10*/  @!P0 FMUL.FTZ R19, R5, R16 ;  /* 0x0000001005138220 */ /* 0x000fe20000410000 */
[----:B------:R-:W-:Y:S01]  /*4e20*/  @!P0 SHF.L.U32 R5, R14, 0x10, RZ ;  /* 0x000000100e058819 */ /* 0x000fe200000006ff */
[----:B------:R-:W-:Y:S02]  /*4e30*/  @!P0 FMUL.FTZ R8, R2, R18 ;  /* 0x0000001202088220 */ /* 0x000fe40000410000 */
[----:B------:R-:W-:Y:S01]  /*4e40*/  @!P0 FFMA.FTZ R56, R17, R7, -R19 ;  /* 0x0000000711388223 */ /* 0x000fe20000010813 */
[----:B------:R-:W-:Y:S01]  /*4e50*/  @!P0 LOP3.LUT R19, R44, 0xffff0000, RZ, 0xc0, !PT ;  /* 0xffff00002c138812 */ /* 0x000fe200078ec0ff */
[----:B------:R-:W-:Y:S02]  /*4e60*/  @!P0 IMAD.U32 R7, R10, 0x10000, RZ ;  /* 0x000100000a078824 */ /* 0x000fe400078e00ff */
[----:B------:R-:W-:Y:S02]  /*4e70*/  @!P0 FMUL.FTZ R32, R5, R28 ;  /* 0x0000001c05208220 */ /* 0x000fe40000410000 */
[-C--:B------:R-:W-:Y:S02]  /*4e80*/  @!P0 FMUL.FTZ R2, R2, R6.reuse ;  /* 0x0000000602028220 */ /* 0x080fe40000410000 */
[----:B------:R-:W-:Y:S01]  /*4e90*/  @!P0 FFMA.FTZ R53, R19, R6, -R8 ;  /* 0x0000000613358223 */ /* 0x000fe20000010808 */
[----:B------:R-:W-:Y:S01]  /*4ea0*/  @!P0 LOP3.LUT R6, R14, 0xffff0000, RZ, 0xc0, !PT ;  /* 0xffff00000e068812 */ /* 0x000fe200078ec0ff */
[-C--:B------:R-:W-:Y:S01]  /*4eb0*/  @!P0 FFMA.FTZ R52, R29, R7.reuse, -R32 ;  /* 0x000000071d348223 */ /* 0x080fe20000010820 */
[----:B------:R-:W-:Y:S01]  /*4ec0*/  @!P0 LOP3.LUT R32, R11, 0xffff0000, RZ, 0xc0, !PT ;  /* 0xffff00000b208812 */ /* 0x000fe200078ec0ff */
[----:B------:R-:W-:Y:S01]  /*4ed0*/  @!P0 IMAD.U32 R39, R41, 0x10000, RZ ;  /* 0x0001000029278824 */ /* 0x000fe200078e00ff */
[----:B------:R-:W-:Y:S01]  /*4ee0*/  @!P0 LOP3.LUT R11, R10, 0xffff0000, RZ, 0xc0, !PT ;  /* 0xffff00000a0b8812 */ /* 0x000fe200078ec0ff */
[----:B------:R-:W-:Y:S01]  /*4ef0*/  @!P0 FMUL.FTZ R5, R5, R7 ;  /* 0x0000000705058220 */ /* 0x000fe20000410000 */
[C---:B------:R-:W-:Y:S01]  /*4f00*/  @!P0 LOP3.LUT R8, R15.reuse, 0xffff0000, RZ, 0xc0, !PT ;  /* 0xffff00000f088812 */ /* 0x040fe200078ec0ff */
[----:B------:R-:W-:Y:S01]  /*4f10*/  @!P0 IMAD.U32 R7, R15, 0x10000, RZ ;  /* 0x000100000f078824 */ /* 0x000fe200078e00ff */
[----:B------:R-:W-:Y:S01]  /*4f20*/  @!P0 LOP3.LUT R41, R41, 0xffff0000, RZ, 0xc0, !PT ;  /* 0xffff000029298812 */ /* 0x000fe200078ec0ff */
[C---:B------:R-:W-:Y:S01]  /*4f30*/  @!P0 IMAD.U32 R10, R9.reuse, 0x10000, RZ ;  /* 0x00010000090a8824 */ /* 0x040fe200078e00ff */
[----:B------:R-:W-:Y:S01]  /*4f40*/  @!P0 LOP3.LUT R9, R9, 0xffff0000, RZ, 0xc0, !PT ;  /* 0xffff000009098812 */ /* 0x000fe200078ec0ff */
[----:B------:R-:W-:Y:S02]  /*4f50*/  @!P0 FMUL.FTZ R49, R6, R32 ;  /* 0x0000002006318220 */ /* 0x000fe40000410000 */
[----:B------:R-:W-:Y:S02]  /*4f60*/  @!P0 FFMA.FTZ R0, R16, R17, R0 ;  /* 0x0000001110008223 */ /* 0x000fe40000010000 */
[----:B------:R-:W-:Y:S02]  /*4f70*/  @!P0 FMUL.FTZ R48, R7, R39 ;  /* 0x0000002707308220 */ /* 0x000fe40000410000 */
[----:B------:R-:W-:Y:S02]  /*4f80*/  @!P0 FMUL.FTZ R43, R8, R41 ;  /* 0x00000029082b8220 */ /* 0x000fe40000410000 */
[----:B------:R-:W-:Y:S02]  /*4f90*/  @!P0 FFMA.FTZ R2, R18, R19, R2 ;  /* 0x0000001312028223 */ /* 0x000fe40000010002 */
[----:B------:R-:W-:Y:S02]  /*4fa0*/  @!P0 FFMA.FTZ R49, R38, R11, -R49 ;  /* 0x0000000b26318223 */ /* 0x000fe40000010831 */
[----:B------:R-:W-:Y:S01]  /*4fb0*/  @!P0 FFMA.FTZ R3, R20, R21, R3 ;  /* 0x0000001514038223 */ /* 0x000fe20000010003 */
[----:B------:R-:W-:Y:S01]  /*4fc0*/  @!P0 F2FP.BF16.PACK_AB R0, R2, R0 ;  /* 0x000000000200823e */ /* 0x000fe200000010ff */
[----:B------:R-:W-:Y:S01]  /*4fd0*/  @!P0 FFMA.FTZ R51, R40, R10, -R48 ;  /* 0x0000000a28338223 */ /* 0x000fe20000010830 */
[----:B------:R-:W-:Y:S01]  /*4fe0*/  @!P0 F2FP.BF16.PACK_AB R48, R57, R58 ;  /* 0x0000003a3930823e */ /* 0x000fe200000010ff */
[----:B------:R-:W-:Y:S01]  /*4ff0*/  @!P0 FFMA.FTZ R50, R42, R9, -R43 ;  /* 0x000000092a328223 */ /* 0x000fe2000001082b */
[----:B------:R-:W-:Y:S01]  /*5000*/  @!P0 F2FP.BF16.PACK_AB R43, R53, R56 ;  /* 0x00000038352b823e */ /* 0x000fe200000010ff */
[----:B------:R-:W-:Y:S02]  /*5010*/  @!P0 FMUL.FTZ R6, R6, R11 ;  /* 0x0000000b06068220 */ /* 0x000fe40000410000 */
[----:B------:R-:W-:Y:S01]  /*5020*/  @!P0 FFMA.FTZ R4, R22, R23, R4 ;  /* 0x0000001716048223 */ /* 0x000fe20000010004 */
[----:B------:R-:W-:Y:S01]  /*5030*/  @!P0 MOV R44, R43 ;  /* 0x0000002b002c8202 */ /* 0x000fe20000000f00 */
        /* <DEDUP_REMOVED lines=8> */
[----:B------:R-:W-:Y:S02]  /*50c0*/  @!P0 FFMA.FTZ R7, R39, R40, R7 ;  /* 0x0000002827078223 */ /* 0x000fe40000010007 */
[----:B------:R-:W-:Y:S01]  /*50d0*/  @!P0 IMAD.MOV.U32 R45, RZ, RZ, R48 ;  /* 0x000000ffff2d8224 */ /* 0x000fe200078e0030 */
[----:B------:R-:W-:Y:S01]  /*50e0*/  @!P0 F2FP.BF16.PACK_AB R5, R6, R5 ;  /* 0x000000050605823e */ /* 0x000fe200000010ff */
[----:B------:R-:W-:Y:S02]  /*50f0*/  @!P0 IMAD.MOV.U32 R46, RZ, RZ, R10 ;  /* 0x000000ffff2e8224 */ /* 0x000fe400078e000a */
[----:B------:R-:W-:Y:S01]  /*5100*/  @!P0 FFMA.FTZ R8, R41, R42, R8 ;  /* 0x0000002a29088223 */ /* 0x000fe20000010008 */
[----:B------:R-:W-:Y:S01]  /*5110*/  @!P0 MOV R14, R5 ;  /* 0x00000005000e8202 */ /* 0x000fe20000000f00 */
[----:B------:R-:W-:Y:S01]  /*5120*/  @!P0 IMAD.MOV.U32 R12, RZ, RZ, R0 ;  /* 0x000000ffff0c8224 */ /* 0x000fe200078e0000 */
[----:B------:R1:W-:Y:S01]  /*5130*/  STG.E.128 [R54.64], R44 ;  /* 0x0000002c36007986 */ /* 0x0003e2000c101d06 */
[----:B------:R-:W-:Y:S01]  /*5140*/  @!P0 IMAD.MOV.U32 R13, RZ, RZ, R3 ;  /* 0x000000ffff0d8224 */ /* 0x000fe200078e0003 */
[----:B------:R-:W-:Y:S05]  /*5150*/  @!P0 F2FP.BF16.PACK_AB R7, R8, R7 ;  /* 0x000000070807823e */ /* 0x000fea00000010ff */
[----:B------:R-:W-:Y:S01]  /*5160*/  @!P0 IMAD.MOV.U32 R15, RZ, RZ, R7 ;  /* 0x000000ffff0f8224 */ /* 0x000fe200078e0007 */
[----:B------:R-:W-:-:S13]  /*5170*/  ISETP.GE.AND P0, PT, R100, c[0x0][0x1d4], PT ;  /* 0x0000750064007a0c */ /* 0x000fda0003f06270 */
[----:B------:R-:W-:-:S05]  /*5180*/  @P0 BRA `(.L_x_661) ;  /* 0x000001c000000947 */ /* 0x000fca0003800000 */
[----:B------:R-:W-:Y:S04]  /*5190*/  IADD3 R0, P1, P0, R86, R80, R100 ;  /* 0x0000005056007210 */ /* 0x000fe8000783e064 */
[----:B------:R-:W-:Y:S02]  /*51a0*/  IADD3.X R3, R88, R79, R121, P1, P0 ;  /* 0x0000004f58037210 */ /* 0x000fe40000fe0479 */
[C---:B------:R-:W-:Y:S04]  /*51b0*/  LEA R2, P0, R0.reuse, c[0x0][0x1c8], 0x1 ;  /* 0x0000720000027a11 */ /* 0x040fe800078008ff */
[----:B------:R-:W-:Y:S05]  /*51c0*/  LEA.HI.X R3, R0, c[0x0][0x1cc], R3, 0x1, P0 ;  /* 0x0000730000037a11 */ /* 0x000fea00000f0c03 */
[----:B------:R2:W-:Y:S01]  /*51d0*/  STG.E.128 [R2.64], R12 ;  /* 0x0000000c02007986 */ /* 0x0005e2000c101d06 */
[----:B------:R-:W-:-:S05]  /*51e0*/  BRA `(.L_x_661) ;  /* 0x0000016000007947 */ /* 0x000fca0003800000 */
.L_x_657:
[----:B------:R-:W-:Y:S05]  /*51f0*/  IMAD R0, R77, -0x40, R94 ;  /* 0xffffffc04d007824 */ /* 0x000fea00078e025e */
[----:B------:R-:W-:Y:S04]  /*5200*/  IMNMX R0, R0, 0x40, PT ;  /* 0x0000004000007817 */ /* 0x000fe80003800200 */
[----:B------:R-:W-:-:S13]  /*5210*/  ISETP.GE.AND P0, PT, R90, R0, PT ;  /* 0x000000005a00720c */ /* 0x000fda0003f06270 */
[----:B------:R-:W-:-:S05]  /*5220*/  @P0 BRA `(.L_x_661) ;  /* 0x0000012000000947 */ /* 0x000fca0003800000 */
[----:B------:R-:W-:-:S13]  /*5230*/  ISETP.GE.AND P0, PT, R24, c[0x0][0x1d4], PT ;  /* 0x0000750018007a0c */ /* 0x000fda0003f06270 */
[----:B------:R-:W1:Y:S04]  /*5240*/  @!P0 LDS.128 R4, [R84+0x3000] ;  /* 0x0030000054048984 */ /* 0x000e680000000c00 */
[----:B-1----:R-:W-:Y:S01]  /*5250*/  @!P0 STG.E.128 [R58.64], R4 ;  /* 0x000000043a008986 */ /* 0x002fe2000c101d06 */
[----:B------:R-:W-:-:S13]  /*5260*/  ISETP.GE.AND P0, PT, R27, c[0x0][0x1d4], PT ;  /* 0x000075001b007a0c */ /* 0x000fda0003f06270 */
[----:B------:R-:W1:Y:S04]  /*5270*/  @!P0 LDS.128 R4, [R85+0x3000] ;  /* 0x0030000055048984 */ /* 0x000e680000000c00 */
[----:B-1----:R-:W-:Y:S01]  /*5280*/  @!P0 STG.E.128 [R58.64+0x20], R4 ;  /* 0x000020043a008986 */ /* 0x002fe2000c101d06 */
        /* <DEDUP_REMOVED lines=11> */
[----:B-1----:R1:W-:Y:S02]  /*5340*/  @!P0 STG.E.128 [R58.64+0xa0], R4 ;  /* 0x0000a0043a008986 */ /* 0x0023e4000c101d06 */
.L_x_661:
[----:B------:R-:W-:Y:S05]  /*5350*/  BSYNC B1 ;  /* 0x0000000000017941 */ /* 0x000fea0003800000 */
.L_x_656:
[C---:B-1----:R-:W-:Y:S01]  /*5360*/  IMAD.SHL.U32 R10, R77.reuse, 0x40, RZ ;  /* 0x000000404d0a7824 */ /* 0x042fe200078e00ff */
[----:B------:R-:W-:Y:S01]  /*5370*/  SHF.L.U64.HI R9, R77, 0x6, R89 ;  /* 0x000000064d097819 */ /* 0x000fe20000010259 */
[----:B------:R-:W-:Y:S02]  /*5380*/  BSSY B0, `(.L_x_678) ;  /* 0x0000044000007945 */ /* 0x000fe40003800000 */
[----:B--2--5:R-:W-:Y:S01]  /*5390*/  IMAD.IADD R3, R136, 0x1, -R10 ;  /* 0x0000000188037824 */ /* 0x024fe200078e0a0a */
[----:B------:R-:W-:Y:S04]  /*53a0*/  IADD3 R0, P0, R10, R137, RZ ;  /* 0x000000890a007210 */ /* 0x000fe80007f1e0ff */
[----:B------:R-:W-:Y:S02]  /*53b0*/  IADD3.X R2, R9, R143, RZ, P0, !PT ;  /* 0x0000008f09027210 */ /* 0x000fe400007fe4ff */
[----:B------:R-:W-:-:S13]  /*53c0*/  ISETP.GE.AND P0, PT, R3, 0x21, PT ;  /* 0x000000210300780c */ /* 0x000fda0003f06270 */
[----:B------:R-:W-:Y:S02]  /*53d0*/  @P0 IADD3 R8, P1, R0, 0x20, RZ ;  /* 0x0000002000080810 */ /* 0x000fe40007f3e0ff */
[----:B------:R-:W-:Y:S03]  /*53e0*/  @P0 MOV R7, R99 ;  /* 0x0000006300070202 */ /* 0x000fe60000000f00 */
[----:B------:R-:W-:Y:S01]  /*53f0*/  @P0 IMAD.X R6, RZ, RZ, R2, P1 ;  /* 0x000000ffff060224 */ /* 0x000fe200008e0602 */
[----:B------:R-:W-:-:S13]  /*5400*/  ISETP.GE.AND P1, PT, R3, 0x1, PT ;  /* 0x000000010300780c */ /* 0x000fda0003f26270 */
[----:B------:R-:W-:Y:S01]  /*5410*/  @P1 MOV R3, R99 ;  /* 0x0000006300031202 */ /* 0x000fe20000000f00 */
[----:B------:R-:W-:Y:S02]  /*5420*/  @P1 IMAD R4, R2, c[0x0][0x258], RZ ;  /* 0x0000960002041a24 */ /* 0x000fe400078e02ff */
[----:B------:R-:W-:Y:S04]  /*5430*/  @P1 IMAD.MOV.U32 R2, RZ, RZ, R96 ;  /* 0x000000ffff021224 */ /* 0x000fe800078e0060 */
[C---:B------:R-:W-:Y:S04]  /*5440*/  @P1 IMAD.WIDE.U32 R2, R0.reuse, c[0x0][0x258], R2 ;  /* 0x0000960000021a25 */ /* 0x040fe800078e0002 */
[----:B------:R-:W-:Y:S01]  /*5450*/  @P1 IMAD R0, R0, c[0x0][0x25c], R4 ;  /* 0x0000970000001a24 */ /* 0x000fe200078e0204 */
[C---:B------:R-:W-:Y:S03]  /*5460*/  @P1 LEA R4, P2, R2.reuse, c[0x0][0x250], 0x1 ;  /* 0x0000940002041a11 */ /* 0x040fe600078408ff */
[----:B------:R-:W-:Y:S05]  /*5470*/  @P1 IMAD.IADD R0, R3, 0x1, R0 ;  /* 0x0000000103001824 */ /* 0x000fea00078e0200 */
[----:B------:R-:W-:Y:S01]  /*5480*/  @P1 LEA.HI.X R5, R2, c[0x0][0x254], R0, 0x1, P2 ;  /* 0x0000950002051a11 */ /* 0x000fe200010f0c00 */
[----:B------:R-:W-:Y:S02]  /*5490*/  @P0 IMAD R0, R6, c[0x0][0x258], RZ ;  /* 0x0000960006000a24 */ /* 0x000fe400078e02ff */
[----:B------:R-:W-:Y:S02]  /*54a0*/  @P0 IMAD.MOV.U32 R6, RZ, RZ, R96 ;  /* 0x000000ffff060224 */ /* 0x000fe400078e0060 */
        /* <DEDUP_REMOVED lines=22> */
[----:B------:R-:W-:Y:S02]  /*5610*/  IMAD.MOV.U32 R4, RZ, RZ, R112 ;  /* 0x000000ffff047224 */ /* 0x000fe400078e0070 */
[----:B------:R-:W-:Y:S02]  /*5620*/  IMAD.MOV.U32 R5, RZ, RZ, R129 ;  /* 0x000000ffff057224 */ /* 0x000fe400078e0081 */
[----:B------:R-:W-:Y:S02]  /*5630*/  IMAD.X R2, R9, 0x1, R141, P0 ;  /* 0x0000000109027824 */ /* 0x000fe400000e068d */
[----:B------:R-:W-:Y:S04]  /*5640*/  IMAD.WIDE.U32 R4, R0, c[0x0][0x208], R4 ;  /* 0x0000820000047a25 */ /* 0x000fe800078e0004 */
[----:B------:R-:W-:Y:S04]  /*5650*/  IMAD R2, R2, c[0x0][0x208], RZ ;  /* 0x0000820002027a24 */ /* 0x000fe800078e02ff */
[----:B------:R-:W-:Y:S01]  /*5660*/  IMAD R0, R0, c[0x0][0x20c], R2 ;  /* 0x0000830000007a24 */ /* 0x000fe200078e0202 */
[C---:B------:R-:W-:Y:S03]  /*5670*/  LEA R2, P0, R4.reuse, c[0x0][0x1f8], 0x1 ;  /* 0x00007e0004027a11 */ /* 0x040fe600078008ff */
[----:B------:R-:W-:Y:S05]  /*5680*/  IMAD.IADD R0, R5, 0x1, R0 ;  /* 0x0000000105007824 */ /* 0x000fea00078e0200 */
[----:B------:R-:W-:Y:S02]  /*5690*/  LEA.HI.X R3, R4, c[0x0][0x1fc], R0, 0x1, P0 ;  /* 0x00007f0004037a11 */ /* 0x000fe400000f0c00 */
[----:B------:R-:W-:-:S13]  /*56a0*/  ISETP.GE.AND P0, PT, R24, c[0x0][0x1d4], PT ;  /* 0x0000750018007a0c */ /* 0x000fda0003f06270 */
[----:B------:R-:W1:Y:S04]  /*56b0*/  @!P0 LDS.128 R4, [R84] ;  /* 0x0000000054048984 */ /* 0x000e680000000c00 */
[----:B-1----:R-:W-:Y:S01]  /*56c0*/  @!P0 STG.E.128 [R2.64], R4 ;  /* 0x0000000402008986 */ /* 0x002fe2000c101d06 */
[----:B------:R-:W-:-:S13]  /*56d0*/  ISETP.GE.AND P0, PT, R27, c[0x0][0x1d4], PT ;  /* 0x000075001b007a0c */ /* 0x000fda0003f06270 */
[----:B------:R-:W1:Y:S04]  /*56e0*/  @!P0 LDS.128 R4, [R85] ;  /* 0x0000000055048984 */ /* 0x000e680000000c00 */
        /* <DEDUP_REMOVED lines=13> */
.L_x_679:
[----:B-1----:R-:W-:Y:S05]  /*57c0*/  BSYNC B0 ;  /* 0x0000000000007941 */ /* 0x002fea0003800000 */
.L_x_678:
        /* <DEDUP_REMOVED lines=25> */
.L_x_655:
[----:B------:R-:W2:Y:S01]  /*5960*/  LDL R161, [R1] ;  /* 0x0000000001a17983 */ /* 0x000ea20000100800 */
[----:B------:R-:W-:-:S05]  /*5970*/  IMAD.MOV.U32 R29, RZ, RZ, c[0x0][0x2c4] ;  /* 0x0000b100ff1d7624 */ /* 0x000fca00078e00ff */
[----:B------:R-:W-:Y:S01]  /*5980*/  ISETP.NE.AND P2, PT, R29, 0x1, PT ;  /* 0x000000011d00780c */ /* 0x000fe20003f45270 */
[----:B------:R-:W-:Y:S01]  /*5990*/  CS2R R94, SRZ ;  /* 0x00000000005e7805 */ /* 0x000fe2000001ff00 */
[----:B------:R-:W-:Y:S01]  /*59a0*/  IADD3 R6, R149, R148, RZ ;  /* 0x0000009495067210 */ /* 0x000fe20007ffe0ff */
[----:B------:R-:W-:Y:S01]  /*59b0*/  IMAD.MOV.U32 R11, RZ, RZ, RZ ;  /* 0x000000ffff0b7224 */ /* 0x000fe200078e00ff */
[----:B------:R-:W-:Y:S01]  /*59c0*/  PLOP3.LUT P4, PT, PT, PT, PT, 0x80, 0x0 ;  /* 0x000000000000781c */ /* 0x000fe20003f8f070 */
[----:B------:R-:W-:Y:S01]  /*59d0*/  IMAD.MOV.U32 R92, RZ, RZ, RZ ;  /* 0x000000ffff5c7224 */ /* 0x000fe200078e00ff */
[----:B------:R-:W-:Y:S01]  /*59e0*/  CS2R R98, SRZ ;  /* 0x0000000000627805 */ /* 0x000fe2000001ff00 */
[----:B------:R-:W-:Y:S01]  /*59f0*/  CS2R R96, SRZ ;  /* 0x0000000000607805 */ /* 0x000fe2000001ff00 */
[----:B------:R-:W-:Y:S01]  /*5a00*/  MOV R12, RZ ;  /* 0x000000ff000c7202 */ /* 0x000fe20000000f00 */
[----:B------:R-:W-:Y:S01]  /*5a10*/  IMAD.MOV.U32 R90, RZ, RZ, RZ ;  /* 0x000000ffff5a7224 */ /* 0x000fe200078e00ff */
[----:B------:R-:W-:Y:S01]  /*5a20*/  CS2R R88, SRZ ;  /* 0x0000000000587805 */ /* 0x000fe2000001ff00 */
        /* <DEDUP_REMOVED lines=57> */
[----:B------:R-:W-:Y:S01]  /*5dc0*/  MOV R152, RZ ;  /* 0x000000ff00987202 */ /* 0x000fe20000000f00 */
[----:B------:R-:W-:Y:S01]  /*5dd0*/  IMAD.MOV.U32 R54, RZ, RZ, RZ ;  /* 0x000000ffff367224 */ /* 0x000fe200078e00ff */
[----:B------:R-:W-:Y:S01]  /*5de0*/  MOV R53, RZ ;  /* 0x000000ff00357202 */ /* 0x000fe20000000f00 */
[----:B------:R-:W-:Y:S01]  /*5df0*/  CS2R R50, SRZ ;  /* 0x0000000000327805 */ /* 0x000fe2000001ff00 */
[----:B--2---:R-:W-:-:S05]  /*5e00*/  IADD3 R0, R161, 0x7f, RZ ;  /* 0x0000007fa1007810 */ /* 0x004fca0007ffe0ff */
[----:B-1----:R-:W-:-:S05]  /*5e10*/  @P2 IMAD.HI.U32 R2, R0, c[0x0][0x2c8], RZ ;  /* 0x0000b20000022a27 */ /* 0x002fca00078e00ff */
[----:B------:R-:W-:-:S05]  /*5e20*/  @P2 SHF.R.U32.HI R0, RZ, c[0x0][0x2cc], R2 ;  /* 0x0000b300ff002a19 */ /* 0x000fca0000011602 */
[----:B------:R-:W-:-:S05]  /*5e30*/  IMAD.IADD R0, R154, 0x1, R0 ;  /* 0x000000019a007824 */ /* 0x000fca00078e0200 */
[----:B------:R-:W-:-:S04]  /*5e40*/  SHF.R.S32.HI R2, RZ, 0x1f, R0 ;  /* 0x0000001fff027819 */ /* 0x000fc80000011400 */
[----:B------:R-:W-:-:S04]  /*5e50*/  LEA.HI R0, R2, R0, RZ, 0x6 ;  /* 0x0000000002007211 */ /* 0x000fc800078f30ff */
[----:B------:R-:W-:-:S04]  /*5e60*/  SHF.R.S32.HI R0, RZ, 0x6, R0 ;  /* 0x00000006ff007819 */ /* 0x000fc80000011400 */
[----:B------:R-:W-:-:S04]  /*5e70*/  IMNMX R204, R153, R0, PT ;  /* 0x0000000099cc7217 */ /* 0x000fc80003800200 */
[----:B------:R-:W-:Y:S01]  /*5e80*/  ISETP.GE.AND P0, PT, R204, 0x1, PT ;  /* 0x00000001cc00780c */ /* 0x000fe20003f06270 */
[----:B------:R-:W-:-:S12]  /*5e90*/  IMAD.MOV.U32 R154, RZ, RZ, RZ ;  /* 0x000000ffff9a7224 */ /* 0x000fd800078e00ff */
[----:B------:R-:W-:Y:S05]  /*5ea0*/  @!P0 BRA `(.L_x_681) ;  /* 0x00013f0000008947 */ /* 0x000fea0003800000 */
[----:B------:R-:W2:Y:S01]  /*5eb0*/  LDL R48, [R1+0x70] ;  /* 0x0000700001307983 */ /* 0x000ea20000100800 */
[----:B------:R-:W-:-:S03]  /*5ec0*/  ISETP.NE.U32.AND P0, PT, RZ, c[0x0][0x340], PT ;  /* 0x0000d000ff007a0c */ /* 0x000fc60003f05070 */
[----:B------:R-:W3:Y:S01]  /*5ed0*/  LDL R179, [R1+0x6c] ;  /* 0x00006c0001b37983 */ /* 0x000ee20000100800 */
[----:B------:R-:W-:-:S13]  /*5ee0*/  ISETP.NE.AND.EX P1, PT, RZ, c[0x0][0x344], PT, P0 ;  /* 0x0000d100ff007a0c */ /* 0x000fda0003f25300 */
[----:B------:R-:W-:Y:S01]  /*5ef0*/  @P1 IMAD.MOV.U32 R2, RZ, RZ, 0x4 ;  /* 0x00000004ff021424 */ /* 0x000fe200078e00ff */
[----:B------:R-:W-:Y:S01]  /*5f00*/  SHF.R.S32.HI R16, RZ, 0x1f, R165 ;  /* 0x0000001fff107819 */ /* 0x000fe200000114a5 */
[----:B------:R-:W1:Y:S01]  /*5f10*/  S2R R49, SR_CTAID.Y ;  /* 0x0000000000317919 */ /* 0x000e620000002600 */
[----:B------:R-:W-:Y:S02]  /*5f20*/  SHF.R.S32.HI R0, RZ, 0x1f, R145 ;  /* 0x0000001fff007819 */ /* 0x000fe40000011491 */
[CC--:B------:R-:W-:Y:S02]  /*5f30*/  LEA.HI R110, R16.reuse, R165.reuse, RZ, 0x3 ;  /* 0x000000a5106e7211 */ /* 0x0c0fe400078f18ff */
[----:B------:R-:W-:Y:S01]  /*5f40*/  LEA.HI R10, R16, R165, RZ, 0x2 ;  /* 0x000000a5100a7211 */ /* 0x000fe200078f10ff */
[----:B------:R-:W-:Y:S01]  /*5f50*/  IMAD R0, R0, c[0x0][0x178], RZ ;  /* 0x00005e0000007a24 */ /* 0x000fe200078e02ff */
[----:B------:R-:W-:-:S03]  /*5f60*/  SHF.R.S32.HI R108, RZ, 0x3, R110 ;  /* 0x00000003ff6c7819 */ /* 0x000fc6000001146e */
[----:B------:R-:W-:Y:S02]  /*5f70*/  IMAD R4, R145, c[0x0][0x17c], R0 ;  /* 0x00005f0091047a24 */ /* 0x000fe400078e0200 */
[----:B------:R-:W-:Y:S01]  /*5f80*/  IMAD.SHL.U32 R0, R108, 0x40, RZ ;  /* 0x000000406c007824 */ /* 0x000fe200078e00ff */
[----:B------:R-:W-:-:S04]  /*5f90*/  SHF.R.S32.HI R84, RZ, 0x2, R10 ;  /* 0x00000002ff547819 */ /* 0x000fc8000001140a */
[----:B------:R-:W-:Y:S01]  /*5fa0*/  LOP3.LUT R0, R0, 0xc0, RZ, 0xc0, !PT ;  /* 0x000000c000007812 */ /* 0x000fe200078ec0ff */
[----:B------:R-:W-:Y:S02]  /*5fb0*/  IMAD R5, R167, c[0x0][0x1b8], RZ ;  /* 0x00006e00a7057a24 */ /* 0x000fe400078e02ff */
[----:B--2---:R-:W-:-:S05]  /*5fc0*/  @P1 IMAD.WIDE R2, R48, R2, c[0x0][0x340] ;  /* 0x0000d00030021625 */ /* 0x004fca00078e0202 */
[----:B------:R2:W4:Y:S01]  /*5fd0*/  @P1 LDG.E R21, [R2.64] ;  /* 0x0000000602151981 */ /* 0x000522000c1e1900 */
[----:B------:R-:W-:Y:S01]  /*5fe0*/  SHF.R.S32.HI R17, RZ, 0x1f, R48 ;  /* 0x0000001fff117819 */ /* 0x000fe20000011430 */
[----:B---3--:R-:W-:Y:S01]  /*5ff0*/  IMAD R44, R179, c[0x0][0x2c4], RZ ;  /* 0x0000b100b32c7a24 */ /* 0x008fe200078e02ff */
[----:B------:R-:W-:Y:S01]  /*6000*/  LEA.HI R155, R16, R165, RZ, 0x5 ;  /* 0x000000a5109b7211 */ /* 0x000fe200078f28ff */
[----:B------:R-:W-:Y:S03]  /*6010*/  BSSY B0, `(.L_x_682) ;  /* 0x0000084000007945 */ /* 0x000fe60003800000 */
[----:B------:R-:W-:Y:S02]  /*6020*/  SHF.R.S32.HI R154, RZ, 0x5, R155 ;  /* 0x00000005ff9a7819 */ /* 0x000fe4000001149b */
[----:B--2---:R-:W-:-:S05]  /*6030*/  LOP3.LUT R2, R10, 0xfffffffc, RZ, 0xc0, !PT ;  /* 0xfffffffc0a027812 */ /* 0x004fca00078ec0ff */
[----:B------:R-:W-:Y:S02]  /*6040*/  IMAD.IADD R153, R165, 0x1, -R2 ;  /* 0x00000001a5997824 */ /* 0x000fe400078e0a02 */
[----:B------:R-:W-:-:S04]  /*6050*/  IMAD.WIDE.U32 R2, R145, c[0x0][0x178], RZ ;  /* 0x00005e0091027a25 */ /* 0x000fc800078e00ff */
[----:B------:R-:W-:Y:S01]  /*6060*/  IMAD.SHL.U32 R12, R153, 0x8, RZ ;  /* 0x00000008990c7824 */ /* 0x000fe200078e00ff */
[----:B------:R-:W-:Y:S01]  /*6070*/  IADD3 R3, R3, R4, RZ ;  /* 0x0000000403037210 */ /* 0x000fe20007ffe0ff */
[----:B------:R-:W-:-:S03]  /*6080*/  IMAD R11, R153, 0x20, R84 ;  /* 0x00000020990b7824 */ /* 0x000fc600078e0254 */
[----:B------:R-:W-:Y:S01]  /*6090*/  LOP3.LUT R4, R0, 0x18, R12, 0xf8, !PT ;  /* 0x0000001800047812 */ /* 0x000fe200078ef80c */
[----:B-1----:R-:W-:Y:S01]  /*60a0*/  IMAD.WIDE.U32 R2, R49, c[0x0][0x1b8], R2 ;  /* 0x00006e0031027a25 */ /* 0x002fe200078e0002 */
[----:B------:R-:W-:Y:S02]  /*60b0*/  SHF.R.U32.HI R0, RZ, 0x3, R0 ;  /* 0x00000003ff007819 */ /* 0x000fe40000011600 */
[----:B------:R-:W-:Y:S01]  /*60c0*/  IADD3 R8, R12, 0x40, RZ ;  /* 0x000000400c087810 */ /* 0x000fe20007ffe0ff */
[----:B------:R-:W-:Y:S01]  /*60d0*/  IMAD.IADD R11, R161, 0x1, R11 ;  /* 0x00000001a10b7824 */ /* 0x000fe200078e020b */
[----:B------:R-:W-:Y:S01]  /*60e0*/  LOP3.LUT R20, R4, R0, RZ, 0x3c, !PT ;  /* 0x0000000004147212 */ /* 0x000fe200078e3cff */
[----:B------:R-:W-:Y:S01]  /*60f0*/  IMAD R4, R49, c[0x0][0x1bc], R5 ;  /* 0x00006f0031047a24 */ /* 0x000fe200078e0205 */
[----:B------:R-:W-:Y:S02]  /*6100*/  SHF.R.S32.HI R5, RZ, 0x1f, R6 ;  /* 0x0000001fff057819 */ /* 0x000fe40000011406 */
[C---:B------:R-:W-:Y:S01]  /*6110*/  IADD3 R0, P0, R84.reuse, R6, RZ ;  /* 0x0000000654007210 */ /* 0x040fe20007f1e0ff */
[----:B------:R-:W-:Y:S01]  /*6120*/  IMAD.IADD R3, R3, 0x1, R4 ;  /* 0x0000000103037824 */ /* 0x000fe200078e0204 */
[----:B------:R-:W-:Y:S01]  /*6130*/  MOV R7, R11 ;  /* 0x0000000b00077202 */ /* 0x000fe20000000f00 */
[----:B------:R-:W-:Y:S01]  /*6140*/  @P2 IMAD.HI.U32 R6, R11, c[0x0][0x2c8], RZ ;  /* 0x0000b2000b062a27 */ /* 0x000fe200078e00ff */
[----:B------:R-:W-:-:S02]  /*6150*/  LEA.HI.X.SX32 R4, R84, R5, 0x1, P0 ;  /* 0x0000000554047211 */ /* 0x000fc400000f0eff */
[----:B------:R-:W-:Y:S02]  /*6160*/  ISETP.NE.U32.AND P0, PT, RZ, c[0x0][0x348], PT ;  /* 0x0000d200ff007a0c */ /* 0x000fe40003f05070 */
[----:B------:R-:W-:Y:S01]  /*6170*/  @P2 SHF.R.U32.HI R7, RZ, c[0x0][0x2cc], R6 ;  /* 0x0000b300ff072a19 */ /* 0x000fe20000011606 */
[----:B------:R-:W-:Y:S01]  /*6180*/  IMAD R5, R4, c[0x0][0x1e0], RZ ;  /* 0x0000780004057a24 */ /* 0x000fe200078e02ff */
[----:B------:R-:W-:Y:S01]  /*6190*/  LEA.HI R6, R16, R165, RZ, 0x4 ;  /* 0x000000a510067211 */ /* 0x000fe200078f20ff */
[----:B------:R-:W-:Y:S01]  /*61a0*/  IMAD R4, R4, c[0x0][0x208], RZ ;  /* 0x0000820004047a24 */ /* 0x000fe200078e02ff */
[----:B------:R-:W-:Y:S01]  /*61b0*/  ISETP.NE.AND.EX P0, PT, RZ, c[0x0][0x34c], PT, P0 ;  /* 0x0000d300ff007a0c */ /* 0x000fe20003f05300 */
[C---:B------:R-:W-:Y:S01]  /*61c0*/  IMAD R18, R0.reuse, c[0x0][0x1e4], R5 ;  /* 0x0000790000127a24 */ /* 0x040fe200078e0205 */
[----:B------:R-:W-:Y:S01]  /*61d0*/  SHF.R.S32.HI R13, RZ, 0x1f, R12 ;  /* 0x0000001fff0d7819 */ /* 0x000fe2000001140c */
[----:B------:R-:W-:Y:S01]  /*61e0*/  IMAD R19, R0, c[0x0][0x20c], R4 ;  /* 0x0000830000137a24 */ /* 0x000fe200078e0204 */
[----:B------:R-:W-:-:S02]  /*61f0*/  LOP3.LUT R5, R6, 0xfffffff0, RZ, 0xc0, !PT ;  /* 0xfffffff006057812 */ /* 0x000fc400078ec0ff */
[----:B------:R-:W-:Y:S01]  /*6200*/  SEL R6, R17, RZ, !P0 ;  /* 0x000000ff11067207 */ /* 0x000fe20004000000 */
[--C-:B------:R-:W-:Y:S01]  /*6210*/  IMAD.WIDE.U32 R14, R0, c[0x0][0x1e0], R12.reuse ;  /* 0x00007800000e7a25 */ /* 0x100fe200078e000c */
[----:B------:R-:W-:Y:S02]  /*6220*/  LEA.HI R4, R10, R84, RZ, 0x1 ;  /* 0x000000540a047211 */ /* 0x000fe400078f08ff */
[----:B------:R-:W-:Y:S01]  /*6230*/  ISETP.GE.AND P3, PT, R8, c[0x0][0x1d4], PT ;  /* 0x0000750008007a0c */ /* 0x000fe20003f66270 */
[----:B------:R-:W-:Y:S01]  /*6240*/  IMAD.WIDE.U32 R8, R0, c[0x0][0x208], R12 ;  /* 0x0000820000087a25 */ /* 0x000fe200078e000c */
[----:B------:R-:W-:Y:S02]  /*6250*/  SEL R0, R48, RZ, !P0 ;  /* 0x000000ff30007207 */ /* 0x000fe40004000000 */
[----:B------:R-:W-:Y:S01]  /*6260*/  LOP3.LUT R4, R4, 0x7fffffe, RZ, 0xc0, !PT ;  /* 0x07fffffe04047812 */ /* 0x000fe200078ec0ff */
[----:B------:R-:W-:Y:S01]  /*6270*/  IMAD.IADD R100, R165, 0x1, -R5 ;  /* 0x00000001a5647824 */ /* 0x000fe200078e0a05 */
[----:B------:R-:W-:Y:S01]  /*6280*/  IADD3 R10, -R7, RZ, RZ ;  /* 0x000000ff070a7210 */ /* 0x000fe20007ffe1ff */
[----:B------:R-:W-:Y:S01]  /*6290*/  IMAD R5, R6, c[0x0][0x1c0], RZ ;  /* 0x0000700006057a24 */ /* 0x000fe200078e02ff */
[----:B------:R-:W-:Y:S01]  /*62a0*/  IADD3 R9, R9, R19, RZ ;  /* 0x0000001309097210 */ /* 0x000fe20007ffe0ff */
[----:B------:R-:W-:Y:S01]  /*62b0*/  IMAD.IADD R4, R84, 0x1, -R4 ;  /* 0x0000000154047824 */ /* 0x000fe200078e0a04 */
[----:B------:R-:W-:Y:S01]  /*62c0*/  LEA.HI R105, R100, R100, RZ, 0x1 ;  /* 0x0000006464697211 */ /* 0x000fe200078f08ff */
[C---:B------:R-:W-:Y:S01]  /*62d0*/  IMAD R5, R0.reuse, c[0x0][0x1c4], R5 ;  /* 0x0000710000057a24 */ /* 0x040fe200078e0205 */
[----:B------:R-:W-:Y:S01]  /*62e0*/  ISETP.NE.U32.AND P0, PT, RZ, c[0x0][0x350], PT ;  /* 0x0000d400ff007a0c */ /* 0x000fe20003f05070 */
[----:B------:R-:W-:Y:S01]  /*62f0*/  IMAD.WIDE.U32 R2, R0, c[0x0][0x1c0], R2 ;  /* 0x0000700000027a25 */ /* 0x000fe200078e0002 */
[----:B------:R-:W-:-:S02]  /*6300*/  SHF.R.S32.HI R0, RZ, 0x1f, R7 ;  /* 0x0000001fff007819 */ /* 0x000fc40000011407 */
[--C-:B------:R-:W-:Y:S01]  /*6310*/  SHF.R.S32.HI R16, RZ, 0x1, R105.reuse ;  /* 0x00000001ff107819 */ /* 0x100fe20000011469 */
[----:B------:R-:W-:Y:S01]  /*6320*/  IMAD R4, R154, 0x8, R4 ;  /* 0x000000089a047824 */ /* 0x000fe200078e0204 */
[----:B------:R-:W-:Y:S01]  /*6330*/  SHF.R.S32.HI R6, RZ, 0x1f, R105 ;  /* 0x0000001fff067819 */ /* 0x000fe20000011469 */
[----:B------:R-:W-:Y:S01]  /*6340*/  IMAD R0, R0, c[0x0][0x1b0], RZ ;  /* 0x00006c0000007a24 */ /* 0x000fe200078e02ff */
[----:B------:R-:W-:Y:S01]  /*6350*/  P2R R112, PR, RZ, 0x8 ;  /* 0x00000008ff707803 */ /* 0x000fe20000000000 */
[----:B------:R-:W-:Y:S01]  /*6360*/  IMAD R10, R10, c[0x0][0x2c4], R11 ;  /* 0x0000b1000a0a7a24 */ /* 0x000fe200078e020b */
[----:B------:R-:W-:Y:S01]  /*6370*/  ISETP.GE.AND P5, PT, R12, c[0x0][0x1d4], PT ;  /* 0x000075000c007a0c */ /* 0x000fe20003fa6270 */
[----:B------:R-:W-:Y:S01]  /*6380*/  IMAD.U32 R225, R4, 0x20, R20 ;  /* 0x0000002004e17824 */ /* 0x000fe200078e0014 */
[----:B------:R-:W-:Y:S01]  /*6390*/  LEA.HI R4, R6, R16, RZ, 0x2 ;  /* 0x0000001006047211 */ /* 0x000fe200078f10ff */
[----:B------:R-:W-:Y:S01]  /*63a0*/  IMAD R6, R7, c[0x0][0x1b4], R0 ;  /* 0x00006d0007067a24 */ /* 0x000fe200078e0200 */
[----:B------:R-:W-:Y:S01]  /*63b0*/  SHF.R.S32.HI R0, RZ, 0x1f, R10 ;  /* 0x0000001fff007819 */ /* 0x000fe2000001140a */
[----:B------:R-:W-:Y:S01]  /*63c0*/  IMAD.IADD R3, R3, 0x1, R5 ;  /* 0x0000000103037824 */ /* 0x000fe200078e0205 */
[----:B------:R-:W-:Y:S01]  /*63d0*/  LOP3.LUT R4, R4, 0xfffffffc, RZ, 0xc0, !PT ;  /* 0xfffffffc04047812 */ /* 0x000fe200078ec0ff */
[----:B------:R-:W-:Y:S01]  /*63e0*/  IMAD.IADD R5, R15, 0x1, R18 ;  /* 0x000000010f057824 */ /* 0x000fe200078e0212 */
[----:B------:R1:W-:Y:S01]  /*63f0*/  STL [R1+0x64], R112 ;  /* 0x0000647001007387 */ /* 0x0003e20000100800 */
[----:B------:R-:W-:-:S04]  /*6400*/  IMAD.WIDE.U32 R2, R7, c[0x0][0x1b0], R2 ;  /* 0x00006c0007027a25 */ /* 0x000fc800078e0002 */
[----:B------:R-:W-:Y:S02]  /*6410*/  IMAD R0, R0, c[0x0][0x1a8], RZ ;  /* 0x00006a0000007a24 */ /* 0x000fe400078e02ff */
[----:B------:R-:W-:Y:S02]  /*6420*/  IMAD.IADD R107, R16, 0x1, -R4 ;  /* 0x00000001106b7824 */ /* 0x000fe400078e0a04 */
[----:B------:R-:W-:Y:S02]  /*6430*/  IMAD.MOV.U32 R4, RZ, RZ, R14 ;  /* 0x000000ffff047224 */ /* 0x000fe400078e000e */
[----:B------:R-:W-:Y:S02]  /*6440*/  IMAD.IADD R3, R3, 0x1, R6 ;  /* 0x0000000103037824 */ /* 0x000fe400078e0206 */
[----:B------:R-:W-:Y:S02]  /*6450*/  IMAD R14, R10, c[0x0][0x1ac], R0 ;  /* 0x00006b000a0e7a24 */ /* 0x000fe400078e0200 */
[----:B------:R-:W-:-:S02]  /*6460*/  IMAD R6, R167, c[0x0][0x1e8], RZ ;  /* 0x00007a00a7067a24 */ /* 0x000fc400078e02ff */
[----:B------:R-:W-:Y:S02]  /*6470*/  IMAD R0, R167, c[0x0][0x210], RZ ;  /* 0x00008400a7007a24 */ /* 0x000fe400078e02ff */
[----:B------:R-:W-:-:S04]  /*6480*/  IMAD.WIDE.U32 R10, R10, c[0x0][0x1a8], R2 ;  /* 0x00006a000a0a7a25 */ /* 0x000fc800078e0002 */
[C---:B------:R-:W-:Y:S02]  /*6490*/  IMAD R6, R49.reuse, c[0x0][0x1ec], R6 ;  /* 0x00007b0031067a24 */ /* 0x040fe400078e0206 */
[C---:B------:R-:W-:Y:S02]  /*64a0*/  IMAD R0, R49.reuse, c[0x0][0x214], R0 ;  /* 0x0000850031007a24 */ /* 0x040fe400078e0200 */
[----:B------:R-:W-:-:S04]  /*64b0*/  IMAD.WIDE.U32 R4, R49, c[0x0][0x1e8], R4 ;  /* 0x00007a0031047a25 */ /* 0x000fc800078e0004 */
[----:B------:R-:W-:-:S04]  /*64c0*/  IMAD.WIDE.U32 R8, R49, c[0x0][0x210], R8 ;  /* 0x0000840031087a25 */ /* 0x000fc800078e0008 */
[----:B------:R-:W-:Y:S01]  /*64d0*/  IMAD.IADD R7, R6, 0x1, R5 ;  /* 0x0000000106077824 */ /* 0x000fe200078e0205 */
[----:B------:R-:W-:Y:S01]  /*64e0*/  IADD3 R5, R0, R9, RZ ;  /* 0x0000000900057210 */ /* 0x000fe20007ffe0ff */
[----:B------:R-:W-:Y:S01]  /*64f0*/  IMAD.IADD R9, R11, 0x1, R14 ;  /* 0x000000010b097824 */ /* 0x000fe200078e020e */
[----:B------:R-:W-:Y:S01]  /*6500*/  IADD3 R14, R161, R84, RZ ;  /* 0x00000054a10e7210 */ /* 0x000fe20007ffe0ff */
[----:B------:R-:W-:Y:S02]  /*6510*/  IMAD.MOV.U32 R6, RZ, RZ, R4 ;  /* 0x000000ffff067224 */ /* 0x000fe400078e0004 */
[----:B------:R-:W-:Y:S01]  /*6520*/  IMAD.MOV.U32 R4, RZ, RZ, R8 ;  /* 0x000000ffff047224 */ /* 0x000fe200078e0008 */
[----:B------:R-:W-:Y:S01]  /*6530*/  ISETP.GE.AND P4, PT, R14, R44, PT ;  /* 0x0000002c0e00720c */ /* 0x000fe20003f86270 */
[----:B------:R-:W-:-:S05]  /*6540*/  IMAD.SHL.U32 R11, R153, 0x8, RZ ;  /* 0x00000008990b7824 */ /* 0x000fca00078e00ff */
[----:B------:R-:W-:Y:S02]  /*6550*/  ISETP.GE.AND P3, PT, R11, c[0x0][0x198], PT ;  /* 0x000066000b007a0c */ /* 0x000fe40003f66270 */
[----:B----4-:R-:W-:Y:S01]  /*6560*/  @P1 SHF.R.S32.HI R3, RZ, 0x1f, R21 ;  /* 0x0000001fff031819 */ /* 0x010fe20000011415 */
[----:B------:R-:W-:Y:S01]  /*6570*/  @!P1 IMAD.MOV.U32 R3, RZ, RZ, R17 ;  /* 0x000000ffff039224 */ /* 0x000fe200078e0011 */
[----:B------:R-:W-:Y:S01]  /*6580*/  @P1 MOV R2, R21 ;  /* 0x0000001500021202 */ /* 0x000fe20000000f00 */
[----:B------:R-:W-:Y:S01]  /*6590*/  @!P1 IMAD.MOV.U32 R2, RZ, RZ, R48 ;  /* 0x000000ffff029224 */ /* 0x000fe200078e0030 */
[----:B------:R-:W-:Y:S02]  /*65a0*/  ISETP.NE.AND.EX P1, PT, RZ, c[0x0][0x354], PT, P0 ;  /* 0x0000d500ff007a0c */ /* 0x000fe40003f25300 */
[----:B------:R-:W-:Y:S02]  /*65b0*/  LEA R16, P0, R10, c[0x0][0x160], 0x1 ;  /* 0x000058000a107a11 */ /* 0x000fe400078008ff */
[----:B------:R-:W-:-:S02]  /*65c0*/  SEL R0, R3, RZ, !P1 ;  /* 0x000000ff03007207 */ /* 0x000fc40004800000 */
[----:B------:R-:W-:Y:S02]  /*65d0*/  SEL R2, R2, RZ, !P1 ;  /* 0x000000ff02027207 */ /* 0x000fe40004800000 */
[----:B------:R-:W-:Y:S01]  /*65e0*/  LEA.HI.X R15, R10, c[0x0][0x164], R9, 0x1, P0 ;  /* 0x000059000a0f7a11 */ /* 0x000fe200000f0c09 */
[----:B------:R-:W-:Y:S01]  /*65f0*/  IMAD R3, R0, c[0x0][0x1f0], RZ ;  /* 0x00007c0000037a24 */ /* 0x000fe200078e02ff */
[----:B------:R-:W-:Y:S01]  /*6600*/  IADD3 R10, R12, 0x20, RZ ;  /* 0x000000200c0a7810 */ /* 0x000fe20007ffe0ff */
[----:B------:R-:W-:Y:S01]  /*6610*/  IMAD R0, R0, c[0x0][0x218], RZ ;  /* 0x0000860000007a24 */ /* 0x000fe200078e02ff */
[----:B------:R-:W-:Y:S01]  /*6620*/  LOP3.LUT P0, RZ, R107, 0x2, RZ, 0xc0, !PT ;  /* 0x000000026bff7812 */ /* 0x000fe2000780c0ff */
[----:B------:R-:W-:Y:S01]  /*6630*/  IMAD R9, R2, c[0x0][0x1f4], R3 ;  /* 0x00007d0002097a24 */ /* 0x000fe200078e0203 */
[----:B------:R-:W-:Y:S01]  /*6640*/  ISETP.GE.AND P6, PT, R10, c[0x0][0x1d4], PT ;  /* 0x000075000a007a0c */ /* 0x000fe20003fc6270 */
[C---:B------:R-:W-:Y:S01]  /*6650*/  IMAD R8, R2.reuse, c[0x0][0x21c], R0 ;  /* 0x0000870002087a24 */ /* 0x040fe200078e0200 */
[----:B------:R-:W-:Y:S01]  /*6660*/  IADD3 R0, R11, 0x40, RZ ;  /* 0x000000400b007810 */ /* 0x000fe20007ffe0ff */
[----:B------:R-:W-:Y:S01]  /*6670*/  IMAD.WIDE.U32 R18, R2, c[0x0][0x1f0], R6 ;  /* 0x00007c0002127a25 */ /* 0x000fe200078e0006 */
[----:B------:R-:W-:-:S02]  /*6680*/  ISETP.GE.AND P1, PT, R10, c[0x0][0x198], PT ;  /* 0x000066000a007a0c */ /* 0x000fc40003f26270 */
[----:B------:R-:W-:Y:S01]  /*6690*/  ISETP.GE.AND P2, PT, R0, c[0x0][0x198], PT ;  /* 0x0000660000007a0c */ /* 0x000fe20003f46270 */
[----:B------:R-:W-:Y:S01]  /*66a0*/  IMAD.WIDE.U32 R116, R2, c[0x0][0x218], R4 ;  /* 0x0000860002747a25 */ /* 0x000fe200078e0004 */
[----:B------:R-:W-:Y:S01]  /*66b0*/  IADD3 R21, R19, R9, RZ ;  /* 0x0000000913157210 */ /* 0x000fe20007ffe0ff */
[----:B------:R1:W-:Y:S02]  /*66c0*/  STL.64 [R1+0x38], R18 ;  /* 0x0000381201007387 */ /* 0x0003e40000100a00 */
[----:B------:R-:W-:Y:S02]  /*66d0*/  IMAD.IADD R115, R117, 0x1, R8 ;  /* 0x0000000175737824 */ /* 0x000fe400078e0208 */
[----:B------:R1:W-:Y:S01]  /*66e0*/  STL.64 [R1+0x58], R116 ;  /* 0x0000587401007387 */ /* 0x0003e20000100a00 */
[----:B------:R-:W-:-:S03]  /*66f0*/  IMAD.MOV.U32 R3, RZ, RZ, 0x10 ;  /* 0x00000010ff037424 */ /* 0x000fc600078e00ff */
[----:B------:R1:W-:Y:S02]  /*6700*/  STL [R1+0x4c], R115 ;  /* 0x00004c7301007387 */ /* 0x0003e40000100800 */
[----:B------:R-:W-:Y:S02]  /*6710*/  SEL R3, R3, 0xfffffff0, !P0 ;  /* 0xfffffff003037807 */ /* 0x000fe40004000000 */
[----:B------:R1:W-:Y:S04]  /*6720*/  STL [R1+0x44], R21 ;  /* 0x0000441501007387 */ /* 0x0003e80000100800 */
[----:B------:R1:W2:Y:S04]  /*6730*/  SHFL.IDX PT, R4, R16, RZ, 0x1c1f ;  /* 0x001c1fff10047589 */ /* 0x0002a800000e0000 */
[----:B------:R1:W3:Y:S01]  /*6740*/  SHFL.IDX PT, R5, R15, RZ, 0x1c1f ;  /* 0x001c1fff0f057589 */ /* 0x0002e200000e0000 */
[----:B------:R-:W-:Y:S05]  /*6750*/  @P4 BRA `(.L_x_683) ;  /* 0x000000f000004947 */ /* 0x000fea0003800000 */
[----:B------:R-:W-:Y:S02]  /*6760*/  SHF.R.S32.HI R2, RZ, 0x1f, R10 ;  /* 0x0000001fff027819 */ /* 0x000fe4000001140a */
[----:B------:R-:W-:-:S02]  /*6770*/  SHF.R.S32.HI R8, RZ, 0x1f, R0 ;  /* 0x0000001fff087819 */ /* 0x000fc40000011400 */
[----:B------:R-:W-:Y:S02]  /*6780*/  LEA.HI R2, R2, R10, RZ, 0x3 ;  /* 0x0000000a02027211 */ /* 0x000fe400078f18ff */
[----:B------:R-:W-:Y:S02]  /*6790*/  LEA.HI R0, R8, R0, RZ, 0x3 ;  /* 0x0000000008007211 */ /* 0x000fe400078f18ff */
[----:B--2---:R-:W-:Y:S02]  /*67a0*/  LEA R6, P0, R11, R4, 0x1 ;  /* 0x000000040b067211 */ /* 0x004fe400078008ff */
        /* <DEDUP_REMOVED lines=10> */
.L_x_683:
[----:B------:R-:W-:Y:S05]  /*6850*/  BSYNC B0 ;  /* 0x0000000000007941 */ /* 0x000fea0003800000 */
.L_x_682:
        /* <DEDUP_REMOVED lines=22> */
.L_x_685:
[----:B------:R-:W-:Y:S05]  /*69c0*/  BSYNC B0 ;  /* 0x0000000000007941 */ /* 0x000fea0003800000 */
.L_x_684:
[----:B---3--:R-:W-:Y:S01]  /*69d0*/  IADD3 R0, R14, 0x40, RZ ;  /* 0x000000400e007810 */ /* 0x008fe20007ffe0ff */
[----:B------:R3:W1:Y:S01]  /*69e0*/  SHFL.IDX PT, R5, R15, 0x2, 0x1c1f ;  /* 0x005c1f000f057f89 */ /* 0x00066200000e0000 */
        /* <DEDUP_REMOVED lines=20> */
.L_x_687:
[----:B------:R-:W-:Y:S05]  /*6b30*/  BSYNC B0 ;  /* 0x0000000000007941 */ /* 0x000fea0003800000 */
.L_x_686:
[----:B--2---:R-:W2:Y:S01]  /*6b40*/  LDL R160, [R1+0x48] ;  /* 0x0000480001a07983 */ /* 0x004ea20000100800 */
[----:B------:R-:W-:-:S02]  /*6b50*/  IMAD.MOV.U32 R158, RZ, RZ, R20 ;  /* 0x000000ffff9e7224 */ /* 0x000fc400078e0014 */
[----:B------:R-:W-:Y:S01]  /*6b60*/  IMAD.MOV.U32 R159, RZ, RZ, R21 ;  /* 0x000000ffff9f7224 */ /* 0x000fe200078e0015 */
[----:B-1--4-:R-:W1:Y:S01]  /*6b70*/  SHFL.IDX PT, R4, R16, 0x3, 0x1c1f ;  /* 0x007c1f0010047f89 */ /* 0x012e6200000e0000 */
[----:B------:R-:W-:-:S03]  /*6b80*/  IADD3 R0, R14, 0x60, RZ ;  /* 0x000000600e007810 */ /* 0x000fc60007ffe0ff */
[----:B------:R-:W4:Y:S01]  /*6b90*/  SHFL.IDX PT, R5, R15, 0x3, 0x1c1f ;  /* 0x007c1f000f057f89 */ /* 0x000f2200000e0000 */
[----:B------:R-:W-:-:S13]  /*6ba0*/  ISETP.GE.AND P0, PT, R0, R44, PT ;  /* 0x0000002c0000720c */ /* 0x000fda0003f06270 */
[----:B------:R-:W-:Y:S01]  /*6bb0*/  @!P0 IMAD.SHL.U32 R8, R225, 0x2, RZ ;  /* 0x00000002e1088824 */ /* 0x000fe200078e00ff */
[----:B-1----:R-:W-:-:S04]  /*6bc0*/  @!P0 LEA R6, P4, R11, R4, 0x1 ;  /* 0x000000040b068211 */ /* 0x002fc800078808ff */
[C---:B----4-:R-:W-:Y:S02]  /*6bd0*/  @!P0 LEA.HI.X R7, R11.reuse, R5, R13, 0x1, P4 ;  /* 0x000000050b078211 */ /* 0x050fe400020f0c0d */
[----:B------:R-:W-:-:S03]  /*6be0*/  @!P0 IADD3 R0, R11, 0x40, RZ ;  /* 0x000000400b008810 */ /* 0x000fc60007ffe0ff */
[----:B------:R-:W-:Y:S01]  /*6bf0*/  @!PT LDS RZ, [RZ] ;  /* 0x00000000fffff984 */ /* 0x000fe20000000800 */
[----:B------:R1:W-:Y:S01]  /*6c00*/  @!P0 LDGSTS.E.BYPASS.LTC128B.128 [R8+0x7900], [R6.64], !P3 ;  /* 0x0790000006088fae */ /* 0x0003e2000d901d46 */
[----:B------:R-:W-:Y:S02]  /*6c10*/  @!P0 SHF.R.S32.HI R2, RZ, 0x1f, R0 ;  /* 0x0000001fff028819 */ /* 0x000fe40000011400 */
[----:B------:R-:W-:Y:S02]  /*6c20*/  IADD3 R152, R204, -0x1, RZ ;  /* 0xffffffffcc987810 */ /* 0x000fe40007ffe0ff */
[----:B------:R-:W-:Y:S01]  /*6c30*/  @!P0 LEA.HI R0, R2, R0, RZ, 0x3 ;  /* 0x0000000002008211 */ /* 0x000fe200078f18ff */
[----:B------:R-:W-:Y:S02]  /*6c40*/  IMAD.MOV.U32 R9, RZ, RZ, c[0x0][0x1e0] ;  /* 0x00007800ff097624 */ /* 0x000fe400078e00ff */
[----:B------:R-:W-:Y:S01]  /*6c50*/  IMAD.MOV.U32 R111, RZ, RZ, 0x6 ;  /* 0x00000006ff6f7424 */ /* 0x000fe200078e00ff */
[----:B------:R-:W-:Y:S02]  /*6c60*/  @!P0 LOP3.LUT R0, R0, 0xfffffff8, RZ, 0xc0, !PT ;  /* 0xfffffff800008812 */ /* 0x000fe400078ec0ff */
[----:B-1----:R-:W-:-:S04]  /*6c70*/  @!P0 SHF.R.S32.HI R6, RZ, 0x1f, R10 ;  /* 0x0000001fff068819 */ /* 0x002fc8000001140a */
[----:B------:R-:W-:-:S04]  /*6c80*/  @!P0 LEA.HI R6, R6, R10, RZ, 0x3 ;  /* 0x0000000a06068211 */ /* 0x000fc800078f18ff */
[----:B------:R-:W-:-:S05]  /*6c90*/  @!P0 LOP3.LUT R6, R6, 0xfffffff8, RZ, 0xc0, !PT ;  /* 0xfffffff806068812 */ /* 0x000fca00078ec0ff */
[----:B------:R-:W-:Y:S01]  /*6ca0*/  @!P0 IMAD.WIDE R6, R6, 0x2, R4 ;  /* 0x0000000206068825 */ /* 0x000fe200078e0204 */
[----:B------:R-:W-:-:S03]  /*6cb0*/  SHF.L.U64.HI R156, R9, R111, c[0x0][0x1e4] ;  /* 0x00007900099c7619 */ /* 0x000fc6000001026f */
[----:B------:R-:W-:Y:S01]  /*6cc0*/  @!P0 IMAD.WIDE R4, R0, 0x2, R4 ;  /* 0x0000000200048825 */ /* 0x000fe200078e0204 */
[----:B------:R1:W-:Y:S01]  /*6cd0*/  @!P0 LDGSTS.E.BYPASS.LTC128B.128 [R8+0x9900], [R6.64], !P1 ;  /* 0x0990000006088fae */ /* 0x0003e2000c901d46 */
[----:B------:R-:W-:Y:S02]  /*6ce0*/  SHF.R.S32.HI R106, RZ, 0x1f, R152 ;  /* 0x0000001fff6a7819 */ /* 0x000fe40000011498 */
[----:B------:R-:W-:Y:S01]  /*6cf0*/  IMAD.SHL.U32 R157, R9, 0x40, RZ ;  /* 0x00000040099d7824 */ /* 0x000fe200078e00ff */
[----:B------:R4:W-:Y:S01]  /*6d00*/  @!P0 LDGSTS.E.BYPASS.LTC128B.128 [R8+0xb900], [R4.64], !P2 ;  /* 0x0b90000004088fae */ /* 0x0009e2000d101d46 */
[----:B------:R-:W-:Y:S02]  /*6d10*/  IMAD R0, R156, R152, RZ ;  /* 0x000000989c007224 */ /* 0x000fe400078e02ff */
[----:B------:R-:W-:Y:S01]  /*6d20*/  IMAD.MOV.U32 R158, RZ, RZ, R18 ;  /* 0x000000ffff9e7224 */ /* 0x000fe200078e0012 */
[----:B------:R-:W0:Y:S01]  /*6d30*/  LDGDEPBAR ;  /* 0x00000000000079af */ /* 0x000e220000000000 */
[----:B------:R-:W-:-:S02]  /*6d40*/  IMAD R0, R106, R157, R0 ;  /* 0x0000009d6a007224 */ /* 0x000fc400078e0200 */
[----:B------:R-:W-:Y:S01]  /*6d50*/  IMAD.SHL.U32 R163, R9, 0x20, RZ ;  /* 0x0000002009a37824 */ /* 0x000fe200078e00ff */
[----:B------:R-:W-:Y:S01]  /*6d60*/  BAR.SYNC.DEFER_BLOCKING 0x0 ;  /* 0x0000000000007b1d */ /* 0x000fe20000010000 */
[----:B------:R-:W-:Y:S01]  /*6d70*/  ISETP.NE.AND P3, PT, R112, RZ, PT ;  /* 0x000000ff7000720c */ /* 0x000fe20003f65270 */
[----:B----4-:R-:W-:-:S04]  /*6d80*/  IMAD.WIDE.U32 R4, R152, R157, R158 ;  /* 0x0000009d98047225 */ /* 0x010fc800078e009e */
[----:B------:R-:W-:Y:S01]  /*6d90*/  IMAD.IADD R0, R5, 0x1, R0 ;  /* 0x0000000105007824 */ /* 0x000fe200078e0200 */
[----:B------:R4:W-:Y:S01]  /*6da0*/  STL.64 [R1+0x40], R158 ;  /* 0x0000409e01007387 */ /* 0x0009e20000100a00 */
[----:B------:R-:W-:Y:S02]  /*6db0*/  SEL R109, RZ, 0x1, P5 ;  /* 0x00000001ff6d7807 */ /* 0x000fe40002800000 */
[----:B------:R-:W-:Y:S01]  /*6dc0*/  ISETP.NE.AND P4, PT, R29, 0x1, PT ;  /* 0x000000011d00780c */ /* 0x000fe20003f85270 */
[----:B--2---:R-:W-:-:S04]  /*6dd0*/  IMAD.IADD R2, R160, 0x1, -R84 ;  /* 0x00000001a0027824 */ /* 0x004fc800078e0a54 */
[----:B------:R-:W-:-:S05]  /*6de0*/  IMAD R2, R152, -0x40, R2 ;  /* 0xffffffc098027824 */ /* 0x000fca00078e0202 */
[C---:B------:R-:W-:Y:S02]  /*6df0*/  ISETP.GE.AND P1, PT, R2.reuse, 0x1, PT ;  /* 0x000000010200780c */ /* 0x040fe40003f26270 */
[----:B------:R-:W-:Y:S01]  /*6e00*/  ISETP.GE.AND P0, PT, R2, 0x21, PT ;  /* 0x000000210200780c */ /* 0x000fe20003f06270 */
[----:B------:R-:W-:-:S05]  /*6e10*/  IMAD.MOV.U32 R2, RZ, RZ, 0x5 ;  /* 0x00000005ff027424 */ /* 0x000fca00078e00ff */
[----:B------:R-:W-:-:S05]  /*6e20*/  SHF.L.U64.HI R164, R9, R2, c[0x0][0x1e4] ;  /* 0x0000790009a47619 */ /* 0x000fca0000010202 */
[----:B-1----:R-:W-:-:S04]  /*6e30*/  @P1 LEA R6, P2, R4, c[0x0][0x1c8], 0x1 ;  /* 0x0000720004061a11 */ /* 0x002fc800078408ff */
[----:B------:R-:W-:Y:S02]  /*6e40*/  @P1 LEA.HI.X R7, R4, c[0x0][0x1cc], R0, 0x1, P2 ;  /* 0x0000730004071a11 */ /* 0x000fe400010f0c00 */
[----:B------:R-:W-:Y:S01]  /*6e50*/  @P0 IADD3 R5, P2, R163, R4, RZ ;  /* 0x00000004a3050210 */ /* 0x000fe20007f5e0ff */
[----:B------:R-:W-:-:S04]  /*6e60*/  @P1 IMAD.SHL.U32 R2, R225, 0x2, RZ ;  /* 0x00000002e1021824 */ /* 0x000fc800078e00ff */
[----:B------:R-:W-:Y:S01]  /*6e70*/  @P0 IMAD.X R0, R164, 0x1, R0, P2 ;  /* 0x00000001a4000824 */ /* 0x000fe200010e0600 */
[C---:B------:R-:W-:Y:S01]  /*6e80*/  @P0 LEA R4, P2, R5.reuse, c[0x0][0x1c8], 0x1 ;  /* 0x0000720005040a11 */ /* 0x040fe200078408ff */
[----:B------:R-:W-:Y:S01]  /*6e90*/  @!PT LDS RZ, [RZ] ;  /* 0x00000000fffff984 */ /* 0x000fe20000000800 */
[----:B------:R-:W-:Y:S01]  /*6ea0*/  @!PT LDS RZ, [RZ] ;  /* 0x00000000fffff984 */ /* 0x000fe20000000800 */
[----:B------:R-:W-:Y:S01]  /*6eb0*/  @!PT LDS RZ, [RZ] ;  /* 0x00000000fffff984 */ /* 0x000fe20000000800 */
[----:B------:R4:W-:Y:S03]  /*6ec0*/  @P1 LDGSTS.E.BYPASS.LTC128B.128 [R2+0x3100], [R6.64], !P5 ;  /* 0x0310000006021fae */ /* 0x0009e6000e901d46 */
[----:B------:R-:W-:Y:S01]  /*6ed0*/  @P0 LEA.HI.X R5, R5, c[0x0][0x1cc], R0, 0x1, P2 ;  /* 0x0000730005050a11 */ /* 0x000fe200010f0c00 */
[----:B------:R-:W-:Y:S01]  /*6ee0*/  @P0 IMAD.SHL.U32 R0, R225, 0x2, RZ ;  /* 0x00000002e1000824 */ /* 0x000fe200078e00ff */
[----:B------:R4:W-:Y:S04]  /*6ef0*/  @P1 LDGSTS.E.BYPASS.LTC128B.128 [R2+0x4100], [R6.64+0x40], !P6 ;  /* 0x0410004006021fae */ /* 0x0009e8000f101d46 */
[----:B------:R4:W-:Y:S04]  /*6f00*/  @P1 LDGSTS.E.BYPASS.LTC128B.128 [R2+0x5100], [R6.64+0x80], !P3 ;  /* 0x0510008006021fae */ /* 0x0009e8000d901d46 */
[----:B------:R1:W-:Y:S04]  /*6f10*/  @P0 LDGSTS.E.BYPASS.LTC128B.128 [R0+0x3900], [R4.64], !P5 ;  /* 0x0390000004000fae */ /* 0x0003e8000e901d46 */
[----:B------:R1:W-:Y:S04]  /*6f20*/  @P0 LDGSTS.E.BYPASS.LTC128B.128 [R0+0x4900], [R4.64+0x40], !P6 ;  /* 0x0490004004000fae */ /* 0x0003e8000f101d46 */
[----:B------:R1:W-:Y:S01]  /*6f30*/  @P0 LDGSTS.E.BYPASS.LTC128B.128 [R0+0x5900], [R4.64+0x80], !P3 ;  /* 0x0590008004000fae */ /* 0x0003e2000d901d46 */
[----:B------:R-:W-:-:S03]  /*6f40*/  ISETP.LT.AND P0, PT, RZ, c[0x0][0x27c], PT ;  /* 0x00009f00ff007a0c */ /* 0x000fc60003f01270 */
[----:B------:R-:W0:Y:S01]  /*6f50*/  LDGDEPBAR ;  /* 0x00000000000079af */ /* 0x000e220000000000 */
[----:B-1----:R-:W-:-:S04]  /*6f60*/  SHF.R.S32.HI R0, RZ, 0x1f, R165 ;  /* 0x0000001fff007819 */ /* 0x002fc800000114a5 */
[----:B------:R-:W-:-:S04]  /*6f70*/  LEA.HI R0, R0, R165, RZ, 0x4 ;  /* 0x000000a500007211 */ /* 0x000fc800078f20ff */
[----:B------:R-:W-:Y:S01]  /*6f80*/  SHF.R.S32.HI R91, RZ, 0x4, R0 ;  /* 0x00000004ff5b7819 */ /* 0x000fe20000011400 */
[----:B------:R-:W-:Y:S05]  /*6f90*/  @P0 BRA `(.L_x_688) ;  /* 0x0000002000000947 */ /* 0x000fea0003800000 */
[----:B----4-:R-:W-:-:S04]  /*6fa0*/  DEPBAR.LE SB0, 0x1 ;  /* 0x000080400000791a */ /* 0x010fc80000000000 */
[----:B------:R-:W-:Y:S05]  /*6fb0*/  BRA `(.L_x_689) ;  /* 0x0000760000007947 */ /* 0x000fea0003800000 */
.L_x_688:
[----:B----4-:R-:W-:Y:S01]  /*6fc0*/  ULDC.U8 UR4, c[0x0][0x298] ;  /* 0x0000a60000047ab9 */ /* 0x010fe20000000000 */
[----:B-----5:R-:W-:Y:S01]  /*6fd0*/  SHF.R.S32.HI R0, RZ, 0x1f, R144 ;  /* 0x0000001fff007819 */ /* 0x020fe20000011490 */
[----:B------:R-:W-:Y:S01]  /*6fe0*/  IMAD.WIDE.U32 R10, R144, c[0x0][0x280], RZ ;  /* 0x0000a000900a7a25 */ /* 0x000fe200078e00ff */
[----:B------:R-:W-:Y:S01]  /*6ff0*/  ISETP.NE.AND P0, PT, RZ, UR4, PT ;  /* 0x00000004ff007c0c */ /* 0x000fe2000bf05270 */
[----:B------:R-:W-:Y:S01]  /*7000*/  BSSY B2, `(.L_x_689) ;  /* 0x000075b000027945 */ /* 0x000fe20003800000 */
[-C--:B------:R-:W-:Y:S01]  /*7010*/  LEA.HI R4, R165, R165.reuse, RZ, 0x1 ;  /* 0x000000a5a5047211 */ /* 0x080fe200078f08ff */
[C---:B------:R-:W-:Y:S02]  /*7020*/  IMAD R2, R0.reuse, c[0x0][0x280], RZ ;  /* 0x0000a00000027a24 */ /* 0x040fe400078e02ff */
[----:B------:R-:W-:Y:S01]  /*7030*/  IMAD R0, R0, c[0x0][0x290], RZ ;  /* 0x0000a40000007a24 */ /* 0x000fe200078e02ff */
[----:B------:R-:W-:Y:S01]  /*7040*/  SHF.R.S32.HI R56, RZ, 0x1, R4 ;  /* 0x00000001ff387819 */ /* 0x000fe20000011404 */
[----:B------:R-:W-:Y:S01]  /*7050*/  IMAD R2, R144, c[0x0][0x284], R2 ;  /* 0x0000a10090027a24 */ /* 0x000fe200078e0202 */
[----:B------:R-:W-:Y:S01]  /*7060*/  LOP3.LUT R4, R4, 0xfffffffe, RZ, 0xc0, !PT ;  /* 0xfffffffe04047812 */ /* 0x000fe200078ec0ff */
[C---:B------:R-:W-:Y:S01]  /*7070*/  IMAD R0, R144.reuse, c[0x0][0x294], R0 ;  /* 0x0000a50090007a24 */ /* 0x040fe200078e0200 */
        /* <DEDUP_REMOVED lines=18> */
[----:B------:R-:W-:Y:S01]  /*71a0*/  IMAD.WIDE.U32 R6, R0, c[0x0][0x280], R6 ;  /* 0x0000a00000067a25 */ /* 0x000fe200078e0006 */
[----:B------:R-:W-:Y:S01]  /*71b0*/  CS2R R38, SRZ ;  /* 0x0000000000267805 */ /* 0x000fe2000001ff00 */
[----:B------:R-:W-:Y:S01]  /*71c0*/  CS2R R34, SRZ ;  /* 0x0000000000227805 */ /* 0x000fe2000001ff00 */
[----:B------:R-:W-:Y:S01]  /*71d0*/  CS2R R26, SRZ ;  /* 0x00000000001a7805 */ /* 0x000fe2000001ff00 */
[----:B------:R-:W-:Y:S01]  /*71e0*/  IMAD R9, R2, c[0x0][0x280], RZ ;  /* 0x0000a00002097a24 */ /* 0x000fe200078e02ff */
[----:B------:R-:W-:Y:S01]  /*71f0*/  LEA R30, P1, R6, c[0x0][0x270], 0x1 ;  /* 0x00009c00061e7a11 */ /* 0x000fe200078208ff */
        /* <DEDUP_REMOVED lines=9> */
[----:B------:R-:W-:Y:S01]  /*7290*/  CS2R R32, SRZ ;  /* 0x0000000000207805 */ /* 0x000fe2000001ff00 */
[----:B------:R-:W-:Y:S01]  /*72a0*/  IMAD.IADD R2, R7, 0x1, R2 ;  /* 0x0000000107027824 */ /* 0x000fe200078e0202 */
[----:B------:R-:W-:Y:S01]  /*72b0*/  CS2R R28, SRZ ;  /* 0x00000000001c7805 */ /* 0x000fe2000001ff00 */
[----:B------:R-:W-:Y:S01]  /*72c0*/  CS2R R20, SRZ ;  /* 0x0000000000147805 */ /* 0x000fe2000001ff00 */
[----:B------:R-:W-:-:S02]  /*72d0*/  IADD3 R0, R5, R0, RZ ;  /* 0x0000000005007210 */ /* 0x000fc40007ffe0ff */
[----:B------:R-:W-:Y:S02]  /*72e0*/  LEA.HI.X R25, R6, c[0x0][0x274], R2, 0x1, P1 ;  /* 0x00009d0006197a11 */ /* 0x000fe400008f0c02 */
[----:B------:R-:W-:Y:S01]  /*72f0*/  LEA.HI.X R19, R4, c[0x0][0x28c], R0, 0x1, P0 ;  /* 0x0000a30004137a11 */ /* 0x000fe200000f0c00 */
[----:B------:R1:W2:Y:S01]  /*7300*/  SHFL.IDX PT, R6, R30, RZ, 0x1e1f ;  /* 0x001e1fff1e067589 */ /* 0x0002a200000e0000 */
[----:B------:R-:W-:-:S03]  /*7310*/  ISETP.GE.AND P0, PT, R24, R44, PT ;  /* 0x0000002c1800720c */ /* 0x000fc60003f06270 */
[----:B------:R1:W4:Y:S04]  /*7320*/  SHFL.IDX PT, R4, R31, RZ, 0x1e1f ;  /* 0x001e1fff1f047589 */ /* 0x00032800000e0000 */
[----:B------:R1:W3:Y:S04]  /*7330*/  SHFL.IDX PT, R7, R25, RZ, 0x1e1f ;  /* 0x001e1fff19077589 */ /* 0x0002e800000e0000 */
[----:B------:R1:W1:Y:S02]  /*7340*/  SHFL.IDX PT, R5, R19, RZ, 0x1e1f ;  /* 0x001e1fff13057589 */ /* 0x00026400000e0000 */
        /* <DEDUP_REMOVED lines=8> */
[----:B--23--:R-:W-:Y:S02]  /*73d0*/  @!P2 IMAD.WIDE R8, R18, 0x2, R6 ;  /* 0x000000021208a825 */ /* 0x00cfe400078e0206 */
[----:B------:R-:W-:Y:S02]  /*73e0*/  @!P0 SHF.R.S32.HI R0, RZ, 0x1f, R11 ;  /* 0x0000001fff008819 */ /* 0x000fe4000001140b */
[----:B------:R-:W-:Y:S01]  /*73f0*/  @!P1 LEA.HI R2, R2, R10, RZ, 0x2 ;  /* 0x0000000a02029211 */ /* 0x000fe200078f10ff */
[----:B------:R2:W5:Y:S01]  /*7400*/  @!P2 LD.E.64 R22, [R8.64] ;  /* 0x000000060816a980 */ /* 0x000562000c101b00 */
[----:B------:R-:W-:Y:S01]  /*7410*/  @!P0 LEA.HI R0, R0, R11, RZ, 0x2 ;  /* 0x0000000b00008211 */ /* 0x000fe200078f10ff */
[----:B------:R-:W-:Y:S01]  /*7420*/  CS2R R20, SRZ ;  /* 0x0000000000147805 */ /* 0x000fe2000001ff00 */
[----:B-1--4-:R-:W-:Y:S01]  /*7430*/  @!P2 IMAD.WIDE R10, R18, 0x2, R4 ;  /* 0x00000002120aa825 */ /* 0x012fe200078e0204 */
[----:B------:R-:W-:Y:S01]  /*7440*/  CS2R R28, SRZ ;  /* 0x00000000001c7805 */ /* 0x000fe2000001ff00 */
[----:B------:R-:W-:Y:S01]  /*7450*/  @!P0 LOP3.LUT R0, R0, 0xfffffffc, RZ, 0xc0, !PT ;  /* 0xfffffffc00008812 */ /* 0x000fe200078ec0ff */
[----:B------:R-:W-:Y:S01]  /*7460*/  CS2R R26, SRZ ;  /* 0x00000000001a7805 */ /* 0x000fe2000001ff00 */
[----:B------:R-:W-:Y:S01]  /*7470*/  CS2R R34, SRZ ;  /* 0x0000000000227805 */ /* 0x000fe2000001ff00 */
[----:B------:R1:W5:Y:S01]  /*7480*/  @!P2 LD.E.64 R20, [R10.64] ;  /* 0x000000060a14a980 */ /* 0x000362000c101b00 */
[----:B------:R-:W-:Y:S01]  /*7490*/  CS2R R32, SRZ ;  /* 0x0000000000207805 */ /* 0x000fe2000001ff00 */
[----:B--2---:R-:W-:-:S05]  /*74a0*/  @!P1 LOP3.LUT R8, R2, 0xfffffffc, RZ, 0xc0, !PT ;  /* 0xfffffffc02089812 */ /* 0x004fca00078ec0ff */
[----:B------:R-:W-:-:S04]  /*74b0*/  @!P1 IMAD.WIDE R12, R8, 0x2, R6 ;  /* 0x00000002080c9825 */ /* 0x000fc800078e0206 */
[----:B------:R-:W-:Y:S01]  /*74c0*/  @!P1 IMAD.WIDE R8, R8, 0x2, R4 ;  /* 0x0000000208089825 */ /* 0x000fe200078e0204 */
[----:B------:R2:W5:Y:S03]  /*74d0*/  @!P1 LD.E.64 R26, [R12.64] ;  /* 0x000000060c1a9980 */ /* 0x000566000c101b00 */
[----:B-1----:R-:W-:Y:S01]  /*74e0*/  @!P0 IMAD.WIDE R10, R0, 0x2, R6 ;  /* 0x00000002000a8825 */ /* 0x002fe200078e0206 */
[----:B------:R1:W5:Y:S04]  /*74f0*/  @!P1 LD.E.64 R28, [R8.64] ;  /* 0x00000006081c9980 */ /* 0x000368000c101b00 */
[----:B------:R3:W5:Y:S01]  /*7500*/  @!P0 LD.E.64 R34, [R10.64] ;  /* 0x000000060a228980 */ /* 0x000762000c101b00 */
[----:B--2---:R-:W-:Y:S01]  /*7510*/  IADD3 R12, R18, 0x20, RZ ;  /* 0x00000020120c7810 */ /* 0x004fe20007ffe0ff */
[----:B-1----:R-:W-:-:S03]  /*7520*/  @!P0 IMAD.WIDE R8, R0, 0x2, R4 ;  /* 0x0000000200088825 */ /* 0x002fc600078e0204 */
[----:B------:R-:W-:Y:S02]  /*7530*/  ISETP.GE.AND P1, PT, R12, c[0x0][0x27c], PT ;  /* 0x00009f000c007a0c */ /* 0x000fe40003f26270 */
[C---:B---3--:R-:W-:Y:S01]  /*7540*/  IADD3 R10, R18.reuse, 0x18, RZ ;  /* 0x00000018120a7810 */ /* 0x048fe20007ffe0ff */
[----:B------:R1:W5:Y:S01]  /*7550*/  @!P0 LD.E.64 R32, [R8.64] ;  /* 0x0000000608208980 */ /* 0x000362000c101b00 */
[----:B------:R-:W-:Y:S02]  /*7560*/  IADD3 R11, R18, 0x28, RZ ;  /* 0x00000028120b7810 */ /* 0x000fe40007ffe0ff */
[----:B------:R-:W-:Y:S02]  /*7570*/  ISETP.GE.AND P2, PT, R10, c[0x0][0x27c], PT ;  /* 0x00009f000a007a0c */ /* 0x000fe40003f46270 */
[----:B------:R-:W-:-:S05]  /*7580*/  ISETP.GE.AND P0, PT, R11, c[0x0][0x27c], PT ;  /* 0x00009f000b007a0c */ /* 0x000fca0003f06270 */
[----:B------:R-:W-:-:S04]  /*7590*/  @!P1 SHF.R.S32.HI R2, RZ, 0x1f, R12 ;  /* 0x0000001fff029819 */ /* 0x000fc8000001140c */
[----:B------:R-:W-:-:S04]  /*75a0*/  @!P1 LEA.HI R12, R2, R12, RZ, 0x2 ;  /* 0x0000000c020c9211 */ /* 0x000fc800078f10ff */
[----:B------:R-:W-:Y:S02]  /*75b0*/  @!P0 SHF.R.S32.HI R0, RZ, 0x1f, R11 ;  /* 0x0000001fff008819 */ /* 0x000fe4000001140b */
[----:B-1----:R-:W-:Y:S02]  /*75c0*/  @!P2 SHF.R.S32.HI R8, RZ, 0x1f, R10 ;  /* 0x0000001fff08a819 */ /* 0x002fe4000001140a */
[----:B------:R-:W-:Y:S02]  /*75d0*/  @!P0 LEA.HI R2, R0, R11, RZ, 0x2 ;  /* 0x0000000b00028211 */ /* 0x000fe400078f10ff */
[----:B------:R-:W-:Y:S02]  /*75e0*/  @!P2 LEA.HI R8, R8, R10, RZ, 0x2 ;  /* 0x0000000a0808a211 */ /* 0x000fe400078f10ff */
[----:B------:R-:W-:Y:S02]  /*75f0*/  @!P1 LOP3.LUT R12, R12, 0xfffffffc, RZ, 0xc0, !PT ;  /* 0xfffffffc0c0c9812 */ /* 0x000fe400078ec0ff */
[----:B------:R-:W-:-:S02]  /*7600*/  @!P2 LOP3.LUT R0, R8, 0xfffffffc, RZ, 0xc0, !PT ;  /* 0xfffffffc0800a812 */ /* 0x000fc400078ec0ff */
[----:B------:R-:W-:Y:S01]  /*7610*/  @!P0 LOP3.LUT R2, R2, 0xfffffffc, RZ, 0xc0, !PT ;  /* 0xfffffffc02028812 */ /* 0x000fe200078ec0ff */
[--C-:B------:R-:W-:Y:S01]  /*7620*/  @!P1 IMAD.WIDE R14, R12, 0x2, R6.reuse ;  /* 0x000000020c0e9825 */ /* 0x100fe200078e0206 */
[----:B------:R-:W-:Y:S01]  /*7630*/  CS2R R38, SRZ ;  /* 0x0000000000267805 */ /* 0x000fe2000001ff00 */
[----:B------:R-:W-:Y:S01]  /*7640*/  CS2R R36, SRZ ;  /* 0x0000000000247805 */ /* 0x000fe2000001ff00 */
[----:B------:R-:W-:Y:S01]  /*7650*/  CS2R R40, SRZ ;  /* 0x0000000000287805 */ /* 0x000fe2000001ff00 */
[--C-:B------:R-:W-:Y:S01]  /*7660*/  @!P2 IMAD.WIDE R16, R0, 0x2, R6.reuse ;  /* 0x000000020010a825 */ /* 0x100fe200078e0206 */
[----:B------:R-:W-:Y:S01]  /*7670*/  CS2R R46, SRZ ;  /* 0x00000000002e7805 */ /* 0x000fe2000001ff00 */
[----:B------:R-:W-:Y:S01]  /*7680*/  CS2R R42, SRZ ;  /* 0x00000000002a7805 */ /* 0x000fe2000001ff00 */
[----:B------:R-:W-:Y:S01]  /*7690*/  CS2R R48, SRZ ;  /* 0x0000000000307805 */ /* 0x000fe2000001ff00 */
[----:B------:R-:W-:Y:S01]  /*76a0*/  @!P0 IMAD.WIDE R10, R2, 0x2, R6 ;  /* 0x00000002020a8825 */ /* 0x000fe200078e0206 */
[----:B------:R1:W5:Y:S03]  /*76b0*/  @!P2 LD.E.64 R38, [R16.64] ;  /* 0x000000061026a980 */ /* 0x000366000c101b00 */
[--C-:B------:R-:W-:Y:S01]  /*76c0*/  @!P2 IMAD.WIDE R8, R0, 0x2, R4.reuse ;  /* 0x000000020008a825 */ /* 0x100fe200078e0204 */
[----:B------:R1:W5:Y:S03]  /*76d0*/  @!P1 LD.E.64 R40, [R14.64] ;  /* 0x000000060e289980 */ /* 0x000366000c101b00 */
[--C-:B------:R-:W-:Y:S01]  /*76e0*/  @!P1 IMAD.WIDE R6, R12, 0x2, R4.reuse ;  /* 0x000000020c069825 */ /* 0x100fe200078e0204 */
[----:B------:R1:W5:Y:S03]  /*76f0*/  @!P2 LD.E.64 R36, [R8.64] ;  /* 0x000000060824a980 */ /* 0x000366000c101b00 */
[----:B------:R-:W-:Y:S01]  /*7700*/  @!P0 IMAD.WIDE R4, R2, 0x2, R4 ;  /* 0x0000000202048825 */ /* 0x000fe200078e0204 */
[----:B------:R1:W5:Y:S04]  /*7710*/  @!P0 LD.E.64 R46, [R10.64] ;  /* 0x000000060a2e8980 */ /* 0x000368000c101b00 */
[----:B------:R1:W5:Y:S04]  /*7720*/  @!P1 LD.E.64 R42, [R6.64] ;  /* 0x00000006062a9980 */ /* 0x000368000c101b00 */
[----:B------:R1:W5:Y:S02]  /*7730*/  @!P0 LD.E.64 R48, [R4.64] ;  /* 0x0000000604308980 */ /* 0x000364000c101b00 */
.L_x_692:
[----:B------:R-:W-:Y:S05]  /*7740*/  BSYNC B0 ;  /* 0x0000000000007941 */ /* 0x000fea0003800000 */
.L_x_691:
[----:B------:R-:W-:Y:S01]  /*7750*/  IADD3 R2, R24, 0x40, RZ ;  /* 0x0000004018027810 */ /* 0x000fe20007ffe0ff */
[----:B-----5:R-:W-:Y:S01]  /*7760*/  IMAD.MOV.U32 R0, RZ, RZ, R46 ;  /* 0x000000ffff007224 */ /* 0x020fe200078e002e */
[----:B-1-3--:R-:W1:Y:S01]  /*7770*/  SHFL.IDX PT, R7, R25, 0x1, 0x1e1f ;  /* 0x003e1f0019077f89 */ /* 0x00ae6200000e0000 */
[----:B------:R-:W-:Y:S01]  /*7780*/  IMAD.MOV.U32 R5, RZ, RZ, R47 ;  /* 0x000000ffff057224 */ /* 0x000fe200078e002f */
[----:B------:R-:W-:Y:S01]  /*7790*/  ISETP.GE.AND P0, PT, R2, R44, PT ;  /* 0x0000002c0200720c */ /* 0x000fe20003f06270 */
[----:B----4-:R-:W-:Y:S01]  /*77a0*/  IMAD.MOV.U32 R4, RZ, RZ, R40 ;  /* 0x000000ffff047224 */ /* 0x010fe200078e0028 */
[----:B--2---:R-:W2:Y:S01]  /*77b0*/  SHFL.IDX PT, R6, R30, 0x1, 0x1e1f ;  /* 0x003e1f001e067f89 */ /* 0x004ea200000e0000 */
        /* <DEDUP_REMOVED lines=30> */
[----:B------:R-:W-:Y:S01]  /*79a0*/  IMAD.MOV.U32 R2, RZ, RZ, R32 ;  /* 0x000000ffff027224 */ /* 0x000fe200078e0020 */
[----:B------:R-:W-:Y:S01]  /*79b0*/  PRMT R78, R78, 0x5410, R0 ;  /* 0x000054104e4e7816 */ /* 0x000fe20000000000 */
[----:B------:R-:W-:Y:S01]  /*79c0*/  IMAD.MOV.U32 R0, RZ, RZ, R33 ;  /* 0x000000ffff007224 */ /* 0x000fe200078e0021 */
[----:B------:R3:W4:Y:S01]  /*79d0*/  SHFL.IDX PT, R5, R19, 0x1, 0x1e1f ;  /* 0x003e1f0013057f89 */ /* 0x00072200000e0000 */
[----:B------:R-:W-:Y:S01]  /*79e0*/  CS2R R60, SRZ ;  /* 0x00000000003c7805 */ /* 0x000fe2000001ff00 */
[----:B------:R-:W-:Y:S01]  /*79f0*/  PRMT R78, R8, 0x7610, R78 ;  /* 0x00007610084e7816 */ /* 0x000fe2000000004e */
[----:B------:R-:W-:Y:S01]  /*7a00*/  CS2R R52, SRZ ;  /* 0x0000000000347805 */ /* 0x000fe2000001ff00 */
[----:B------:R-:W-:Y:S01]  /*7a10*/  PRMT R76, R0, 0x5410, R2 ;  /* 0x00005410004c7816 */ /* 0x000fe20000000002 */
[----:B------:R-:W-:Y:S01]  /*7a20*/  IMAD.MOV.U32 R2, RZ, RZ, R20 ;  /* 0x000000ffff027224 */ /* 0x000fe200078e0014 */
[----:B------:R-:W-:Y:S01]  /*7a30*/  MOV R8, R29 ;  /* 0x0000001d00087202 */ /* 0x000fe20000000f00 */
[----:B------:R-:W-:Y:S01]  /*7a40*/  IMAD.MOV.U32 R0, RZ, RZ, R21 ;  /* 0x000000ffff007224 */ /* 0x000fe200078e0015 */
[----:B------:R1:W2:Y:S01]  /*7a50*/  SHFL.IDX PT, R4, R31, 0x1, 0x1e1f ;  /* 0x003e1f001f047f89 */ /* 0x0002a200000e0000 */
[----:B------:R-:W-:Y:S01]  /*7a60*/  CS2R R50, SRZ ;  /* 0x0000000000327805 */ /* 0x000fe2000001ff00 */
[----:B------:R-:W-:Y:S01]  /*7a70*/  PRMT R74, R8, 0x5410, R9 ;  /* 0x00005410084a7816 */ /* 0x000fe20000000009 */
[----:B------:R-:W-:Y:S01]  /*7a80*/  CS2R R70, SRZ ;  /* 0x0000000000467805 */ /* 0x000fe2000001ff00 */
[----:B------:R-:W-:Y:S01]  /*7a90*/  CS2R R68, SRZ ;  /* 0x0000000000447805 */ /* 0x000fe2000001ff00 */
[----:B------:R-:W-:Y:S01]  /*7aa0*/  CS2R R62, SRZ ;  /* 0x00000000003e7805 */ /* 0x000fe2000001ff00 */
[----:B------:R-:W-:Y:S01]  /*7ab0*/  CS2R R58, SRZ ;  /* 0x00000000003a7805 */ /* 0x000fe2000001ff00 */
[----:B------:R-:W-:Y:S01]  /*7ac0*/  CS2R R54, SRZ ;  /* 0x0000000000367805 */ /* 0x000fe2000001ff00 */
[----:B---3--:R-:W-:Y:S01]  /*7ad0*/  PRMT R19, R0, 0x5410, R2 ;  /* 0x0000541000137816 */ /* 0x008fe20000000002 */
[----:B-1----:R-:W-:Y:S01]  /*7ae0*/  CS2R R30, SRZ ;  /* 0x00000000001e7805 */ /* 0x002fe2000001ff00 */
[----:B------:R-:W-:Y:S05]  /*7af0*/  @P0 BRA `(.L_x_694) ;  /* 0x000003e000000947 */ /* 0x000fea0003800000 */
[C---:B--2-4-:R-:W-:Y:S01]  /*7b00*/  IADD3 R10, R18.reuse, 0x8, RZ ;  /* 0x00000008120a7810 */ /* 0x054fe20007ffe0ff */
[----:B------:R-:W-:Y:S01]  /*7b10*/  CS2R R50, SRZ ;  /* 0x0000000000327805 */ /* 0x000fe2000001ff00 */
[----:B------:R-:W-:-:S02]  /*7b20*/  IADD3 R11, R18, 0x10, RZ ;  /* 0x00000010120b7810 */ /* 0x000fc40007ffe0ff */
[----:B------:R-:W-:Y:S02]  /*7b30*/  ISETP.GE.AND P1, PT, R10, c[0x0][0x27c], PT ;  /* 0x00009f000a007a0c */ /* 0x000fe40003f26270 */
[----:B------:R-:W-:Y:S02]  /*7b40*/  ISETP.GE.AND P0, PT, R11, c[0x0][0x27c], PT ;  /* 0x00009f000b007a0c */ /* 0x000fe40003f06270 */
[----:B------:R-:W-:Y:S01]  /*7b50*/  ISETP.GE.AND P2, PT, R18, c[0x0][0x27c], PT ;  /* 0x00009f0012007a0c */ /* 0x000fe20003f46270 */
[----:B------:R-:W-:-:S08]  /*7b60*/  CS2R R30, SRZ ;  /* 0x00000000001e7805 */ /* 0x000fd0000001ff00 */
[----:B------:R-:W-:Y:S02]  /*7b70*/  @!P1 SHF.R.S32.HI R2, RZ, 0x1f, R10 ;  /* 0x0000001fff029819 */ /* 0x000fe4000001140a */
[----:B------:R-:W-:Y:S02]  /*7b80*/  @!P0 SHF.R.S32.HI R0, RZ, 0x1f, R11 ;  /* 0x0000001fff008819 */ /* 0x000fe4000001140b */
[----:B------:R-:W-:Y:S01]  /*7b90*/  @!P1 LEA.HI R10, R2, R10, RZ, 0x2 ;  /* 0x0000000a020a9211 */ /* 0x000fe200078f10ff */
[----:B------:R-:W-:Y:S01]  /*7ba0*/  @!P2 IMAD.WIDE R8, R18, 0x2, R6 ;  /* 0x000000021208a825 */ /* 0x000fe200078e0206 */
[----:B------:R-:W-:Y:S02]  /*7bb0*/  @!P0 LEA.HI R2, R0, R11, RZ, 0x2 ;  /* 0x0000000b00028211 */ /* 0x000fe400078f10ff */
[----:B------:R-:W-:Y:S01]  /*7bc0*/  @!P1 LOP3.LUT R0, R10, 0xfffffffc, RZ, 0xc0, !PT ;  /* 0xfffffffc0a009812 */ /* 0x000fe200078ec0ff */
[----:B------:R-:W-:Y:S01]  /*7bd0*/  @!P2 IMAD.WIDE R10, R18, 0x2, R4 ;  /* 0x00000002120aa825 */ /* 0x000fe200078e0204 */
[----:B------:R-:W-:Y:S01]  /*7be0*/  @!P0 LOP3.LUT R2, R2, 0xfffffffc, RZ, 0xc0, !PT ;  /* 0xfffffffc02028812 */ /* 0x000fe200078ec0ff */
[----:B------:R1:W5:Y:S01]  /*7bf0*/  @!P2 LD.E.64 R50, [R8.64] ;  /* 0x000000060832a980 */ /* 0x000362000c101b00 */
[----:B------:R-:W-:Y:S01]  /*7c00*/  CS2R R54, SRZ ;  /* 0x0000000000367805 */ /* 0x000fe2000001ff00 */
[----:B------:R-:W-:Y:S01]  /*7c10*/  CS2R R60, SRZ ;  /* 0x00000000003c7805 */ /* 0x000fe2000001ff00 */
[----:B------:R-:W-:Y:S01]  /*7c20*/  CS2R R52, SRZ ;  /* 0x0000000000347805 */ /* 0x000fe2000001ff00 */
[----:B------:R2:W5:Y:S01]  /*7c30*/  @!P2 LD.E.64 R30, [R10.64] ;  /* 0x000000060a1ea980 */ /* 0x000562000c101b00 */
[----:B------:R-:W-:Y:S01]  /*7c40*/  @!P1 IMAD.WIDE R12, R0, 0x2, R6 ;  /* 0x00000002000c9825 */ /* 0x000fe200078e0206 */
[----:B------:R-:W-:-:S04]  /*7c50*/  CS2R R58, SRZ ;  /* 0x00000000003a7805 */ /* 0x000fc8000001ff00 */
[----:B------:R3:W5:Y:S01]  /*7c60*/  @!P1 LD.E.64 R52, [R12.64] ;  /* 0x000000060c349980 */ /* 0x000762000c101b00 */
[----:B-1----:R-:W-:-:S04]  /*7c70*/  @!P1 IMAD.WIDE R8, R0, 0x2, R4 ;  /* 0x0000000200089825 */ /* 0x002fc800078e0204 */
[----:B--2---:R-:W-:Y:S01]  /*7c80*/  @!P0 IMAD.WIDE R10, R2, 0x2, R6 ;  /* 0x00000002020a8825 */ /* 0x004fe200078e0206 */
[----:B------:R1:W5:Y:S04]  /*7c90*/  @!P1 LD.E.64 R54, [R8.64] ;  /* 0x0000000608369980 */ /* 0x000368000c101b00 */
[----:B------:R2:W5:Y:S01]  /*7ca0*/  @!P0 LD.E.64 R60, [R10.64] ;  /* 0x000000060a3c8980 */ /* 0x000562000c101b00 */
[----:B---3--:R-:W-:Y:S01]  /*7cb0*/  IADD3 R12, R18, 0x28, RZ ;  /* 0x00000028120c7810 */ /* 0x008fe20007ffe0ff */
[----:B-1----:R-:W-:Y:S01]  /*7cc0*/  @!P0 IMAD.WIDE R8, R2, 0x2, R4 ;  /* 0x0000000202088825 */ /* 0x002fe200078e0204 */
[----:B--2---:R-:W-:-:S04]  /*7cd0*/  IADD3 R10, R18, 0x18, RZ ;  /* 0x00000018120a7810 */ /* 0x004fc80007ffe0ff */
[----:B------:R1:W5:Y:S01]  /*7ce0*/  @!P0 LD.E.64 R58, [R8.64] ;  /* 0x00000006083a8980 */ /* 0x000362000c101b00 */
[----:B------:R-:W-:Y:S02]  /*7cf0*/  IADD3 R11, R18, 0x20, RZ ;  /* 0x00000020120b7810 */ /* 0x000fe40007ffe0ff */
[----:B------:R-:W-:Y:S02]  /*7d00*/  ISETP.GE.AND P2, PT, R10, c[0x0][0x27c], PT ;  /* 0x00009f000a007a0c */ /* 0x000fe40003f46270 */
[----:B------:R-:W-:Y:S02]  /*7d10*/  ISETP.GE.AND P1, PT, R11, c[0x0][0x27c], PT ;  /* 0x00009f000b007a0c */ /* 0x000fe40003f26270 */
[----:B------:R-:W-:-:S11]  /*7d20*/  ISETP.GE.AND P0, PT, R12, c[0x0][0x27c], PT ;  /* 0x00009f000c007a0c */ /* 0x000fd60003f06270 */
[----:B------:R-:W-:Y:S02]  /*7d30*/  @!P1 SHF.R.S32.HI R2, RZ, 0x1f, R11 ;  /* 0x0000001fff029819 */ /* 0x000fe4000001140b */
[----:B------:R-:W-:Y:S02]  /*7d40*/  @!P0 SHF.R.S32.HI R0, RZ, 0x1f, R12 ;  /* 0x0000001fff008819 */ /* 0x000fe4000001140c */
[----:B-1----:R-:W-:Y:S02]  /*7d50*/  @!P2 SHF.R.S32.HI R8, RZ, 0x1f, R10 ;  /* 0x0000001fff08a819 */ /* 0x002fe4000001140a */
        /* <DEDUP_REMOVED lines=24> */
.L_x_694:
[----:B--2-4-:R-:W-:Y:S05]  /*7ee0*/  BSYNC B0 ;  /* 0x0000000000007941 */ /* 0x014fea0003800000 */
.L_x_693:
[----:B-----5:R-:W-:Y:S01]  /*7ef0*/  IMAD.MOV.U32 R0, RZ, RZ, R72 ;  /* 0x000000ffff007224 */ /* 0x020fe200078e0048 */
[----:B-1----:R-:W-:Y:S01]  /*7f00*/  LEA.HI R7, R56, R56, RZ, 0x1 ;  /* 0x0000003838077211 */ /* 0x002fe200078f08ff */
[----:B------:R-:W-:Y:S01]  /*7f10*/  IMAD.MOV.U32 R5, RZ, RZ, R73 ;  /* 0x000000ffff057224 */ /* 0x000fe200078e0049 */
[----:B------:R-:W-:-:S04]  /*7f20*/  DEPBAR.LE SB0, 0x1 ;  /* 0x000080400000791a */ /* 0x000fc80000000000 */
[----:B------:R-:W-:Y:S01]  /*7f30*/  PRMT R96, R5, 0x5410, R0 ;  /* 0x0000541005607816 */ /* 0x000fe20000000000 */
        /* <DEDUP_REMOVED lines=10> */
[----:B------:R-:W-:Y:S01]  /*7fe0*/  IMAD.MOV.U32 R2, RZ, RZ, R61 ;  /* 0x000000ffff027224 */ /* 0x000fe200078e003d */
[----:B------:R-:W-:Y:S01]  /*7ff0*/  PRMT R92, R5, 0x7610, R92 ;  /* 0x00007610055c7816 */ /* 0x000fe2000000005c */
[----:B------:R-:W-:Y:S01]  /*8000*/  IMAD.MOV.U32 R0, RZ, RZ, R53 ;  /* 0x000000ffff007224 */ /* 0x000fe200078e0035 */
[----:B------:R-:W-:-:S02]  /*8010*/  SHF.R.S32.HI R5, RZ, 0x1f, R84 ;  /* 0x0000001fff057819 */ /* 0x000fc40000011454 */
[----:B------:R-:W-:Y:S01]  /*8020*/  PRMT R89, R2, 0x5410, R4 ;  /* 0x0000541002597816 */ /* 0x000fe20000000004 */
[----:B------:R-:W-:Y:S01]  /*8030*/  IMAD.MOV.U32 R4, RZ, RZ, R50 ;  /* 0x000000ffff047224 */ /* 0x000fe200078e0032 */
[----:B------:R-:W-:Y:S01]  /*8040*/  PRMT R87, R0, 0x7610, R87 ;  /* 0x0000761000577816 */ /* 0x000fe20000000057 */
[----:B------:R-:W-:Y:S01]  /*8050*/  IMAD.MOV.U32 R2, RZ, RZ, R51 ;  /* 0x000000ffff027224 */ /* 0x000fe200078e0033 */
[----:B------:R-:W-:Y:S01]  /*8060*/  LEA.HI R0, R5, R84, RZ, 0x2 ;  /* 0x0000005405007211 */ /* 0x000fe200078f10ff */
[----:B------:R-:W-:-:S03]  /*8070*/  IMAD.MOV.U32 R5, RZ, RZ, R70 ;  /* 0x000000ffff057224 */ /* 0x000fc600078e0046 */
[----:B------:R-:W-:Y:S01]  /*8080*/  PRMT R82, R2, 0x5410, R4 ;  /* 0x0000541002527816 */ /* 0x000fe20000000004 */
[----:B------:R-:W-:Y:S01]  /*8090*/  IMAD.MOV.U32 R2, RZ, RZ, R71 ;  /* 0x000000ffff027224 */ /* 0x000fe200078e0047 */
[----:B------:R-:W-:Y:S01]  /*80a0*/  LOP3.LUT R4, R0, 0xfffffffc, RZ, 0xc0, !PT ;  /* 0xfffffffc00047812 */ /* 0x000fe200078ec0ff */
[----:B------:R-:W-:-:S03]  /*80b0*/  IMAD.MOV.U32 R0, RZ, RZ, R68 ;  /* 0x000000ffff007224 */ /* 0x000fc600078e0044 */
[----:B------:R-:W-:Y:S01]  /*80c0*/  PRMT R95, R2, 0x5410, R5 ;  /* 0x00005410025f7816 */ /* 0x000fe20000000005 */
[----:B------:R-:W-:Y:S01]  /*80d0*/  IMAD.IADD R6, R84, 0x1, -R4 ;  /* 0x0000000154067824 */ /* 0x000fe200078e0a04 */
[----:B------:R-:W-:Y:S01]  /*80e0*/  PRMT R93, R93, 0x5410, R0 ;  /* 0x000054105d5d7816 */ /* 0x000fe20000000000 */
[----:B------:R-:W-:Y:S02]  /*80f0*/  IMAD.MOV.U32 R0, RZ, RZ, R69 ;  /* 0x000000ffff007224 */ /* 0x000fe400078e0045 */
[----:B------:R-:W-:Y:S01]  /*8100*/  IMAD.SHL.U32 R2, R6, 0x40, RZ ;  /* 0x0000004006027824 */ /* 0x000fe200078e00ff */
[----:B------:R-:W-:Y:S01]  /*8110*/  BAR.SYNC.DEFER_BLOCKING 0x0 ;  /* 0x0000000000007b1d */ /* 0x000fe20000010000 */
[----:B------:R-:W-:Y:S01]  /*8120*/  IMAD.MOV.U32 R5, RZ, RZ, R62 ;  /* 0x000000ffff057224 */ /* 0x000fe200078e003e */
[----:B------:R-:W-:Y:S01]  /*8130*/  PRMT R93, R0, 0x7610, R93 ;  /* 0x00007610005d7816 */ /* 0x000fe2000000005d */
[----:B------:R-:W-:Y:S01]  /*8140*/  IMAD.MOV.U32 R4, RZ, RZ, R63 ;  /* 0x000000ffff047224 */ /* 0x000fe200078e003f */
[----:B------:R-:W-:Y:S01]  /*8150*/  LOP3.LUT R0, R2, 0xc0, RZ, 0xc0, !PT ;  /* 0x000000c002007812 */ /* 0x000fe200078ec0ff */
[----:B------:R-:W-:Y:S01]  /*8160*/  IMAD.MOV.U32 R2, RZ, RZ, R58 ;  /* 0x000000ffff027224 */ /* 0x000fe200078e003a */
[----:B------:R-:W-:Y:S01]  /*8170*/  LOP3.LUT P1, RZ, R6, 0x2, RZ, 0xc0, !PT ;  /* 0x0000000206ff7812 */ /* 0x000fe2000782c0ff */
[----:B------:R-:W-:Y:S01]  /*8180*/  IMAD.MOV.U32 R6, RZ, RZ, R55 ;  /* 0x000000ffff067224 */ /* 0x000fe200078e0037 */
[----:B------:R-:W-:-:S02]  /*8190*/  PRMT R90, R4, 0x5410, R5 ;  /* 0x00005410045a7816 */ /* 0x000fc40000000005 */
[----:B------:R-:W-:Y:S01]  /*81a0*/  PRMT R88, R88, 0x5410, R2 ;  /* 0x0000541058587816 */ /* 0x000fe20000000002 */
[----:B------:R-:W-:Y:S01]  /*81b0*/  IMAD.MOV.U32 R2, RZ, RZ, R59 ;  /* 0x000000ffff027224 */ /* 0x000fe200078e003b */
[----:B------:R-:W-:Y:S02]  /*81c0*/  LOP3.LUT R4, R0, 0x8, R57, 0xf8, !PT ;  /* 0x0000000800047812 */ /* 0x000fe400078ef839 */
[----:B------:R-:W-:Y:S02]  /*81d0*/  SHF.R.U32.HI R0, RZ, 0x3, R0 ;  /* 0x00000003ff007819 */ /* 0x000fe40000011600 */
[----:B------:R-:W-:Y:S01]  /*81e0*/  PRMT R88, R2, 0x7610, R88 ;  /* 0x0000761002587816 */ /* 0x000fe20000000058 */
[----:B------:R-:W-:Y:S01]  /*81f0*/  IMAD.IADD R2, R44, 0x1, -R161 ;  /* 0x000000012c027824 */ /* 0x000fe200078e0aa1 */
[----:B------:R-:W-:Y:S01]  /*8200*/  LOP3.LUT R5, R4, R0, RZ, 0x3c, !PT ;  /* 0x0000000004057212 */ /* 0x000fe200078e3cff */
[----:B------:R-:W-:Y:S01]  /*8210*/  IMAD.MOV.U32 R4, RZ, RZ, R54 ;  /* 0x000000ffff047224 */ /* 0x000fe200078e0036 */
[----:B------:R-:W-:-:S02]  /*8220*/  LOP3.LUT R0, R7, 0x7fffffe, RZ, 0xc0, !PT ;  /* 0x07fffffe07007812 */ /* 0x000fc400078ec0ff */
[----:B------:R-:W-:Y:S02]  /*8230*/  IMNMX R44, R2, 0x80, PT ;  /* 0x00000080022c7817 */ /* 0x000fe40003800200 */
[----:B------:R-:W-:Y:S01]  /*8240*/  PRMT R85, R85, 0x5410, R4 ;  /* 0x0000541055557816 */ /* 0x000fe20000000004 */
[C---:B------:R-:W-:Y:S01]  /*8250*/  IMAD.IADD R0, R56.reuse, 0x1, -R0 ;  /* 0x0000000138007824 */ /* 0x040fe200078e0a00 */
[----:B------:R-:W-:Y:S01]  /*8260*/  ISETP.GE.AND P0, PT, R56, R44, PT ;  /* 0x0000002c3800720c */ /* 0x000fe20003f06270 */
[----:B------:R-:W-:Y:S01]  /*8270*/  IMAD.MOV.U32 R4, RZ, RZ, R31 ;  /* 0x000000ffff047224 */ /* 0x000fe200078e001f */
[----:B------:R-:W-:Y:S01]  /*8280*/  PRMT R83, R6, 0x7610, R83 ;  /* 0x0000761006537816 */ /* 0x000fe20000000053 */
[----:B------:R-:W-:-:S04]  /*8290*/  IMAD R0, R91, 0x8, R0 ;  /* 0x000000085b007824 */ /* 0x000fc800078e0200 */
[----:B------:R-:W-:Y:S02]  /*82a0*/  IMAD.U32 R0, R0, 0x20, R5 ;  /* 0x0000002000007824 */ /* 0x000fe400078e0005 */
[----:B------:R-:W-:-:S03]  /*82b0*/  IMAD.MOV.U32 R5, RZ, RZ, R30 ;  /* 0x000000ffff057224 */ /* 0x000fc600078e001e */
[C---:B------:R-:W-:Y:S02]  /*82c0*/  IADD3 R2, R0.reuse, 0x10, RZ ;  /* 0x0000001000027810 */ /* 0x040fe40007ffe0ff */
[----:B------:R-:W-:Y:S02]  /*82d0*/  @P1 IADD3 R2, R0, -0x10, RZ ;  /* 0xfffffff000021810 */ /* 0x000fe40007ffe0ff */
[----:B------:R-:W-:Y:S02]  /*82e0*/  PRMT R57, R4, 0x5410, R5 ;  /* 0x0000541004397816 */ /* 0x000fe40000000005 */
[----:B------:R-:W-:Y:S02]  /*82f0*/  LEA R24, R0, 0x6100, 0x1 ;  /* 0x0000610000187811 */ /* 0x000fe400078e08ff */
[----:B------:R-:W-:Y:S01]  /*8300*/  LEA R25, R2, 0x6100, 0x1 ;  /* 0x0000610002197811 */ /* 0x000fe200078e08ff */
[----:B------:R-:W-:Y:S05]  /*8310*/  @P0 BRA `(.L_x_696) ;  /* 0x000012f000000947 */ /* 0x000fea0003800000 */
[----:B------:R-:W-:Y:S01]  /*8320*/  ISETP.GE.AND P0, PT, R18, c[0x0][0x27c], PT ;  /* 0x00009f0012007a0c */ /* 0x000fe20003f06270 */
[----:B------:R-:W-:-:S12]  /*8330*/  BSSY B0, `(.L_x_697) ;  /* 0x0000030000007945 */ /* 0x000fd80003800000 */
[----:B------:R-:W-:Y:S05]  /*8340*/  @P0 BRA `(.L_x_698) ;  /* 0x000002e000000947 */ /* 0x000fea0003800000 */
[----:B------:R-:W1:Y:S01]  /*8350*/  LDS.128 R4, [R24] ;  /* 0x0000000018047984 */ /* 0x000e620000000c00 */
[----:B------:R-:W-:Y:S02]  /*8360*/  SHF.R.U64 R0, R22, 0x10, R23 ;  /* 0x0000001016007819 */ /* 0x000fe40000001217 */
[----:B------:R-:W-:Y:S02]  /*8370*/  SHF.R.U32.HI R9, RZ, 0x10, R21 ;  /* 0x00000010ff097819 */ /* 0x000fe40000011615 */
[----:B------:R-:W-:Y:S02]  /*8380*/  SHF.R.U32.HI R2, RZ, 0x10, R23 ;  /* 0x00000010ff027819 */ /* 0x000fe40000011617 */
[----:B------:R-:W-:Y:S02]  /*8390*/  SHF.R.U64 R8, R20, 0x10, R21 ;  /* 0x0000001014087819 */ /* 0x000fe40000001215 */
[----:B------:R-:W-:Y:S02]  /*83a0*/  PRMT R12, R45, 0x5432, R0 ;  /* 0x000054322d0c7816 */ /* 0x000fe40000000000 */
[----:B------:R-:W-:-:S02]  /*83b0*/  PRMT R0, R19, 0x5410, R9 ;  /* 0x0000541013007816 */ /* 0x000fc40000000009 */
[----:B------:R-:W-:Y:S02]  /*83c0*/  PRMT R2, R45, 0x5410, R2 ;  /* 0x000054102d027816 */ /* 0x000fe40000000002 */
[----:B------:R-:W-:Y:S01]  /*83d0*/  PRMT R11, R19, 0x5432, R8 ;  /* 0x00005432130b7816 */ /* 0x000fe20000000008 */
[C---:B------:R-:W-:Y:S01]  /*83e0*/  IMAD.U32 R15, R0.reuse, 0x10000, RZ ;  /* 0x00010000000f7824 */ /* 0x040fe200078e00ff */
[----:B------:R-:W-:Y:S01]  /*83f0*/  LOP3.LUT R19, R0, 0xffff0000, RZ, 0xc0, !PT ;  /* 0xffff000000137812 */ /* 0x000fe200078ec0ff */
[C---:B------:R-:W-:Y:S01]  /*8400*/  IMAD.U32 R16, R2.reuse, 0x10000, RZ ;  /* 0x0001000002107824 */ /* 0x040fe200078e00ff */
[----:B------:R-:W-:Y:S02]  /*8410*/  LOP3.LUT R17, R2, 0xffff0000, RZ, 0xc0, !PT ;  /* 0xffff000002117812 */ /* 0x000fe400078ec0ff */
[C---:B-1----:R-:W-:Y:S01]  /*8420*/  LOP3.LUT R8, R6.reuse, 0xffff0000, RZ, 0xc0, !PT ;  /* 0xffff000006087812 */ /* 0x042fe200078ec0ff */
[----:B------:R-:W-:Y:S01]  /*8430*/  IMAD.U32 R9, R6, 0x10000, RZ ;  /* 0x0001000006097824 */ /* 0x000fe200078e00ff */
        /* <DEDUP_REMOVED lines=8> */
[----:B------:R-:W-:Y:S01]  /*84c0*/  SHF.L.U32 R14, R5, 0x10, RZ ;  /* 0x00000010050e7819 */ /* 0x000fe200000006ff */
[----:B------:R-:W-:-:S02]  /*84d0*/  FMUL.FTZ R2, R6, R19 ;  /* 0x0000001306027220 */ /* 0x000fc40000410000 */
[----:B------:R-:W-:Y:S02]  /*84e0*/  FMUL.FTZ R0, R6, R17 ;  /* 0x0000001106007220 */ /* 0x000fe40000410000 */
[----:B------:R-:W-:Y:S01]  /*84f0*/  FFMA.FTZ R15, R9, R15, R8 ;  /* 0x0000000f090f7223 */ /* 0x000fe20000010008 */
[----:B------:R-:W-:Y:S01]  /*8500*/  SHF.L.U32 R8, R12, 0x10, RZ ;  /* 0x000000100c087819 */ /* 0x000fe200000006ff */
[C---:B------:R-:W-:Y:S01]  /*8510*/  IMAD.U32 R6, R11.reuse, 0x10000, RZ ;  /* 0x000100000b067824 */ /* 0x040fe200078e00ff */
[----:B------:R-:W-:Y:S01]  /*8520*/  LOP3.LUT R11, R11, 0xffff0000, RZ, 0xc0, !PT ;  /* 0xffff00000b0b7812 */ /* 0x000fe200078ec0ff */
[----:B------:R-:W-:Y:S01]  /*8530*/  FFMA.FTZ R9, R10, R17, -R2 ;  /* 0x000000110a097223 */ /* 0x000fe20000010802 */
[----:B------:R-:W-:Y:S01]  /*8540*/  LOP3.LUT R12, R12, 0xffff0000, RZ, 0xc0, !PT ;  /* 0xffff00000c0c7812 */ /* 0x000fe200078ec0ff */
[----:B------:R-:W-:Y:S02]  /*8550*/  FFMA.FTZ R10, R10, R19, R0 ;  /* 0x000000130a0a7223 */ /* 0x000fe40000010000 */
[----:B------:R-:W-:-:S02]  /*8560*/  FMUL.FTZ R5, R7, R6 ;  /* 0x0000000607057220 */ /* 0x000fc40000410000 */
[----:B------:R-:W-:Y:S02]  /*8570*/  FMUL.FTZ R0, R4, R11 ;  /* 0x0000000b04007220 */ /* 0x000fe40000410000 */
[----:B------:R-:W-:Y:S01]  /*8580*/  FMUL.FTZ R2, R7, R8 ;  /* 0x0000000807027220 */ /* 0x000fe20000410000 */
[----:B------:R-:W-:Y:S01]  /*8590*/  F2FP.BF16.PACK_AB R7, R10, R9 ;  /* 0x000000090a07723e */ /* 0x000fe200000010ff */
[----:B------:R-:W-:Y:S02]  /*85a0*/  FMUL.FTZ R4, R4, R12 ;  /* 0x0000000c04047220 */ /* 0x000fe40000410000 */
[C---:B------:R-:W-:Y:S02]  /*85b0*/  FFMA.FTZ R8, R13.reuse, R8, -R5 ;  /* 0x000000080d087223 */ /* 0x040fe40000010805 */
[----:B------:R-:W-:Y:S01]  /*85c0*/  FFMA.FTZ R2, R13, R6, R2 ;  /* 0x000000060d027223 */ /* 0x000fe20000010002 */
[----:B------:R-:W-:Y:S01]  /*85d0*/  F2FP.BF16.PACK_AB R6, R15, R16 ;  /* 0x000000100f06723e */ /* 0x000fe200000010ff */
[----:B------:R-:W-:-:S02]  /*85e0*/  FFMA.FTZ R0, R14, R12, -R0 ;  /* 0x0000000c0e007223 */ /* 0x000fc40000010800 */
[----:B------:R-:W-:Y:S01]  /*85f0*/  FFMA.FTZ R5, R14, R11, R4 ;  /* 0x0000000b0e057223 */ /* 0x000fe20000010004 */
[----:B------:R-:W-:-:S04]  /*8600*/  F2FP.BF16.PACK_AB R4, R2, R8 ;  /* 0x000000080204723e */ /* 0x000fc800000010ff */
[----:B------:R-:W-:-:S05]  /*8610*/  F2FP.BF16.PACK_AB R5, R5, R0 ;  /* 0x000000000505723e */ /* 0x000fca00000010ff */
[----:B------:R1:W-:Y:S02]  /*8620*/  STS.128 [R24], R4 ;  /* 0x0000000418007388 */ /* 0x0003e40000000c00 */
.L_x_698:
[----:B------:R-:W-:Y:S05]  /*8630*/  BSYNC B0 ;  /* 0x0000000000007941 */ /* 0x000fea0003800000 */
.L_x_697:
[----:B------:R-:W-:Y:S01]  /*8640*/  IADD3 R0, R18, 0x8, RZ ;  /* 0x0000000812007810 */ /* 0x000fe20007ffe0ff */
[----:B------:R-:W-:Y:S03]  /*8650*/  BSSY B0, `(.L_x_699) ;  /* 0x0000031000007945 */ /* 0x000fe60003800000 */
[----:B------:R-:W-:-:S13]  /*8660*/  ISETP.GE.AND P0, PT, R0, c[0x0][0x27c], PT ;  /* 0x00009f0000007a0c */ /* 0x000fda0003f06270 */
[----:B------:R-:W-:Y:S05]  /*8670*/  @P0 BRA `(.L_x_700) ;  /* 0x000002e000000947 */ /* 0x000fea0003800000 */
[----:B-1----:R-:W1:Y:S01]  /*8680*/  LDS.128 R4, [R25] ;  /* 0x0000000019047984 */ /* 0x002e620000000c00 */
        /* <DEDUP_REMOVED lines=45> */
.L_x_700:
[----:B------:R-:W-:Y:S05]  /*8960*/  BSYNC B0 ;  /* 0x0000000000007941 */ /* 0x000fea0003800000 */
.L_x_699:
[----:B------:R-:W-:Y:S01]  /*8970*/  IADD3 R0, R18, 0x10, RZ ;  /* 0x0000001012007810 */ /* 0x000fe20007ffe0ff */
[----:B------:R-:W-:Y:S03]  /*8980*/  BSSY B0, `(.L_x_701) ;  /* 0x0000031000007945 */ /* 0x000fe60003800000 */
[----:B------:R-:W-:-:S13]  /*8990*/  ISETP.GE.AND P0, PT, R0, c[0x0][0x27c], PT ;  /* 0x00009f0000007a0c */ /* 0x000fda0003f06270 */
[----:B------:R-:W-:Y:S05]  /*89a0*/  @P0 BRA `(.L_x_702) ;  /* 0x000002e000000947 */ /* 0x000fea0003800000 */
[----:B-1----:R-:W1:Y:S01]  /*89b0*/  LDS.128 R4, [R24+0x2000] ;  /* 0x0020000018047984 */ /* 0x002e620000000c00 */
        /* <DEDUP_REMOVED lines=44> */
[----:B------:R1:W-:Y:S02]  /*8c80*/  STS.128 [R24+0x2000], R4 ;  /* 0x0020000418007388 */ /* 0x0003e40000000c00 */
.L_x_702:
[----:B------:R-:W-:Y:S05]  /*8c90*/  BSYNC B0 ;  /* 0x0000000000007941 */ /* 0x000fea0003800000 */
.L_x_701:
        /* <DEDUP_REMOVED lines=50> */
.L_x_704:
[----:B------:R-:W-:Y:S05]  /*8fc0*/  BSYNC B0 ;  /* 0x0000000000007941 */ /* 0x000fea0003800000 */
.L_x_703:
        /* <DEDUP_REMOVED lines=50> */
.L_x_706:
[----:B------:R-:W-:Y:S05]  /*92f0*/  BSYNC B0 ;  /* 0x0000000000007941 */ /* 0x000fea0003800000 */
.L_x_705:
[----:B------:R-:W-:-:S04]  /*9300*/  IADD3 R0, R18, 0x28, RZ ;  /* 0x0000002812007810 */ /* 0x000fc80007ffe0ff */
        /* <DEDUP_REMOVED lines=48> */
.L_x_696:
[----:B------:R-:W-:Y:S05]  /*9610*/  BSYNC B1 ;  /* 0x0000000000017941 */ /* 0x000fea0003800000 */
.L_x_695:
        /* <DEDUP_REMOVED lines=52> */
.L_x_709:
[----:B------:R-:W-:Y:S05]  /*9960*/  BSYNC B0 ;  /* 0x0000000000007941 */ /* 0x000fea0003800000 */
.L_x_708:
        /* <DEDUP_REMOVED lines=50> */
.L_x_711:
[----:B------:R-:W-:Y:S05]  /*9c90*/  BSYNC B0 ;  /* 0x0000000000007941 */ /* 0x000fea0003800000 */
.L_x_710:
        /* <DEDUP_REMOVED lines=50> */
.L_x_713:
[----:B------:R-:W-:Y:S05]  /*9fc0*/  BSYNC B0 ;  /* 0x0000000000007941 */ /* 0x000fea0003800000 */
.L_x_712:
        /* <DEDUP_REMOVED lines=50> */
.L_x_715:
[----:B------:R-:W-:Y:S05]  /*a2f0*/  BSYNC B0 ;  /* 0x0000000000007941 */ /* 0x000fea0003800000 */
.L_x_714:
        /* <DEDUP_REMOVED lines=50> */
.L_x_717:
[----:B------:R-:W-:Y:S05]  /*a620*/  BSYNC B0 ;  /* 0x0000000000007941 */ /* 0x000fea0003800000 */
.L_x_716:
        /* <DEDUP_REMOVED lines=50> */
.L_x_690:
        /* <DEDUP_REMOVED lines=26> */
[----:B---3--:R-:W-:Y:S01]  /*aaf0*/  CS2R R16, SRZ ;  /* 0x0000000000107805 */ /* 0x008fe2000001ff00 */
[----:B------:R-:W-:-:S02]  /*ab00*/  IADD3 R2, R7, R2, RZ ;  /* 0x0000000207027210 */ /* 0x000fc40007ffe0ff */
[----:B------:R-:W-:Y:S02]  /*ab10*/  IADD3 R0, R5, R0, RZ ;  /* 0x0000000005007210 */ /* 0x000fe40007ffe0ff */
[----:B------:R-:W-:Y:S02]  /*ab20*/  LEA.HI.X R15, R6, c[0x0][0x274], R2, 0x1, P1 ;  /* 0x00009d00060f7a11 */ /* 0x000fe400008f0c02 */
[----:B------:R-:W-:Y:S01]  /*ab30*/  LEA.HI.X R14, R4, c[0x0][0x28c], R0, 0x1, P0 ;  /* 0x0000a300040e7a11 */ /* 0x000fe200000f0c00 */
[----:B------:R1:W2:Y:S01]  /*ab40*/  SHFL.IDX PT, R6, R26, RZ, 0x1e1f ;  /* 0x001e1fff1a067589 */ /* 0x0002a200000e0000 */
[----:B------:R-:W-:-:S03]  /*ab50*/  ISETP.GE.AND P0, PT, R24, R44, PT ;  /* 0x0000002c1800720c */ /* 0x000fc60003f06270 */
[----:B------:R1:W3:Y:S04]  /*ab60*/  SHFL.IDX PT, R4, R25, RZ, 0x1e1f ;  /* 0x001e1fff19047589 */ /* 0x0002e800000e0000 */
[----:B------:R1:W4:Y:S04]  /*ab70*/  SHFL.IDX PT, R5, R15, RZ, 0x1e1f ;  /* 0x001e1fff0f057589 */ /* 0x00032800000e0000 */
[----:B------:R1:W1:Y:S02]  /*ab80*/  SHFL.IDX PT, R7, R14, RZ, 0x1e1f ;  /* 0x001e1fff0e077589 */ /* 0x00026400000e0000 */
[----:B------:R-:W-:Y:S05]  /*ab90*/  @P0 BRA `(.L_x_719) ;  /* 0x0000023000000947 */ /* 0x000fea0003800000 */
[C---:B------:R-:W-:Y:S01]  /*aba0*/  IADD3 R10, R57.reuse, 0x10, RZ ;  /* 0x00000010390a7810 */ /* 0x040fe20007ffe0ff */
[----:B------:R-:W-:Y:S01]  /*abb0*/  CS2R R22, SRZ ;  /* 0x0000000000167805 */ /* 0x000fe2000001ff00 */
[----:B------:R-:W-:Y:S01]  /*abc0*/  IADD3 R11, R57, 0x20, RZ ;  /* 0x00000020390b7810 */ /* 0x000fe20007ffe0ff */
[----:B------:R-:W-:Y:S01]  /*abd0*/  CS2R R20, SRZ ;  /* 0x0000000000147805 */ /* 0x000fe2000001ff00 */
[----:B------:R-:W-:-:S02]  /*abe0*/  ISETP.GE.AND P1, PT, R10, c[0x0][0x27c], PT ;  /* 0x00009f000a007a0c */ /* 0x000fc40003f26270 */
        /* <DEDUP_REMOVED lines=9> */
[----:B------:R3:W5:Y:S01]  /*ac80*/  @!P2 LD.E.128 R20, [R8.64] ;  /* 0x000000060814a980 */ /* 0x000762000c101d00 */
[----:B------:R-:W-:Y:S01]  /*ac90*/  CS2R R18, SRZ ;  /* 0x0000000000127805 */ /* 0x000fe2000001ff00 */
[--C-:B------:R-:W-:Y:S01]  /*aca0*/  @!P1 IMAD.WIDE R12, R2, 0x2, R4.reuse ;  /* 0x00000002020c9825 */ /* 0x100fe200078e0204 */
[----:B------:R-:W-:Y:S01]  /*acb0*/  CS2R R16, SRZ ;  /* 0x0000000000107805 */ /* 0x000fe2000001ff00 */
[----:B------:R-:W-:Y:S01]  /*acc0*/  CS2R R38, SRZ ;  /* 0x0000000000267805 */ /* 0x000fe2000001ff00 */
[----:B------:R-:W-:Y:S01]  /*acd0*/  CS2R R36, SRZ ;  /* 0x0000000000247805 */ /* 0x000fe2000001ff00 */
[C---:B------:R-:W-:Y:S01]  /*ace0*/  @!P0 IMAD.WIDE R10, R0.reuse, 0x2, R4 ;  /* 0x00000002000a8825 */ /* 0x040fe200078e0204 */
[----:B------:R-:W-:Y:S01]  /*acf0*/  CS2R R42, SRZ ;  /* 0x00000000002a7805 */ /* 0x000fe2000001ff00 */
[----:B------:R-:W-:Y:S01]  /*ad00*/  CS2R R40, SRZ ;  /* 0x0000000000287805 */ /* 0x000fe2000001ff00 */
[----:B------:R-:W-:Y:S01]  /*ad10*/  CS2R R50, SRZ ;  /* 0x0000000000327805 */ /* 0x000fe2000001ff00 */
[--C-:B-12---:R-:W-:Y:S01]  /*ad20*/  @!P0 IMAD.WIDE R4, R0, 0x2, R6.reuse ;  /* 0x0000000200048825 */ /* 0x106fe200078e0206 */
[----:B------:R-:W-:Y:S01]  /*ad30*/  CS2R R48, SRZ ;  /* 0x0000000000307805 */ /* 0x000fe2000001ff00 */
[----:B------:R-:W-:Y:S01]  /*ad40*/  CS2R R54, SRZ ;  /* 0x0000000000367805 */ /* 0x000fe2000001ff00 */
[----:B------:R-:W-:Y:S01]  /*ad50*/  CS2R R52, SRZ ;  /* 0x0000000000347805 */ /* 0x000fe2000001ff00 */
[----:B------:R1:W5:Y:S04]  /*ad60*/  @!P1 LD.E.128 R36, [R12.64] ;  /* 0x000000060c249980 */ /* 0x000368000c101d00 */
[----:B------:R1:W5:Y:S04]  /*ad70*/  @!P0 LD.E.128 R48, [R10.64] ;  /* 0x000000060a308980 */ /* 0x000368000c101d00 */
[----:B------:R1:W5:Y:S01]  /*ad80*/  @!P0 LD.E.128 R52, [R4.64] ;  /* 0x0000000604348980 */ /* 0x000362000c101d00 */
[----:B---3--:R-:W-:-:S04]  /*ad90*/  @!P1 IMAD.WIDE R8, R2, 0x2, R6 ;  /* 0x0000000202089825 */ /* 0x008fc800078e0206 */
[----:B------:R-:W-:Y:S01]  /*ada0*/  @!P2 IMAD.WIDE R6, R57, 0x2, R6 ;  /* 0x000000023906a825 */ /* 0x000fe200078e0206 */
[----:B------:R1:W5:Y:S04]  /*adb0*/  @!P1 LD.E.128 R40, [R8.64] ;  /* 0x0000000608289980 */ /* 0x000368000c101d00 */
[----:B------:R1:W5:Y:S02]  /*adc0*/  @!P2 LD.E.128 R16, [R6.64] ;  /* 0x000000060610a980 */ /* 0x000364000c101d00 */
.L_x_719:
[----:B------:R-:W-:Y:S05]  /*add0*/  BSYNC B0 ;  /* 0x0000000000007941 */ /* 0x000fea0003800000 */
.L_x_718:
[----:B------:R-:W-:Y:S01]  /*ade0*/  IADD3 R2, R24, 0x40, RZ ;  /* 0x0000004018027810 */ /* 0x000fe20007ffe0ff */
[----:B-----5:R-:W-:Y:S01]  /*adf0*/  IMAD.MOV.U32 R0, RZ, RZ, R50 ;  /* 0x000000ffff007224 */ /* 0x020fe200078e0032 */
[----:B-1----:R-:W1:Y:S01]  /*ae00*/  SHFL.IDX PT, R7, R14, 0x1, 0x1e1f ;  /* 0x003e1f000e077f89 */ /* 0x002e6200000e0000 */
[----:B----4-:R-:W-:Y:S01]  /*ae10*/  IMAD.MOV.U32 R5, RZ, RZ, R51 ;  /* 0x000000ffff057224 */ /* 0x010fe200078e0033 */
[----:B------:R-:W-:Y:S01]  /*ae20*/  ISETP.GE.AND P0, PT, R2, R44, PT ;  /* 0x0000002c0200720c */ /* 0x000fe20003f06270 */
[----:B---3--:R-:W-:Y:S01]  /*ae30*/  IMAD.MOV.U32 R4, RZ, RZ, R48 ;  /* 0x000000ffff047224 */ /* 0x008fe200078e0030 */
        /* <DEDUP_REMOVED lines=37> */
[----:B------:R-:W-:Y:S01]  /*b090*/  CS2R R66, SRZ ;  /* 0x0000000000427805 */ /* 0x000fe2000001ff00 */
[----:B------:R-:W-:Y:S01]  /*b0a0*/  PRMT R58, R0, 0x5410, R2 ;  /* 0x00005410003a7816 */ /* 0x000fe20000000002 */
[----:B------:R-:W-:Y:S01]  /*b0b0*/  IMAD.MOV.U32 R2, RZ, RZ, R16 ;  /* 0x000000ffff027224 */ /* 0x000fe200078e0010 */
[----:B------:R-:W-:Y:S01]  /*b0c0*/  MOV R8, R19 ;  /* 0x0000001300087202 */ /* 0x000fe20000000f00 */
[----:B------:R-:W-:Y:S01]  /*b0d0*/  IMAD.MOV.U32 R0, RZ, RZ, R17 ;  /* 0x000000ffff007224 */ /* 0x000fe200078e0011 */
[----:B------:R4:W1:Y:S01]  /*b0e0*/  SHFL.IDX PT, R4, R25, 0x1, 0x1e1f ;  /* 0x003e1f0019047f89 */ /* 0x00086200000e0000 */
[----:B------:R-:W-:Y:S01]  /*b0f0*/  CS2R R64, SRZ ;  /* 0x0000000000407805 */ /* 0x000fe2000001ff00 */
[----:B------:R-:W-:Y:S01]  /*b100*/  CS2R R78, SRZ ;  /* 0x00000000004e7805 */ /* 0x000fe2000001ff00 */
[----:B------:R-:W-:Y:S01]  /*b110*/  CS2R R76, SRZ ;  /* 0x00000000004c7805 */ /* 0x000fe2000001ff00 */
[----:B------:R-:W-:Y:S01]  /*b120*/  PRMT R24, R0, 0x5410, R2 ;  /* 0x0000541000187816 */ /* 0x000fe20000000002 */
[----:B------:R-:W-:Y:S01]  /*b130*/  CS2R R74, SRZ ;  /* 0x00000000004a7805 */ /* 0x000fe2000001ff00 */
[----:B------:R-:W-:Y:S01]  /*b140*/  CS2R R72, SRZ ;  /* 0x0000000000487805 */ /* 0x000fe2000001ff00 */
[----:B------:R-:W-:Y:S01]  /*b150*/  CS2R R62, SRZ ;  /* 0x00000000003e7805 */ /* 0x000fe2000001ff00 */
[----:B------:R-:W-:Y:S01]  /*b160*/  CS2R R60, SRZ ;  /* 0x00000000003c7805 */ /* 0x000fe2000001ff00 */
[----:B----4-:R-:W-:Y:S01]  /*b170*/  PRMT R25, R8, 0x5410, R9 ;  /* 0x0000541008197816 */ /* 0x010fe20000000009 */
[----:B------:R-:W-:Y:S05]  /*b180*/  @P0 BRA `(.L_x_721) ;  /* 0x0000023000000947 */ /* 0x000fea0003800000 */
[C---:B-123--:R-:W-:Y:S01]  /*b190*/  IADD3 R10, R57.reuse, 0x10, RZ ;  /* 0x00000010390a7810 */ /* 0x04efe20007ffe0ff */
        /* <DEDUP_REMOVED lines=23> */
[--C-:B------:R-:W-:Y:S01]  /*b310*/  @!P0 IMAD.WIDE R4, R0, 0x2, R6.reuse ;  /* 0x0000000200048825 */ /* 0x100fe200078e0206 */
[----:B------:R-:W-:Y:S01]  /*b320*/  CS2R R80, SRZ ;  /* 0x0000000000507805 */ /* 0x000fe2000001ff00 */
[----:B------:R-:W-:Y:S01]  /*b330*/  CS2R R78, SRZ ;  /* 0x00000000004e7805 */ /* 0x000fe2000001ff00 */
[----:B------:R-:W-:Y:S01]  /*b340*/  CS2R R76, SRZ ;  /* 0x00000000004c7805 */ /* 0x000fe2000001ff00 */
[----:B------:R2:W5:Y:S04]  /*b350*/  @!P1 LD.E.128 R68, [R12.64] ;  /* 0x000000060c449980 */ /* 0x000568000c101d00 */
[----:B------:R2:W5:Y:S04]  /*b360*/  @!P0 LD.E.128 R80, [R10.64] ;  /* 0x000000060a508980 */ /* 0x000568000c101d00 */
[----:B------:R2:W5:Y:S01]  /*b370*/  @!P0 LD.E.128 R76, [R4.64] ;  /* 0x00000006044c8980 */ /* 0x000562000c101d00 */
[----:B-1----:R-:W-:-:S04]  /*b380*/  @!P1 IMAD.WIDE R8, R2, 0x2, R6 ;  /* 0x0000000202089825 */ /* 0x002fc800078e0206 */
[----:B------:R-:W-:Y:S01]  /*b390*/  @!P2 IMAD.WIDE R6, R57, 0x2, R6 ;  /* 0x000000023906a825 */ /* 0x000fe200078e0206 */
[----:B------:R2:W5:Y:S04]  /*b3a0*/  @!P1 LD.E.128 R72, [R8.64] ;  /* 0x0000000608489980 */ /* 0x000568000c101d00 */
[----:B------:R2:W5:Y:S02]  /*b3b0*/  @!P2 LD.E.128 R60, [R6.64] ;  /* 0x00000006063ca980 */ /* 0x000564000c101d00 */
.L_x_721:
[----:B-123--:R-:W-:Y:S05]  /*b3c0*/  BSYNC B0 ;  /* 0x0000000000007941 */ /* 0x00efea0003800000 */
.L_x_720:
        /* <DEDUP_REMOVED lines=8> */
[----:B------:R-:W-:Y:S02]  /*b450*/  MOV R5, R71 ;  /* 0x0000004700057202 */ /* 0x000fe40000000f00 */
        /* <DEDUP_REMOVED lines=15> */
[----:B------:R-:W-:-:S02]  /*b550*/  MOV R4, R64 ;  /* 0x0000004000047202 */ /* 0x000fc40000000f00 */
[----:B------:R-:W-:Y:S01]  /*b560*/  PRMT R102, R5, 0x7610, R102 ;  /* 0x0000761005667816 */ /* 0x000fe20000000066 */
[----:B------:R-:W-:Y:S01]  /*b570*/  IMAD.IADD R5, R44, 0x1, -R161 ;  /* 0x000000012c057824 */ /* 0x000fe200078e0aa1 */
[----:B------:R-:W-:Y:S01]  /*b580*/  PRMT R94, R2, 0x5410, R4 ;  /* 0x00005410025e7816 */ /* 0x000fe20000000004 */
[----:B------:R-:W-:Y:S01]  /*b590*/  IMAD.MOV.U32 R2, RZ, RZ, R77 ;  /* 0x000000ffff027224 */ /* 0x000fe200078e004d */
[----:B------:R-:W-:Y:S02]  /*b5a0*/  MOV R4, R76 ;  /* 0x0000004c00047202 */ /* 0x000fe40000000f00 */
[----:B------:R-:W-:Y:S01]  /*b5b0*/  IMNMX R47, R5, 0x80, PT ;  /* 0x00000080052f7817 */ /* 0x000fe20003800200 */
[----:B------:R-:W-:Y:S01]  /*b5c0*/  IMAD.MOV.U32 R5, RZ, RZ, R62 ;  /* 0x000000ffff057224 */ /* 0x000fe200078e003e */
[----:B------:R-:W-:Y:S01]  /*b5d0*/  PRMT R97, R97, 0x5410, R0 ;  /* 0x0000541061617816 */ /* 0x000fe20000000000 */
[----:B------:R-:W-:Y:S01]  /*b5e0*/  IMAD.MOV.U32 R0, RZ, RZ, R73 ;  /* 0x000000ffff007224 */ /* 0x000fe200078e0049 */
[----:B------:R-:W-:Y:S01]  /*b5f0*/  BAR.SYNC.DEFER_BLOCKING 0x0 ;  /* 0x0000000000007b1d */ /* 0x000fe20000010000 */
[----:B------:R-:W-:-:S02]  /*b600*/  ISETP.GE.AND P0, PT, R56, R47, PT ;  /* 0x0000002f3800720c */ /* 0x000fc40003f06270 */
[----:B------:R-:W-:Y:S01]  /*b610*/  PRMT R101, R2, 0x5410, R4 ;  /* 0x0000541002657816 */ /* 0x000fe20000000004 */
[----:B------:R-:W-:Y:S01]  /*b620*/  IMAD.MOV.U32 R4, RZ, RZ, R75 ;  /* 0x000000ffff047224 */ /* 0x000fe200078e004b */
[----:B------:R-:W-:-:S04]  /*b630*/  MOV R2, R72 ;  /* 0x0000004800027202 */ /* 0x000fc80000000f00 */
[----:B------:R-:W-:Y:S01]  /*b640*/  PRMT R96, R0, 0x5410, R2 ;  /* 0x0000541000607816 */ /* 0x000fe20000000002 */
[----:B------:R-:W-:Y:S01]  /*b650*/  IMAD.MOV.U32 R2, RZ, RZ, R60 ;  /* 0x000000ffff027224 */ /* 0x000fe200078e003c */
[----:B------:R-:W-:Y:S01]  /*b660*/  PRMT R97, R4, 0x7610, R97 ;  /* 0x0000761004617816 */ /* 0x000fe20000000061 */
[----:B------:R-:W-:Y:S01]  /*b670*/  IMAD.MOV.U32 R0, RZ, RZ, R61 ;  /* 0x000000ffff007224 */ /* 0x000fe200078e003d */
[----:B------:R-:W-:-:S04]  /*b680*/  MOV R4, R63 ;  /* 0x0000003f00047202 */ /* 0x000fc80000000f00 */
        /* <DEDUP_REMOVED lines=10> */
[----:B------:R-:W-:Y:S02]  /*b730*/  LOP3.LUT R2, R2, 0x7fffffe, RZ, 0xc0, !PT ;  /* 0x07fffffe02027812 */ /* 0x000fe400078ec0ff */
[----:B------:R-:W-:Y:S02]  /*b740*/  LEA.HI R4, R4, R46, RZ, 0x1d ;  /* 0x0000002e04047211 */ /* 0x000fe400078fe8ff */
[----:B------:R-:W-:Y:S01]  /*b750*/  LOP3.LUT R0, R0, 0xc0, RZ, 0xc0, !PT ;  /* 0x000000c000007812 */ /* 0x000fe200078ec0ff */
[----:B------:R-:W-:Y:S01]  /*b760*/  IMAD.IADD R2, R56, 0x1, -R2 ;  /* 0x0000000138027824 */ /* 0x000fe200078e0a02 */
[----:B------:R-:W-:-:S02]  /*b770*/  SHF.R.S32.HI R6, RZ, 0x1f, R4 ;  /* 0x0000001fff067819 */ /* 0x000fc40000011404 */
[----:B------:R-:W-:Y:S01]  /*b780*/  LOP3.LUT R5, R0, 0x18, R57, 0xf8, !PT ;  /* 0x0000001800057812 */ /* 0x000fe200078ef839 */
[----:B------:R-:W-:Y:S01]  /*b790*/  IMAD R2, R91, 0x8, R2 ;  /* 0x000000085b027824 */ /* 0x000fe200078e0202 */
[----:B------:R-:W-:Y:S02]  /*b7a0*/  SHF.R.U32.HI R8, RZ, 0x3, R0 ;  /* 0x00000003ff087819 */ /* 0x000fe40000011600 */
[----:B------:R-:W-:Y:S01]  /*b7b0*/  LEA.HI R6, R6, R4, RZ, 0x2 ;  /* 0x0000000406067211 */ /* 0x000fe200078f10ff */
[----:B------:R-:W-:Y:S01]  /*b7c0*/  IMAD.SHL.U32 R4, R4, 0x8, RZ ;  /* 0x0000000804047824 */ /* 0x000fe200078e00ff */
[----:B------:R-:W-:Y:S01]  /*b7d0*/  LOP3.LUT R7, R5, R8, RZ, 0x3c, !PT ;  /* 0x0000000805077212 */ /* 0x000fe200078e3cff */
[----:B------:R-:W-:Y:S01]  /*b7e0*/  IMAD.SHL.U32 R5, R2, 0x20, RZ ;  /* 0x0000002002057824 */ /* 0x000fe200078e00ff */
[----:B------:R-:W-:Y:S02]  /*b7f0*/  SHF.L.U32 R2, R6, 0xa, RZ ;  /* 0x0000000a06027819 */ /* 0x000fe400000006ff */
[----:B------:R-:W-:Y:S01]  /*b800*/  LOP3.LUT R0, R0, 0x18, R4, 0xf8, !PT ;  /* 0x0000001800007812 */ /* 0x000fe200078ef804 */
[----:B------:R-:W-:Y:S01]  /*b810*/  IMAD.IADD R4, R5, 0x1, R7 ;  /* 0x0000000105047824 */ /* 0x000fe200078e0207 */
[----:B------:R-:W-:-:S02]  /*b820*/  LOP3.LUT R2, R2, 0x7ffff000, RZ, 0xc0, !PT ;  /* 0x7ffff00002027812 */ /* 0x000fc400078ec0ff */
[----:B------:R-:W-:Y:S01]  /*b830*/  LOP3.LUT R0, R0, R8, RZ, 0x3c, !PT ;  /* 0x0000000800007212 */ /* 0x000fe200078e3cff */
[----:B------:R-:W-:Y:S01]  /*b840*/  IMAD.SHL.U32 R45, R4, 0x2, RZ ;  /* 0x00000002042d7824 */ /* 0x000fe200078e00ff */
[----:B------:R-:W-:Y:S02]  /*b850*/  SHF.R.U64 R14, R16, 0x10, R17 ;  /* 0x00000010100e7819 */ /* 0x000fe40000001211 */
[----:B------:R-:W-:Y:S02]  /*b860*/  IADD3 R0, R0, R2, R5 ;  /* 0x0000000200007210 */ /* 0x000fe40007ffe005 */
[----:B------:R-:W1:Y:S01]  /*b870*/  LDS.128 R8, [R45+0x6100] ;  /* 0x006100002d087984 */ /* 0x000e620000000c00 */
[----:B------:R-:W-:Y:S02]  /*b880*/  PRMT R26, R28, 0x5432, R12 ;  /* 0x000054321c1a7816 */ /* 0x000fe4000000000c */
[----:B------:R-:W-:Y:S01]  /*b890*/  IMAD.SHL.U32 R35, R0, 0x2, RZ ;  /* 0x0000000200237824 */ /* 0x000fe200078e00ff */
[----:B------:R-:W-:-:S02]  /*b8a0*/  SHF.R.U64 R0, R20, 0x10, R21 ;  /* 0x0000001014007819 */ /* 0x000fc40000001215 */
[----:B------:R-:W-:Y:S02]  /*b8b0*/  SHF.R.U32.HI R2, RZ, 0x10, R21 ;  /* 0x00000010ff027819 */ /* 0x000fe40000011615 */
[----:B------:R-:W2:Y:S01]  /*b8c0*/  LDS.128 R4, [R35+0x6100] ;  /* 0x0061000023047984 */ /* 0x000ea20000000c00 */
[----:B------:R-:W-:Y:S02]  /*b8d0*/  PRMT R12, R24, 0x5432, R14 ;  /* 0x00005432180c7816 */ /* 0x000fe4000000000e */
[----:B------:R-:W-:Y:S02]  /*b8e0*/  SHF.R.U32.HI R13, RZ, 0x10, R23 ;  /* 0x00000010ff0d7819 */ /* 0x000fe40000011617 */
[----:B------:R-:W-:Y:S01]  /*b8f0*/  SHF.R.U64 R16, R18, 0x10, R19 ;  /* 0x0000001012107819 */ /* 0x000fe20000001213 */
[----:B------:R-:W-:Y:S01]  /*b900*/  IMAD.U32 R30, R12, 0x10000, RZ ;  /* 0x000100000c1e7824 */ /* 0x000fe200078e00ff */
[----:B------:R-:W-:Y:S02]  /*b910*/  SHF.R.U32.HI R15, RZ, 0x10, R17 ;  /* 0x00000010ff0f7819 */ /* 0x000fe40000011611 */
[----:B------:R-:W-:-:S02]  /*b920*/  SHF.R.U32.HI R17, RZ, 0x10, R19 ;  /* 0x00000010ff117819 */ /* 0x000fc40000011613 */
[C---:B------:R-:W-:Y:S02]  /*b930*/  PRMT R18, R27.reuse, 0x5432, R0 ;  /* 0x000054321b127816 */ /* 0x040fe40000000000 */
[----:B------:R-:W-:Y:S02]  /*b940*/  PRMT R20, R27, 0x5410, R2 ;  /* 0x000054101b147816 */ /* 0x000fe40000000002 */
[----:B------:R-:W-:Y:S02]  /*b950*/  PRMT R27, R28, 0x5410, R13 ;  /* 0x000054101c1b7816 */ /* 0x000fe4000000000d */
[C---:B------:R-:W-:Y:S02]  /*b960*/  PRMT R23, R25.reuse, 0x5432, R16 ;  /* 0x0000543219177816 */ /* 0x040fe40000000010 */
[----:B------:R-:W-:Y:S02]  /*b970*/  PRMT R19, R24, 0x5410, R15 ;  /* 0x0000541018137816 */ /* 0x000fe4000000000f */
[----:B------:R-:W-:-:S02]  /*b980*/  PRMT R24, R25, 0x5410, R17 ;  /* 0x0000541019187816 */ /* 0x000fc40000000011 */
[----:B------:R-:W-:Y:S02]  /*b990*/  LOP3.LUT R12, R12, 0xffff0000, RZ, 0xc0, !PT ;  /* 0xffff00000c0c7812 */ /* 0x000fe400078ec0ff */
[C---:B-1----:R-:W-:Y:S01]  /*b9a0*/  SHF.L.U32 R16, R11.reuse, 0x10, RZ ;  /* 0x000000100b107819 */ /* 0x042fe200000006ff */
[----:B------:R-:W-:Y:S01]  /*b9b0*/  IMAD.U32 R13, R8, 0x10000, RZ ;  /* 0x00010000080d7824 */ /* 0x000fe200078e00ff */
[----:B------:R-:W-:Y:S01]  /*b9c0*/  LOP3.LUT R28, R11, 0xffff0000, RZ, 0xc0, !PT ;  /* 0xffff00000b1c7812 */ /* 0x000fe200078ec0ff */
[C---:B------:R-:W-:Y:S01]  /*b9d0*/  IMAD.U32 R15, R9.reuse, 0x10000, RZ ;  /* 0x00010000090f7824 */ /* 0x040fe200078e00ff */
[----:B------:R-:W-:Y:S01]  /*b9e0*/  SHF.L.U32 R11, R18, 0x10, RZ ;  /* 0x00000010120b7819 */ /* 0x000fe200000006ff */
[----:B------:R-:W-:Y:S01]  /*b9f0*/  IMAD.U32 R25, R10, 0x10000, RZ ;  /* 0x000100000a197824 */ /* 0x000fe200078e00ff */
[----:B------:R-:W-:Y:S01]  /*ba00*/  LOP3.LUT R14, R8, 0xffff0000, RZ, 0xc0, !PT ;  /* 0xffff0000080e7812 */ /* 0x000fe200078ec0ff */
[C---:B--2---:R-:W-:Y:S01]  /*ba10*/  IMAD.U32 R2, R4.reuse, 0x10000, RZ ;  /* 0x0001000004027824 */ /* 0x044fe200078e00ff */
[----:B------:R-:W-:Y:S01]  /*ba20*/  LOP3.LUT R17, R9, 0xffff0000, RZ, 0xc0, !PT ;  /* 0xffff000009117812 */ /* 0x000fe200078ec0ff */
[C---:B------:R-:W-:Y:S01]  /*ba30*/  IMAD.U32 R8, R5.reuse, 0x10000, RZ ;  /* 0x0001000005087824 */ /* 0x040fe200078e00ff */
[----:B------:R-:W-:Y:S01]  /*ba40*/  LOP3.LUT R4, R4, 0xffff0000, RZ, 0xc0, !PT ;  /* 0xffff000004047812 */ /* 0x000fe200078ec0ff */
[C---:B------:R-:W-:Y:S01]  /*ba50*/  FMUL.FTZ R0, R2.reuse, R30 ;  /* 0x0000001e02007220 */ /* 0x040fe20000410000 */
[----:B------:R-:W-:Y:S01]  /*ba60*/  LOP3.LUT R9, R5, 0xffff0000, RZ, 0xc0, !PT ;  /* 0xffff000005097812 */ /* 0x000fe200078ec0ff */
[C---:B------:R-:W-:Y:S01]  /*ba70*/  IMAD.U32 R5, R7.reuse, 0x10000, RZ ;  /* 0x0001000007057824 */ /* 0x040fe200078e00ff */
[----:B------:R-:W-:Y:S01]  /*ba80*/  LOP3.LUT R21, R7, 0xffff0000, RZ, 0xc0, !PT ;  /* 0xffff000007157812 */ /* 0x000fe200078ec0ff */
[-C--:B------:R-:W-:Y:S01]  /*ba90*/  FMUL.FTZ R2, R2, R11.reuse ;  /* 0x0000000b02027220 */ /* 0x080fe20000410000 */
[----:B------:R-:W-:Y:S01]  /*baa0*/  LOP3.LUT R7, R18, 0xffff0000, RZ, 0xc0, !PT ;  /* 0xffff000012077812 */ /* 0x000fe200078ec0ff */
[----:B------:R-:W-:Y:S01]  /*bab0*/  FFMA.FTZ R44, R13, R11, -R0 ;  /* 0x0000000b0d2c7223 */ /* 0x000fe20000010800 */
[----:B------:R-:W-:Y:S01]  /*bac0*/  LOP3.LUT R29, R10, 0xffff0000, RZ, 0xc0, !PT ;  /* 0xffff00000a1d7812 */ /* 0x000fe200078ec0ff */
[C---:B------:R-:W-:Y:S01]  /*bad0*/  IMAD.U32 R10, R6.reuse, 0x10000, RZ ;  /* 0x00010000060a7824 */ /* 0x040fe200078e00ff */
[----:B------:R-:W-:Y:S01]  /*bae0*/  LOP3.LUT R22, R6, 0xffff0000, RZ, 0xc0, !PT ;  /* 0xffff000006167812 */ /* 0x000fe200078ec0ff */
[----:B------:R-:W-:-:S02]  /*baf0*/  IMAD.U32 R11, R19, 0x10000, RZ ;  /* 0x00010000130b7824 */ /* 0x000fc400078e00ff */
[----:B------:R-:W-:Y:S02]  /*bb00*/  FMUL.FTZ R0, R4, R12 ;  /* 0x0000000c04007220 */ /* 0x000fe40000410000 */
[----:B------:R-:W-:Y:S02]  /*bb10*/  IMAD.U32 R6, R20, 0x10000, RZ ;  /* 0x0001000014067824 */ /* 0x000fe400078e00ff */
[----:B------:R-:W-:Y:S01]  /*bb20*/  FFMA.FTZ R34, R13, R30, R2 ;  /* 0x0000001e0d227223 */ /* 0x000fe20000010002 */
[----:B------:R-:W-:Y:S01]  /*bb30*/  SHF.L.U32 R13, R24, 0x10, RZ ;  /* 0x00000010180d7819 */ /* 0x000fe200000006ff */
[-C--:B------:R-:W-:Y:S02]  /*bb40*/  FMUL.FTZ R4, R4, R7.reuse ;  /* 0x0000000704047220 */ /* 0x080fe40000410000 */
[----:B------:R-:W-:Y:S01]  /*bb50*/  FFMA.FTZ R33, R14, R7, -R0 ;  /* 0x000000070e217223 */ /* 0x000fe20000010800 */
[----:B------:R-:W-:Y:S01]  /*bb60*/  LOP3.LUT R7, R19, 0xffff0000, RZ, 0xc0, !PT ;  /* 0xffff000013077812 */ /* 0x000fe200078ec0ff */
[----:B------:R-:W-:-:S02]  /*bb70*/  FMUL.FTZ R2, R8, R11 ;  /* 0x0000000b08027220 */ /* 0x000fc40000410000 */
[----:B------:R-:W-:Y:S01]  /*bb80*/  FMUL.FTZ R0, R8, R6 ;  /* 0x0000000608007220 */ /* 0x000fe20000410000 */
[----:B------:R-:W-:Y:S01]  /*bb90*/  LOP3.LUT R8, R20, 0xffff0000, RZ, 0xc0, !PT ;  /* 0xffff000014087812 */ /* 0x000fe200078ec0ff */
[----:B------:R-:W-:Y:S01]  /*bba0*/  FFMA.FTZ R32, R14, R12, R4 ;  /* 0x0000000c0e207223 */ /* 0x000fe20000010004 */
[----:B------:R-:W-:Y:S01]  /*bbb0*/  LOP3.LUT R14, R24, 0xffff0000, RZ, 0xc0, !PT ;  /* 0xffff0000180e7812 */ /* 0x000fe200078ec0ff */
[----:B------:R-:W-:Y:S02]  /*bbc0*/  FFMA.FTZ R31, R15, R6, -R2 ;  /* 0x000000060f1f7223 */ /* 0x000fe40000010802 */
[----:B------:R-:W-:Y:S02]  /*bbd0*/  IMAD.U32 R4, R27, 0x10000, RZ ;  /* 0x000100001b047824 */ /* 0x000fe400078e00ff */
[----:B------:R-:W-:Y:S02]  /*bbe0*/  FFMA.FTZ R30, R15, R11, R0 ;  /* 0x0000000b0f1e7223 */ /* 0x000fe40000010000 */
[----:B------:R-:W-:-:S02]  /*bbf0*/  FMUL.FTZ R2, R5, R13 ;  /* 0x0000000d05027220 */ /* 0x000fc40000410000 */
[----:B------:R-:W-:Y:S02]  /*bc00*/  IMAD.U32 R11, R23, 0x10000, RZ ;  /* 0x00010000170b7824 */ /* 0x000fe400078e00ff */
[-C--:B------:R-:W-:Y:S02]  /*bc10*/  FMUL.FTZ R0, R5, R4.reuse ;  /* 0x0000000405007220 */ /* 0x080fe40000410000 */
[----:B------:R-:W-:Y:S02]  /*bc20*/  FFMA.FTZ R18, R16, R4, -R2 ;  /* 0x0000000410127223 */ /* 0x000fe40000010802 */
[----:B------:R-:W-:Y:S02]  /*bc30*/  IMAD.U32 R6, R26, 0x10000, RZ ;  /* 0x000100001a067824 */ /* 0x000fe400078e00ff */
[----:B------:R-:W-:Y:S02]  /*bc40*/  FMUL.FTZ R5, R9, R7 ;  /* 0x0000000709057220 */ /* 0x000fe40000410000 */
[----:B------:R-:W-:-:S02]  /*bc50*/  FMUL.FTZ R2, R10, R11 ;  /* 0x0000000b0a027220 */ /* 0x000fc40000410000 */
[----:B------:R-:W-:Y:S02]  /*bc60*/  FFMA.FTZ R15, R16, R13, R0 ;  /* 0x0000000d100f7223 */ /* 0x000fe40000010000 */
[-C--:B------:R-:W-:Y:S01]  /*bc70*/  FMUL.FTZ R4, R9, R8.reuse ;  /* 0x0000000809047220 */ /* 0x080fe20000410000 */
[----:B------:R-:W-:Y:S01]  /*bc80*/  LOP3.LUT R9, R27, 0xffff0000, RZ, 0xc0, !PT ;  /* 0xffff00001b097812 */ /* 0x000fe200078ec0ff */
[----:B------:R-:W-:Y:S01]  /*bc90*/  FFMA.FTZ R13, R17, R8, -R5 ;  /* 0x00000008110d7223 */ /* 0x000fe20000010805 */
[----:B------:R-:W-:Y:S01]  /*bca0*/  LOP3.LUT R8, R23, 0xffff0000, RZ, 0xc0, !PT ;  /* 0xffff000017087812 */ /* 0x000fe200078ec0ff */
[-C--:B------:R-:W-:Y:S02]  /*bcb0*/  FMUL.FTZ R0, R10, R6.reuse ;  /* 0x000000060a007220 */ /* 0x080fe40000410000 */
[----:B------:R-:W-:Y:S01]  /*bcc0*/  FFMA.FTZ R10, R25, R6, -R2 ;  /* 0x00000006190a7223 */ /* 0x000fe20000010802 */
[----:B------:R-:W-:Y:S01]  /*bcd0*/  LOP3.LUT R6, R26, 0xffff0000, RZ, 0xc0, !PT ;  /* 0xffff00001a067812 */ /* 0x000fe200078ec0ff */
[----:B------:R-:W-:-:S02]  /*bce0*/  FFMA.FTZ R12, R17, R7, R4 ;  /* 0x00000007110c7223 */ /* 0x000fc40000010004 */
[C---:B------:R-:W-:Y:S02]  /*bcf0*/  FMUL.FTZ R5, R22.reuse, R8 ;  /* 0x0000000816057220 */ /* 0x040fe40000410000 */
[----:B------:R-:W-:Y:S02]  /*bd00*/  FMUL.FTZ R4, R22, R6 ;  /* 0x0000000616047220 */ /* 0x000fe40000410000 */
[----:B------:R-:W-:Y:S02]  /*bd10*/  FFMA.FTZ R11, R25, R11, R0 ;  /* 0x0000000b190b7223 */ /* 0x000fe40000010000 */
[C---:B------:R-:W-:Y:S02]  /*bd20*/  FMUL.FTZ R2, R21.reuse, R14 ;  /* 0x0000000e15027220 */ /* 0x040fe40000410000 */
[-C--:B------:R-:W-:Y:S02]  /*bd30*/  FMUL.FTZ R0, R21, R9.reuse ;  /* 0x0000000915007220 */ /* 0x080fe40000410000 */
[C---:B------:R-:W-:Y:S01]  /*bd40*/  FFMA.FTZ R7, R29.reuse, R6, -R5 ;  /* 0x000000061d077223 */ /* 0x040fe20000010805 */
[----:B------:R-:W-:Y:S01]  /*bd50*/  F2FP.BF16.PACK_AB R5, R12, R30 ;  /* 0x0000001e0c05723e */ /* 0x000fe200000010ff */
[----:B------:R-:W-:Y:S01]  /*bd60*/  FFMA.FTZ R6, R29, R8, R4 ;  /* 0x000000081d067223 */ /* 0x000fe20000010004 */
[----:B------:R-:W-:Y:S01]  /*bd70*/  F2FP.BF16.PACK_AB R8, R33, R44 ;  /* 0x0000002c2108723e */ /* 0x000fe200000010ff */
[C---:B------:R-:W-:Y:S01]  /*bd80*/  FFMA.FTZ R2, R28.reuse, R9, -R2 ;  /* 0x000000091c027223 */ /* 0x040fe20000010802 */
[----:B------:R-:W-:Y:S01]  /*bd90*/  F2FP.BF16.PACK_AB R9, R13, R31 ;  /* 0x0000001f0d09723e */ /* 0x000fe200000010ff */
[----:B------:R-:W-:Y:S01]  /*bda0*/  FFMA.FTZ R0, R28, R14, R0 ;  /* 0x0000000e1c007223 */ /* 0x000fe20000010000 */
[----:B------:R-:W-:-:S02]  /*bdb0*/  F2FP.BF16.PACK_AB R6, R6, R11 ;  /* 0x0000000b0606723e */ /* 0x000fc400000010ff */
[----:B------:R-:W-:Y:S02]  /*bdc0*/  F2FP.BF16.PACK_AB R10, R7, R10 ;  /* 0x0000000a070a723e */ /* 0x000fe400000010ff */
[----:B------:R-:W-:Y:S02]  /*bdd0*/  F2FP.BF16.PACK_AB R11, R2, R18 ;  /* 0x00000012020b723e */ /* 0x000fe400000010ff */
[----:B------:R-:W-:Y:S02]  /*bde0*/  F2FP.BF16.PACK_AB R4, R32, R34 ;  /* 0x000000222004723e */ /* 0x000fe400000010ff */
[----:B------:R-:W-:Y:S01]  /*bdf0*/  F2FP.BF16.PACK_AB R7, R0, R15 ;  /* 0x0000000f0007723e */ /* 0x000fe200000010ff */
[----:B------:R1:W-:Y:S04]  /*be00*/  STS.128 [R45+0x6100], R8 ;  /* 0x006100082d007388 */ /* 0x0003e80000000c00 */
[----:B------:R1:W-:Y:S02]  /*be10*/  STS.128 [R35+0x6100], R4 ;  /* 0x0061000423007388 */ /* 0x0003e40000000c00 */
.L_x_725:
[----:B------:R-:W-:Y:S05]  /*be20*/  BSYNC B0 ;  /* 0x0000000000007941 */ /* 0x000fea0003800000 */
.L_x_724:
        /* <DEDUP_REMOVED lines=12> */
[----:B------:R-:W-:Y:S01]  /*bef0*/  LOP3.LUT R0, R6, 0xc0, RZ, 0xc0, !PT ;  /* 0x000000c006007812 */ /* 0x000fe200078ec0ff */
[----:B------:R-:W-:Y:S01]  /*bf00*/  IMAD.SHL.U32 R6, R5, 0x80, RZ ;  /* 0x0000008005067824 */ /* 0x000fe200078e00ff */
[----:B------:R-:W-:Y:S01]  /*bf10*/  LEA.HI R2, R8, R2, RZ, 0x1d ;  /* 0x0000000208027211 */ /* 0x000fe200078fe8ff */
[----:B------:R-:W-:Y:S01]  /*bf20*/  IMAD.IADD R5, R56, 0x1, -R7 ;  /* 0x0000000138057824 */ /* 0x000fe200078e0a07 */
[----:B------:R-:W-:Y:S02]  /*bf30*/  LOP3.LUT R7, R0, 0x18, R4, 0xf8, !PT ;  /* 0x0000001800077812 */ /* 0x000fe400078ef804 */
[----:B------:R-:W-:Y:S01]  /*bf40*/  SHF.R.U32.HI R10, RZ, 0x3, R0 ;  /* 0x00000003ff0a7819 */ /* 0x000fe20000011600 */
[----:B------:R-:W-:Y:S01]  /*bf50*/  IMAD R4, R91, 0x8, R5 ;  /* 0x000000085b047824 */ /* 0x000fe200078e0205 */
[----:B------:R-:W-:Y:S02]  /*bf60*/  SHF.R.S32.HI R5, RZ, 0x1f, R2 ;  /* 0x0000001fff057819 */ /* 0x000fe40000011402 */
[----:B------:R-:W-:Y:S01]  /*bf70*/  LOP3.LUT R8, R7, R10, RZ, 0x3c, !PT ;  /* 0x0000000a07087212 */ /* 0x000fe200078e3cff */
[----:B------:R-:W-:Y:S01]  /*bf80*/  IMAD.SHL.U32 R7, R2, 0x8, RZ ;  /* 0x0000000802077824 */ /* 0x000fe200078e00ff */
[----:B------:R-:W-:-:S02]  /*bf90*/  LEA.HI R2, R5, R2, RZ, 0x2 ;  /* 0x0000000205027211 */ /* 0x000fc400078f10ff */
[----:B------:R-:W-:Y:S01]  /*bfa0*/  LOP3.LUT R9, R6, 0x7ffff000, RZ, 0xc0, !PT ;  /* 0x7ffff00006097812 */ /* 0x000fe200078ec0ff */
[----:B------:R-:W-:Y:S01]  /*bfb0*/  IMAD.SHL.U32 R6, R4, 0x20, RZ ;  /* 0x0000002004067824 */ /* 0x000fe200078e00ff */
[----:B------:R-:W-:Y:S01]  /*bfc0*/  LOP3.LUT R4, R0, 0x18, R7, 0xf8, !PT ;  /* 0x0000001800047812 */ /* 0x000fe200078ef807 */
[----:B------:R-:W-:Y:S01]  /*bfd0*/  IMAD.SHL.U32 R0, R2, 0x400, RZ ;  /* 0x0000040002007824 */ /* 0x000fe200078e00ff */
[----:B------:R-:W-:Y:S02]  /*bfe0*/  SHF.R.U64 R12, R38, 0x10, R39 ;  /* 0x00000010260c7819 */ /* 0x000fe40000001227 */
[----:B------:R-:W-:Y:S02]  /*bff0*/  LOP3.LUT R2, R4, R10, RZ, 0x3c, !PT ;  /* 0x0000000a04027212 */ /* 0x000fe400078e3cff */
[----:B------:R-:W-:Y:S02]  /*c000*/  LOP3.LUT R0, R0, 0x7ffff000, RZ, 0xc0, !PT ;  /* 0x7ffff00000007812 */ /* 0x000fe400078ec0ff */
[----:B------:R-:W-:-:S02]  /*c010*/  IADD3 R5, R8, R9, R6 ;  /* 0x0000000908057210 */ /* 0x000fc40007ffe006 */
[----:B------:R-:W-:Y:S02]  /*c020*/  IADD3 R0, R2, R0, R6 ;  /* 0x0000000002007210 */ /* 0x000fe40007ffe006 */
[----:B------:R-:W-:Y:S01]  /*c030*/  SHF.R.U64 R14, R40, 0x10, R41 ;  /* 0x00000010280e7819 */ /* 0x000fe20000001229 */
[----:B------:R-:W-:Y:S01]  /*c040*/  IMAD.SHL.U32 R45, R5, 0x2, RZ ;  /* 0x00000002052d7824 */ /* 0x000fe200078e00ff */
[----:B------:R-:W-:Y:S01]  /*c050*/  PRMT R26, R86, 0x5432, R12 ;  /* 0x00005432561a7816 */ /* 0x000fe2000000000c */
[----:B------:R-:W-:Y:S01]  /*c060*/  IMAD.SHL.U32 R44, R0, 0x2, RZ ;  /* 0x00000002002c7824 */ /* 0x000fe200078e00ff */
[--C-:B------:R-:W-:Y:S02]  /*c070*/  SHF.R.U64 R0, R36, 0x10, R37.reuse ;  /* 0x0000001024007819 */ /* 0x100fe40000001225 */
[----:B------:R-:W1:Y:S01]  /*c080*/  LDS.128 R8, [R45+0x6100] ;  /* 0x006100002d087984 */ /* 0x000e620000000c00 */
[----:B------:R-:W-:Y:S02]  /*c090*/  SHF.R.U32.HI R2, RZ, 0x10, R37 ;  /* 0x00000010ff027819 */ /* 0x000fe40000011625 */
[----:B------:R-:W-:Y:S01]  /*c0a0*/  PRMT R12, R58, 0x5432, R14 ;  /* 0x000054323a0c7816 */ /* 0x000fe2000000000e */
[----:B------:R-:W2:Y:S01]  /*c0b0*/  LDS.128 R4, [R44+0x6100] ;  /* 0x006100002c047984 */ /* 0x000ea20000000c00 */
[----:B------:R-:W-:-:S02]  /*c0c0*/  SHF.R.U64 R16, R42, 0x10, R43 ;  /* 0x000000102a107819 */ /* 0x000fc4000000122b */
[----:B------:R-:W-:Y:S01]  /*c0d0*/  SHF.R.U32.HI R13, RZ, 0x10, R39 ;  /* 0x00000010ff0d7819 */ /* 0x000fe20000011627 */
[----:B------:R-:W-:Y:S01]  /*c0e0*/  IMAD.U32 R30, R12, 0x10000, RZ ;  /* 0x000100000c1e7824 */ /* 0x000fe200078e00ff */
[----:B------:R-:W-:Y:S02]  /*c0f0*/  SHF.R.U32.HI R15, RZ, 0x10, R41 ;  /* 0x00000010ff0f7819 */ /* 0x000fe40000011629 */
[----:B------:R-:W-:Y:S02]  /*c100*/  SHF.R.U32.HI R17, RZ, 0x10, R43 ;  /* 0x00000010ff117819 */ /* 0x000fe4000001162b */
[C---:B------:R-:W-:Y:S02]  /*c110*/  PRMT R18, R85.reuse, 0x5432, R0 ;  /* 0x0000543255127816 */ /* 0x040fe40000000000 */
[----:B------:R-:W-:Y:S02]  /*c120*/  PRMT R20, R85, 0x5410, R2 ;  /* 0x0000541055147816 */ /* 0x000fe40000000002 */
[----:B------:R-:W-:-:S02]  /*c130*/  PRMT R23, R59, 0x5432, R16 ;  /* 0x000054323b177816 */ /* 0x000fc40000000010 */
[----:B------:R-:W-:Y:S02]  /*c140*/  PRMT R27, R86, 0x5410, R13 ;  /* 0x00005410561b7816 */ /* 0x000fe4000000000d */
[----:B------:R-:W-:Y:S02]  /*c150*/  PRMT R19, R58, 0x5410, R15 ;  /* 0x000054103a137816 */ /* 0x000fe4000000000f */
[----:B------:R-:W-:Y:S02]  /*c160*/  PRMT R24, R59, 0x5410, R17 ;  /* 0x000054103b187816 */ /* 0x000fe40000000011 */
[----:B------:R-:W-:Y:S01]  /*c170*/  LOP3.LUT R12, R12, 0xffff0000, RZ, 0xc0, !PT ;  /* 0xffff00000c0c7812 */ /* 0x000fe200078ec0ff */
        /* <DEDUP_REMOVED lines=8> */
[----:B------:R-:W-:Y:S01]  /*c200*/  IMAD.U32 R11, R18, 0x10000, RZ ;  /* 0x00010000120b7824 */ /* 0x000fe200078e00ff */
[----:B------:R-:W-:Y:S01]  /*c210*/  LOP3.LUT R9, R5, 0xffff0000, RZ, 0xc0, !PT ;  /* 0xffff000005097812 */ /* 0x000fe200078ec0ff */
[----:B------:R-:W-:Y:S01]  /*c220*/  FMUL.FTZ R0, R2, R30 ;  /* 0x0000001e02007220 */ /* 0x000fe20000410000 */
[----:B------:R-:W-:Y:S01]  /*c230*/  LOP3.LUT R21, R7, 0xffff0000, RZ, 0xc0, !PT ;  /* 0xffff000007157812 */ /* 0x000fe200078ec0ff */
[----:B------:R-:W-:Y:S01]  /*c240*/  IMAD.U32 R8, R5, 0x10000, RZ ;  /* 0x0001000005087824 */ /* 0x000fe200078e00ff */
[----:B------:R-:W-:Y:S01]  /*c250*/  LOP3.LUT R29, R10, 0xffff0000, RZ, 0xc0, !PT ;  /* 0xffff00000a1d7812 */ /* 0x000fe200078ec0ff */
[----:B------:R-:W-:Y:S01]  /*c260*/  IMAD.U32 R5, R7, 0x10000, RZ ;  /* 0x0001000007057824 */ /* 0x000fe200078e00ff */
[----:B------:R-:W-:Y:S01]  /*c270*/  LOP3.LUT R7, R18, 0xffff0000, RZ, 0xc0, !PT ;  /* 0xffff000012077812 */ /* 0x000fe200078ec0ff */
[----:B------:R-:W-:Y:S01]  /*c280*/  IMAD.U32 R25, R10, 0x10000, RZ ;  /* 0x000100000a197824 */ /* 0x000fe200078e00ff */
[----:B------:R-:W-:Y:S01]  /*c290*/  LOP3.LUT R22, R6, 0xffff0000, RZ, 0xc0, !PT ;  /* 0xffff000006167812 */ /* 0x000fe200078ec0ff */
[----:B------:R-:W-:-:S02]  /*c2a0*/  FMUL.FTZ R2, R2, R11 ;  /* 0x0000000b02027220 */ /* 0x000fc40000410000 */
[----:B------:R-:W-:Y:S02]  /*c2b0*/  FFMA.FTZ R35, R13, R11, -R0 ;  /* 0x0000000b0d237223 */ /* 0x000fe40000010800 */
[----:B------:R-:W-:Y:S02]  /*c2c0*/  IMAD.U32 R10, R6, 0x10000, RZ ;  /* 0x00010000060a7824 */ /* 0x000fe400078e00ff */
[----:B------:R-:W-:Y:S02]  /*c2d0*/  IMAD.U32 R11, R19, 0x10000, RZ ;  /* 0x00010000130b7824 */ /* 0x000fe400078e00ff */
[----:B------:R-:W-:Y:S02]  /*c2e0*/  FMUL.FTZ R0, R4, R12 ;  /* 0x0000000c04007220 */ /* 0x000fe40000410000 */
[----:B------:R-:W-:Y:S02]  /*c2f0*/  IMAD.U32 R6, R20, 0x10000, RZ ;  /* 0x0001000014067824 */ /* 0x000fe400078e00ff */
[----:B------:R-:W-:-:S02]  /*c300*/  FFMA.FTZ R34, R13, R30, R2 ;  /* 0x0000001e0d227223 */ /* 0x000fc40000010002 */
[-C--:B------:R-:W-:Y:S02]  /*c310*/  FMUL.FTZ R4, R4, R7.reuse ;  /* 0x0000000704047220 */ /* 0x080fe40000410000 */
[----:B------:R-:W-:Y:S01]  /*c320*/  FFMA.FTZ R33, R14, R7, -R0 ;  /* 0x000000070e217223 */ /* 0x000fe20000010800 */
[----:B------:R-:W-:Y:S01]  /*c330*/  LOP3.LUT R7, R19, 0xffff0000, RZ, 0xc0, !PT ;  /* 0xffff000013077812 */ /* 0x000fe200078ec0ff */
[----:B------:R-:W-:Y:S02]  /*c340*/  FMUL.FTZ R2, R8, R11 ;  /* 0x0000000b08027220 */ /* 0x000fe40000410000 */
[----:B------:R-:W-:Y:S02]  /*c350*/  IMAD.U32 R13, R24, 0x10000, RZ ;  /* 0x00010000180d7824 */ /* 0x000fe400078e00ff */
[----:B------:R-:W-:Y:S01]  /*c360*/  FMUL.FTZ R0, R8, R6 ;  /* 0x0000000608007220 */ /* 0x000fe20000410000 */
[----:B------:R-:W-:Y:S01]  /*c370*/  LOP3.LUT R8, R20, 0xffff0000, RZ, 0xc0, !PT ;  /* 0xffff000014087812 */ /* 0x000fe200078ec0ff */
[----:B------:R-:W-:Y:S01]  /*c380*/  FFMA.FTZ R32, R14, R12, R4 ;  /* 0x0000000c0e207223 */ /* 0x000fe20000010004 */
[----:B------:R-:W-:Y:S01]  /*c390*/  LOP3.LUT R14, R24, 0xffff0000, RZ, 0xc0, !PT ;  /* 0xffff0000180e7812 */ /* 0x000fe200078ec0ff */
[----:B------:R-:W-:-:S02]  /*c3a0*/  FFMA.FTZ R31, R15, R6, -R2 ;  /* 0x000000060f1f7223 */ /* 0x000fc40000010802 */
[----:B------:R-:W-:Y:S02]  /*c3b0*/  IMAD.U32 R4, R27, 0x10000, RZ ;  /* 0x000100001b047824 */ /* 0x000fe400078e00ff */
[----:B------:R-:W-:Y:S02]  /*c3c0*/  FFMA.FTZ R30, R15, R11, R0 ;  /* 0x0000000b0f1e7223 */ /* 0x000fe40000010000 */
[----:B------:R-:W-:Y:S02]  /*c3d0*/  FMUL.FTZ R2, R5, R13 ;  /* 0x0000000d05027220 */ /* 0x000fe40000410000 */
[----:B------:R-:W-:Y:S02]  /*c3e0*/  IMAD.U32 R11, R23, 0x10000, RZ ;  /* 0x00010000170b7824 */ /* 0x000fe400078e00ff */
[-C--:B------:R-:W-:Y:S02]  /*c3f0*/  FMUL.FTZ R0, R5, R4.reuse ;  /* 0x0000000405007220 */ /* 0x080fe40000410000 */
[----:B------:R-:W-:-:S02]  /*c400*/  FFMA.FTZ R18, R16, R4, -R2 ;  /* 0x0000000410127223 */ /* 0x000fc40000010802 */
[----:B------:R-:W-:Y:S02]  /*c410*/  IMAD.U32 R6, R26, 0x10000, RZ ;  /* 0x000100001a067824 */ /* 0x000fe400078e00ff */
[C---:B------:R-:W-:Y:S02]  /*c420*/  FMUL.FTZ R5, R9.reuse, R7 ;  /* 0x0000000709057220 */ /* 0x040fe40000410000 */
[----:B------:R-:W-:Y:S02]  /*c430*/  FMUL.FTZ R2, R10, R11 ;  /* 0x0000000b0a027220 */ /* 0x000fe40000410000 */
[----:B------:R-:W-:Y:S02]  /*c440*/  FFMA.FTZ R15, R16, R13, R0 ;  /* 0x0000000d100f7223 */ /* 0x000fe40000010000 */
[-C--:B------:R-:W-:Y:S01]  /*c450*/  FMUL.FTZ R4, R9, R8.reuse ;  /* 0x0000000809047220 */ /* 0x080fe20000410000 */
[----:B------:R-:W-:Y:S01]  /*c460*/  LOP3.LUT R9, R27, 0xffff0000, RZ, 0xc0, !PT ;  /* 0xffff00001b097812 */ /* 0x000fe200078ec0ff */
[----:B------:R-:W-:Y:S01]  /*c470*/  FFMA.FTZ R13, R17, R8, -R5 ;  /* 0x00000008110d7223 */ /* 0x000fe20000010805 */
[----:B------:R-:W-:Y:S01]  /*c480*/  LOP3.LUT R8, R23, 0xffff0000, RZ, 0xc0, !PT ;  /* 0xffff000017087812 */ /* 0x000fe200078ec0ff */
[----:B------:R-:W-:-:S02]  /*c490*/  FMUL.FTZ R0, R10, R6 ;  /* 0x000000060a007220 */ /* 0x000fc40000410000 */
[----:B------:R-:W-:Y:S01]  /*c4a0*/  FFMA.FTZ R10, R25, R6, -R2 ;  /* 0x00000006190a7223 */ /* 0x000fe20000010802 */
[----:B------:R-:W-:Y:S01]  /*c4b0*/  LOP3.LUT R6, R26, 0xffff0000, RZ, 0xc0, !PT ;  /* 0xffff00001a067812 */ /* 0x000fe200078ec0ff */
[----:B------:R-:W-:Y:S02]  /*c4c0*/  FFMA.FTZ R12, R17, R7, R4 ;  /* 0x00000007110c7223 */ /* 0x000fe40000010004 */
[C---:B------:R-:W-:Y:S02]  /*c4d0*/  FMUL.FTZ R5, R22.reuse, R8 ;  /* 0x0000000816057220 */ /* 0x040fe40000410000 */
[----:B------:R-:W-:Y:S02]  /*c4e0*/  FMUL.FTZ R4, R22, R6 ;  /* 0x0000000616047220 */ /* 0x000fe40000410000 */
[----:B------:R-:W-:Y:S02]  /*c4f0*/  FFMA.FTZ R11, R25, R11, R0 ;  /* 0x0000000b190b7223 */ /* 0x000fe40000010000 */
[----:B------:R-:W-:-:S02]  /*c500*/  FMUL.FTZ R2, R21, R14 ;  /* 0x0000000e15027220 */ /* 0x000fc40000410000 */
[----:B------:R-:W-:Y:S02]  /*c510*/  FMUL.FTZ R0, R21, R9 ;  /* 0x0000000915007220 */ /* 0x000fe40000410000 */
[C---:B------:R-:W-:Y:S01]  /*c520*/  FFMA.FTZ R7, R29.reuse, R6, -R5 ;  /* 0x000000061d077223 */ /* 0x040fe20000010805 */
[----:B------:R-:W-:Y:S01]  /*c530*/  F2FP.BF16.PACK_AB R5, R12, R30 ;  /* 0x0000001e0c05723e */ /* 0x000fe200000010ff */
[----:B------:R-:W-:Y:S01]  /*c540*/  FFMA.FTZ R6, R29, R8, R4 ;  /* 0x000000081d067223 */ /* 0x000fe20000010004 */
[----:B------:R-:W-:Y:S01]  /*c550*/  F2FP.BF16.PACK_AB R8, R33, R35 ;  /* 0x000000232108723e */ /* 0x000fe200000010ff */
[C---:B------:R-:W-:Y:S01]  /*c560*/  FFMA.FTZ R2, R28.reuse, R9, -R2 ;  /* 0x000000091c027223 */ /* 0x040fe20000010802 */
[----:B------:R-:W-:Y:S01]  /*c570*/  F2FP.BF16.PACK_AB R9, R13, R31 ;  /* 0x0000001f0d09723e */ /* 0x000fe200000010ff */
[----:B------:R-:W-:Y:S01]  /*c580*/  FFMA.FTZ R0, R28, R14, R0 ;  /* 0x0000000e1c007223 */ /* 0x000fe20000010000 */
[----:B------:R-:W-:Y:S02]  /*c590*/  F2FP.BF16.PACK_AB R6, R6, R11 ;  /* 0x0000000b0606723e */ /* 0x000fe400000010ff */
[----:B------:R-:W-:-:S02]  /*c5a0*/  F2FP.BF16.PACK_AB R10, R7, R10 ;  /* 0x0000000a070a723e */ /* 0x000fc400000010ff */
[----:B------:R-:W-:Y:S02]  /*c5b0*/  F2FP.BF16.PACK_AB R11, R2, R18 ;  /* 0x00000012020b723e */ /* 0x000fe400000010ff */
[----:B------:R-:W-:Y:S02]  /*c5c0*/  F2FP.BF16.PACK_AB R4, R32, R34 ;  /* 0x000000222004723e */ /* 0x000fe400000010ff */
[----:B------:R-:W-:Y:S01]  /*c5d0*/  F2FP.BF16.PACK_AB R7, R0, R15 ;  /* 0x0000000f0007723e */ /* 0x000fe200000010ff */
[----:B------:R1:W-:Y:S04]  /*c5e0*/  STS.128 [R45+0x6100], R8 ;  /* 0x006100082d007388 */ /* 0x0003e80000000c00 */
[----:B------:R1:W-:Y:S02]  /*c5f0*/  STS.128 [R44+0x6100], R4 ;  /* 0x006100042c007388 */ /* 0x0003e40000000c00 */
.L_x_727:
[----:B------:R-:W-:Y:S05]  /*c600*/  BSYNC B0 ;  /* 0x0000000000007941 */ /* 0x000fea0003800000 */
.L_x_726:
        /* <DEDUP_REMOVED lines=124> */
.L_x_723:
[----:B------:R-:W-:Y:S05]  /*cdd0*/  BSYNC B1 ;  /* 0x0000000000017941 */ /* 0x000fea0003800000 */
.L_x_722:
[----:B------:R-:W-:-:S04]  /*cde0*/  IADD3 R19, R56, 0x40, RZ ;  /* 0x0000004038137810 */ /* 0x000fc80007ffe0ff */
[----:B------:R-:W-:-:S13]  /*cdf0*/  ISETP.GE.AND P0, PT, R19, R47, PT ;  /* 0x0000002f1300720c */ /* 0x000fda0003f06270 */
[----:B------:R-:W-:Y:S05]  /*ce00*/  @P0 BRA `(.L_x_707) ;  /* 0x000017a000000947 */ /* 0x000fea0003800000 */
[----:B------:R-:W-:Y:S01]  /*ce10*/  ISETP.GE.AND P0, PT, R57, c[0x0][0x27c], PT ;  /* 0x00009f0039007a0c */ /* 0x000fe20003f06270 */
[----:B------:R-:W-:-:S12]  /*ce20*/  BSSY B0, `(.L_x_728) ;  /* 0x0000078000007945 */ /* 0x000fd80003800000 */
[----:B------:R-:W-:Y:S05]  /*ce30*/  @P0 BRA `(.L_x_729) ;  /* 0x0000076000000947 */ /* 0x000fea0003800000 */
[----:B------:R-:W-:Y:S01]  /*ce40*/  SHF.R.S32.HI R0, RZ, 0x1f, R19 ;  /* 0x0000001fff007819 */ /* 0x000fe20000011413 */
[----:B-1----:R-:W-:Y:S01]  /*ce50*/  IMAD.MOV.U32 R6, RZ, RZ, c[0x0][0x27c] ;  /* 0x00009f00ff067624 */ /* 0x002fe200078e00ff */
[-C--:B------:R-:W-:Y:S02]  /*ce60*/  LEA.HI R2, R19, R19.reuse, RZ, 0x1 ;  /* 0x0000001313027211 */ /* 0x080fe400078f08ff */
[----:B------:R-:W-:Y:S02]  /*ce70*/  LEA.HI R0, R0, R19, RZ, 0x3 ;  /* 0x0000001300007211 */ /* 0x000fe400078f18ff */
[----:B------:R-:W-:Y:S01]  /*ce80*/  LEA.HI R6, R6, R46, RZ, 0x1d ;  /* 0x0000002e06067211 */ /* 0x000fe200078fe8ff */
[C---:B------:R-:W-:Y:S01]  /*ce90*/  IMAD.SHL.U32 R4, R2.reuse, 0x20, RZ ;  /* 0x0000002002047824 */ /* 0x040fe200078e00ff */
[----:B------:R-:W-:Y:S01]  /*cea0*/  LOP3.LUT R5, R2, 0x7fffffe, RZ, 0xc0, !PT ;  /* 0x07fffffe02057812 */ /* 0x000fe200078ec0ff */
[----:B------:R-:W-:Y:S01]  /*ceb0*/  IMAD.SHL.U32 R2, R0, 0x20, RZ ;  /* 0x0000002000027824 */ /* 0x000fe200078e00ff */
[----:B------:R-:W-:-:S02]  /*cec0*/  SHF.R.S32.HI R7, RZ, 0x1f, R6 ;  /* 0x0000001fff077819 */ /* 0x000fc40000011406 */
[----:B------:R-:W-:Y:S01]  /*ced0*/  LOP3.LUT R0, R4, 0xc0, RZ, 0xc0, !PT ;  /* 0x000000c004007812 */ /* 0x000fe200078ec0ff */
[----:B------:R-:W-:Y:S01]  /*cee0*/  IMAD.IADD R4, R19, 0x1, -R5 ;  /* 0x0000000113047824 */ /* 0x000fe200078e0a05 */
[----:B------:R-:W-:Y:S02]  /*cef0*/  LOP3.LUT R2, R2, 0xffffff00, RZ, 0xc0, !PT ;  /* 0xffffff0002027812 */ /* 0x000fe400078ec0ff */
[----:B------:R-:W-:Y:S01]  /*cf00*/  LEA.HI R7, R7, R6, RZ, 0x2 ;  /* 0x0000000607077211 */ /* 0x000fe200078f10ff */
[----:B------:R-:W-:Y:S01]  /*cf10*/  IMAD.SHL.U32 R6, R6, 0x8, RZ ;  /* 0x0000000806067824 */ /* 0x000fe200078e00ff */
[----:B------:R-:W-:Y:S01]  /*cf20*/  LOP3.LUT R5, R0, 0x18, R57, 0xf8, !PT ;  /* 0x0000001800057812 */ /* 0x000fe200078ef839 */
[----:B------:R-:W-:Y:S01]  /*cf30*/  IMAD R4, R4, 0x20, R2 ;  /* 0x0000002004047824 */ /* 0x000fe200078e0202 */
[----:B------:R-:W-:Y:S02]  /*cf40*/  SHF.R.U32.HI R8, RZ, 0x3, R0 ;  /* 0x00000003ff087819 */ /* 0x000fe40000011600 */
[----:B------:R-:W-:Y:S01]  /*cf50*/  LOP3.LUT R2, R0, 0x18, R6, 0xf8, !PT ;  /* 0x0000001800027812 */ /* 0x000fe200078ef806 */
[----:B------:R-:W-:Y:S01]  /*cf60*/  IMAD.SHL.U32 R0, R7, 0x400, RZ ;  /* 0x0000040007007824 */ /* 0x000fe200078e00ff */
[----:B------:R-:W-:-:S02]  /*cf70*/  LOP3.LUT R5, R5, R8, RZ, 0x3c, !PT ;  /* 0x0000000805057212 */ /* 0x000fc400078e3cff */
[----:B------:R-:W-:Y:S02]  /*cf80*/  LOP3.LUT R2, R2, R8, RZ, 0x3c, !PT ;  /* 0x0000000802027212 */ /* 0x000fe400078e3cff */
[----:B------:R-:W-:Y:S01]  /*cf90*/  LOP3.LUT R0, R0, 0x7ffff000, RZ, 0xc0, !PT ;  /* 0x7ffff00000007812 */ /* 0x000fe200078ec0ff */
[----:B------:R-:W-:Y:S01]  /*cfa0*/  IMAD.IADD R5, R4, 0x1, R5 ;  /* 0x0000000104057824 */ /* 0x000fe200078e0205 */
[----:B------:R-:W-:Y:S02]  /*cfb0*/  SHF.R.U64 R12, R66, 0x10, R67 ;  /* 0x00000010420c7819 */ /* 0x000fe40000001243 */
[----:B------:R-:W-:Y:S01]  /*cfc0*/  IADD3 R0, R2, R0, R4 ;  /* 0x0000000002007210 */ /* 0x000fe20007ffe004 */
[----:B------:R-:W-:Y:S01]  /*cfd0*/  IMAD.SHL.U32 R37, R5, 0x2, RZ ;  /* 0x0000000205257824 */ /* 0x000fe200078e00ff */
[----:B------:R-:W-:Y:S02]  /*cfe0*/  SHF.R.U64 R14, R60, 0x10, R61 ;  /* 0x000000103c0e7819 */ /* 0x000fe4000000123d */
[----:B------:R-:W-:Y:S01]  /*cff0*/  PRMT R27, R95, 0x5432, R12 ;  /* 0x000054325f1b7816 */ /* 0x000fe2000000000c */
[----:B------:R-:W-:Y:S01]  /*d000*/  IMAD.SHL.U32 R35, R0, 0x2, RZ ;  /* 0x0000000200237824 */ /* 0x000fe200078e00ff */
[----:B------:R-:W1:Y:S01]  /*d010*/  LDS.128 R8, [R37+0x6100] ;  /* 0x0061000025087984 */ /* 0x000e620000000c00 */
[----:B------:R-:W-:-:S02]  /*d020*/  SHF.R.U64 R0, R64, 0x10, R65 ;  /* 0x0000001040007819 */ /* 0x000fc40000001241 */
[----:B------:R-:W-:Y:S01]  /*d030*/  SHF.R.U32.HI R2, RZ, 0x10, R65 ;  /* 0x00000010ff027819 */ /* 0x000fe20000011641 */
[----:B------:R-:W2:Y:S01]  /*d040*/  LDS.128 R4, [R35+0x6100] ;  /* 0x0061000023047984 */ /* 0x000ea20000000c00 */
[----:B------:R-:W-:Y:S02]  /*d050*/  PRMT R12, R92, 0x5432, R14 ;  /* 0x000054325c0c7816 */ /* 0x000fe4000000000e */
[----:B------:R-:W-:Y:S02]  /*d060*/  SHF.R.U64 R16, R62, 0x10, R63 ;  /* 0x000000103e107819 */ /* 0x000fe4000000123f */
[----:B------:R-:W-:Y:S01]  /*d070*/  SHF.R.U32.HI R13, RZ, 0x10, R67 ;  /* 0x00000010ff0d7819 */ /* 0x000fe20000011643 */
[----:B------:R-:W-:Y:S01]  /*d080*/  IMAD.U32 R31, R12, 0x10000, RZ ;  /* 0x000100000c1f7824 */ /* 0x000fe200078e00ff */
[C---:B------:R-:W-:Y:S02]  /*d090*/  PRMT R18, R94.reuse, 0x5432, R0 ;  /* 0x000054325e127816 */ /* 0x040fe40000000000 */
[----:B------:R-:W-:-:S02]  /*d0a0*/  PRMT R21, R94, 0x5410, R2 ;  /* 0x000054105e157816 */ /* 0x000fc40000000002 */
[----:B------:R-:W-:Y:S02]  /*d0b0*/  SHF.R.U32.HI R15, RZ, 0x10, R61 ;  /* 0x00000010ff0f7819 */ /* 0x000fe4000001163d */
[----:B------:R-:W-:Y:S02]  /*d0c0*/  SHF.R.U32.HI R17, RZ, 0x10, R63 ;  /* 0x00000010ff117819 */ /* 0x000fe4000001163f */
[----:B------:R-:W-:Y:S02]  /*d0d0*/  PRMT R24, R93, 0x5432, R16 ;  /* 0x000054325d187816 */ /* 0x000fe40000000010 */
[----:B------:R-:W-:Y:S02]  /*d0e0*/  PRMT R28, R95, 0x5410, R13 ;  /* 0x000054105f1c7816 */ /* 0x000fe4000000000d */
[----:B------:R-:W-:Y:S02]  /*d0f0*/  PRMT R20, R92, 0x5410, R15 ;  /* 0x000054105c147816 */ /* 0x000fe4000000000f */
[----:B------:R-:W-:-:S02]  /*d100*/  PRMT R25, R93, 0x5410, R17 ;  /* 0x000054105d197816 */ /* 0x000fc40000000011 */
[----:B------:R-:W-:Y:S01]  /*d110*/  LOP3.LUT R12, R12, 0xffff0000, RZ, 0xc0, !PT ;  /* 0xffff00000c0c7812 */ /* 0x000fe200078ec0ff */
[C---:B-1----:R-:W-:Y:S01]  /*d120*/  IMAD.U32 R16, R11.reuse, 0x10000, RZ ;  /* 0x000100000b107824 */ /* 0x042fe200078e00ff */
[----:B------:R-:W-:Y:S01]  /*d130*/  LOP3.LUT R29, R11, 0xffff0000, RZ, 0xc0, !PT ;  /* 0xffff00000b1d7812 */ /* 0x000fe200078ec0ff */
[C---:B------:R-:W-:Y:S01]  /*d140*/  IMAD.U32 R13, R8.reuse, 0x10000, RZ ;  /* 0x00010000080d7824 */ /* 0x040fe200078e00ff */
[----:B------:R-:W-:Y:S01]  /*d150*/  LOP3.LUT R14, R8, 0xffff0000, RZ, 0xc0, !PT ;  /* 0xffff0000080e7812 */ /* 0x000fe200078ec0ff */
[----:B--2---:R-:W-:Y:S01]  /*d160*/  IMAD.U32 R2, R4, 0x10000, RZ ;  /* 0x0001000004027824 */ /* 0x004fe200078e00ff */
[----:B------:R-:W-:Y:S01]  /*d170*/  LOP3.LUT R17, R9, 0xffff0000, RZ, 0xc0, !PT ;  /* 0xffff000009117812 */ /* 0x000fe200078ec0ff */
[----:B------:R-:W-:Y:S01]  /*d180*/  IMAD.U32 R11, R18, 0x10000, RZ ;  /* 0x00010000120b7824 */ /* 0x000fe200078e00ff */
[----:B------:R-:W-:Y:S01]  /*d190*/  LOP3.LUT R4, R4, 0xffff0000, RZ, 0xc0, !PT ;  /* 0xffff000004047812 */ /* 0x000fe200078ec0ff */
[----:B------:R-:W-:Y:S01]  /*d1a0*/  FMUL.FTZ R0, R2, R31 ;  /* 0x0000001f02007220 */ /* 0x000fe20000410000 */
[----:B------:R-:W-:Y:S01]  /*d1b0*/  LOP3.LUT R22, R7, 0xffff0000, RZ, 0xc0, !PT ;  /* 0xffff000007167812 */ /* 0x000fe200078ec0ff */
[----:B------:R-:W-:Y:S01]  /*d1c0*/  IMAD.U32 R15, R9, 0x10000, RZ ;  /* 0x00010000090f7824 */ /* 0x000fe200078e00ff */
[C---:B------:R-:W-:Y:S01]  /*d1d0*/  LOP3.LUT R9, R5.reuse, 0xffff0000, RZ, 0xc0, !PT ;  /* 0xffff000005097812 */ /* 0x040fe200078ec0ff */
[----:B------:R-:W-:Y:S01]  /*d1e0*/  IMAD.U32 R8, R5, 0x10000, RZ ;  /* 0x0001000005087824 */ /* 0x000fe200078e00ff */
[----:B------:R-:W-:Y:S01]  /*d1f0*/  SHF.L.U32 R26, R10, 0x10, RZ ;  /* 0x000000100a1a7819 */ /* 0x000fe200000006ff */
[----:B------:R-:W-:Y:S01]  /*d200*/  IMAD.U32 R5, R7, 0x10000, RZ ;  /* 0x0001000007057824 */ /* 0x000fe200078e00ff */
[----:B------:R-:W-:Y:S01]  /*d210*/  LOP3.LUT R7, R18, 0xffff0000, RZ, 0xc0, !PT ;  /* 0xffff000012077812 */ /* 0x000fe200078ec0ff */
[-C--:B------:R-:W-:Y:S01]  /*d220*/  FMUL.FTZ R2, R2, R11.reuse ;  /* 0x0000000b02027220 */ /* 0x080fe20000410000 */
[----:B------:R-:W-:Y:S01]  /*d230*/  LOP3.LUT R30, R10, 0xffff0000, RZ, 0xc0, !PT ;  /* 0xffff00000a1e7812 */ /* 0x000fe200078ec0ff */
[----:B------:R-:W-:Y:S01]  /*d240*/  FFMA.FTZ R38, R13, R11, -R0 ;  /* 0x0000000b0d267223 */ /* 0x000fe20000010800 */
[----:B------:R-:W-:Y:S01]  /*d250*/  SHF.L.U32 R11, R20, 0x10, RZ ;  /* 0x00000010140b7819 */ /* 0x000fe200000006ff */
[C---:B------:R-:W-:Y:S01]  /*d260*/  IMAD.U32 R10, R6.reuse, 0x10000, RZ ;  /* 0x00010000060a7824 */ /* 0x040fe200078e00ff */
[----:B------:R-:W-:Y:S01]  /*d270*/  LOP3.LUT R23, R6, 0xffff0000, RZ, 0xc0, !PT ;  /* 0xffff000006177812 */ /* 0x000fe200078ec0ff */
[----:B------:R-:W-:-:S02]  /*d280*/  FMUL.FTZ R0, R4, R12 ;  /* 0x0000000c04007220 */ /* 0x000fc40000410000 */
[----:B------:R-:W-:Y:S02]  /*d290*/  IMAD.U32 R6, R21, 0x10000, RZ ;  /* 0x0001000015067824 */ /* 0x000fe400078e00ff */
[----:B------:R-:W-:Y:S02]  /*d2a0*/  FFMA.FTZ R36, R13, R31, R2 ;  /* 0x0000001f0d247223 */ /* 0x000fe40000010002 */
[-C--:B------:R-:W-:Y:S02]  /*d2b0*/  FMUL.FTZ R4, R4, R7.reuse ;  /* 0x0000000704047220 */ /* 0x080fe40000410000 */
[----:B------:R-:W-:Y:S01]  /*d2c0*/  FFMA.FTZ R34, R14, R7, -R0 ;  /* 0x000000070e227223 */ /* 0x000fe20000010800 */
[----:B------:R-:W-:Y:S01]  /*d2d0*/  LOP3.LUT R7, R20, 0xffff0000, RZ, 0xc0, !PT ;  /* 0xffff000014077812 */ /* 0x000fe200078ec0ff */
[----:B------:R-:W-:Y:S02]  /*d2e0*/  FMUL.FTZ R2, R8, R11 ;  /* 0x0000000b08027220 */ /* 0x000fe40000410000 */
[----:B------:R-:W-:-:S02]  /*d2f0*/  IMAD.U32 R13, R25, 0x10000, RZ ;  /* 0x00010000190d7824 */ /* 0x000fc400078e00ff */
[----:B------:R-:W-:Y:S01]  /*d300*/  FMUL.FTZ R0, R8, R6 ;  /* 0x0000000608007220 */ /* 0x000fe20000410000 */
[----:B------:R-:W-:Y:S01]  /*d310*/  LOP3.LUT R8, R21, 0xffff0000, RZ, 0xc0, !PT ;  /* 0xffff000015087812 */ /* 0x000fe200078ec0ff */
[----:B------:R-:W-:Y:S01]  /*d320*/  FFMA.FTZ R33, R14, R12, R4 ;  /* 0x0000000c0e217223 */ /* 0x000fe20000010004 */
[----:B------:R-:W-:Y:S01]  /*d330*/  LOP3.LUT R14, R25, 0xffff0000, RZ, 0xc0, !PT ;  /* 0xffff0000190e7812 */ /* 0x000fe200078ec0ff */
[C---:B------:R-:W-:Y:S02]  /*d340*/  FFMA.FTZ R32, R15.reuse, R6, -R2 ;  /* 0x000000060f207223 */ /* 0x040fe40000010802 */
        /* <DEDUP_REMOVED lines=37> */
.L_x_729:
[----:B------:R-:W-:Y:S05]  /*d5a0*/  BSYNC B0 ;  /* 0x0000000000007941 */ /* 0x000fea0003800000 */
.L_x_728:
[----:B-1----:R-:W-:Y:S01]  /*d5b0*/  IADD3 R4, R57, 0x10, RZ ;  /* 0x0000001039047810 */ /* 0x002fe20007ffe0ff */
[----:B------:R-:W-:Y:S03]  /*d5c0*/  BSSY B0, `(.L_x_730) ;  /* 0x000007f000007945 */ /* 0x000fe60003800000 */
[----:B------:R-:W-:-:S13]  /*d5d0*/  ISETP.GE.AND P0, PT, R4, c[0x0][0x27c], PT ;  /* 0x00009f0004007a0c */ /* 0x000fda0003f06270 */
[----:B------:R-:W-:Y:S05]  /*d5e0*/  @P0 BRA `(.L_x_731) ;  /* 0x000007c000000947 */ /* 0x000fea0003800000 */
[----:B------:R-:W-:Y:S01]  /*d5f0*/  SHF.R.S32.HI R0, RZ, 0x1f, R19 ;  /* 0x0000001fff007819 */ /* 0x000fe20000011413 */
[----:B------:R-:W-:Y:S01]  /*d600*/  IMAD.MOV.U32 R10, RZ, RZ, c[0x0][0x27c] ;  /* 0x00009f00ff0a7624 */ /* 0x000fe200078e00ff */
[-C--:B------:R-:W-:Y:S02]  /*d610*/  LEA.HI R6, R19, R19.reuse, RZ, 0x1 ;  /* 0x0000001313067211 */ /* 0x080fe400078f08ff */
[----:B------:R-:W-:Y:S02]  /*d620*/  LEA.HI R0, R0, R19, RZ, 0x3 ;  /* 0x0000001300007211 */ /* 0x000fe400078f18ff */
[----:B------:R-:W-:Y:S02]  /*d630*/  SHF.R.S32.HI R9, RZ, 0x1f, R4 ;  /* 0x0000001fff097819 */ /* 0x000fe40000011404 */
[----:B------:R-:W-:Y:S01]  /*d640*/  LOP3.LUT R2, R6, 0x7fffffe, RZ, 0xc0, !PT ;  /* 0x07fffffe06027812 */ /* 0x000fe200078ec0ff */
[----:B------:R-:W-:Y:S01]  /*d650*/  IMAD.SHL.U32 R0, R0, 0x20, RZ ;  /* 0x0000002000007824 */ /* 0x000fe200078e00ff */
[CC--:B------:R-:W-:Y:S01]  /*d660*/  LEA.HI R7, R9.reuse, R4.reuse, RZ, 0x3 ;  /* 0x0000000409077211 */ /* 0x0c0fe200078f18ff */
[----:B------:R-:W-:Y:S01]  /*d670*/  IMAD.SHL.U32 R6, R6, 0x20, RZ ;  /* 0x0000002006067824 */ /* 0x000fe200078e00ff */
[----:B------:R-:W-:Y:S01]  /*d680*/  LEA.HI R4, R9, R4, RZ, 0x5 ;  /* 0x0000000409047211 */ /* 0x000fe200078f28ff */
[----:B------:R-:W-:Y:S01]  /*d690*/  IMAD.IADD R8, R19, 0x1, -R2 ;  /* 0x0000000113087824 */ /* 0x000fe200078e0a02 */
[----:B------:R-:W-:-:S02]  /*d6a0*/  LOP3.LUT R5, R0, 0xffffff00, RZ, 0xc0, !PT ;  /* 0xffffff0000057812 */ /* 0x000fc400078ec0ff */
[----:B------:R-:W-:Y:S02]  /*d6b0*/  SHF.R.S32.HI R2, RZ, 0x3, R7 ;  /* 0x00000003ff027819 */ /* 0x000fe40000011407 */
[----:B------:R-:W-:Y:S01]  /*d6c0*/  LOP3.LUT R0, R6, 0xc0, RZ, 0xc0, !PT ;  /* 0x000000c006007812 */ /* 0x000fe200078ec0ff */
[----:B------:R-:W-:Y:S01]  /*d6d0*/  IMAD R8, R8, 0x20, R5 ;  /* 0x0000002008087824 */ /* 0x000fe200078e0205 */
[----:B------:R-:W-:Y:S01]  /*d6e0*/  LEA.HI R2, R10, R2, RZ, 0x1d ;  /* 0x000000020a027211 */ /* 0x000fe200078fe8ff */
[----:B------:R-:W-:Y:S01]  /*d6f0*/  IMAD.SHL.U32 R5, R4, 0x80, RZ ;  /* 0x0000008004057824 */ /* 0x000fe200078e00ff */
[----:B------:R-:W-:Y:S02]  /*d700*/  LOP3.LUT R6, R0, 0x18, R7, 0xf8, !PT ;  /* 0x0000001800067812 */ /* 0x000fe400078ef807 */
[----:B------:R-:W-:Y:S02]  /*d710*/  SHF.R.S32.HI R4, RZ, 0x1f, R2 ;  /* 0x0000001fff047819 */ /* 0x000fe40000011402 */
[----:B------:R-:W-:Y:S01]  /*d720*/  LOP3.LUT R7, R5, 0x7ffff000, RZ, 0xc0, !PT ;  /* 0x7ffff00005077812 */ /* 0x000fe200078ec0ff */
[----:B------:R-:W-:Y:S01]  /*d730*/  IMAD.SHL.U32 R5, R2, 0x8, RZ ;  /* 0x0000000802057824 */ /* 0x000fe200078e00ff */
[----:B------:R-:W-:-:S02]  /*d740*/  LEA.HI R2, R4, R2, RZ, 0x2 ;  /* 0x0000000204027211 */ /* 0x000fc400078f10ff */
[----:B------:R-:W-:Y:S02]  /*d750*/  SHF.R.U32.HI R9, RZ, 0x3, R0 ;  /* 0x00000003ff097819 */ /* 0x000fe40000011600 */
[----:B------:R-:W-:Y:S01]  /*d760*/  LOP3.LUT R4, R0, 0x18, R5, 0xf8, !PT ;  /* 0x0000001800047812 */ /* 0x000fe200078ef805 */
[----:B------:R-:W-:Y:S01]  /*d770*/  IMAD.SHL.U32 R0, R2, 0x400, RZ ;  /* 0x0000040002007824 */ /* 0x000fe200078e00ff */
        /* <DEDUP_REMOVED lines=9> */
[----:B------:R-:W-:Y:S02]  /*d810*/  PRMT R27, R99, 0x5432, R12 ;  /* 0x00005432631b7816 */ /* 0x000fe4000000000c */
[----:B------:R-:W1:Y:S01]  /*d820*/  LDS.128 R8, [R37+0x6100] ;  /* 0x0061000025087984 */ /* 0x000e620000000c00 */
[--C-:B------:R-:W-:Y:S02]  /*d830*/  SHF.R.U64 R0, R68, 0x10, R69.reuse ;  /* 0x0000001044007819 */ /* 0x100fe40000001245 */
[----:B------:R-:W-:Y:S01]  /*d840*/  SHF.R.U32.HI R2, RZ, 0x10, R69 ;  /* 0x00000010ff027819 */ /* 0x000fe20000011645 */
[----:B------:R-:W2:Y:S01]  /*d850*/  LDS.128 R4, [R35+0x6100] ;  /* 0x0061000023047984 */ /* 0x000ea20000000c00 */
[----:B------:R-:W-:-:S02]  /*d860*/  PRMT R12, R96, 0x5432, R14 ;  /* 0x00005432600c7816 */ /* 0x000fc4000000000e */
[----:B------:R-:W-:Y:S02]  /*d870*/  SHF.R.U64 R16, R74, 0x10, R75 ;  /* 0x000000104a107819 */ /* 0x000fe4000000124b */
[----:B------:R-:W-:Y:S01]  /*d880*/  SHF.R.U32.HI R13, RZ, 0x10, R71 ;  /* 0x00000010ff0d7819 */ /* 0x000fe20000011647 */
[----:B------:R-:W-:Y:S01]  /*d890*/  IMAD.U32 R31, R12, 0x10000, RZ ;  /* 0x000100000c1f7824 */ /* 0x000fe200078e00ff */
[----:B------:R-:W-:Y:S02]  /*d8a0*/  SHF.R.U32.HI R15, RZ, 0x10, R73 ;  /* 0x00000010ff0f7819 */ /* 0x000fe40000011649 */
[----:B------:R-:W-:Y:S02]  /*d8b0*/  SHF.R.U32.HI R17, RZ, 0x10, R75 ;  /* 0x00000010ff117819 */ /* 0x000fe4000001164b */
[C---:B------:R-:W-:Y:S02]  /*d8c0*/  PRMT R18, R98.reuse, 0x5432, R0 ;  /* 0x0000543262127816 */ /* 0x040fe40000000000 */
[----:B------:R-:W-:-:S02]  /*d8d0*/  PRMT R21, R98, 0x5410, R2 ;  /* 0x0000541062157816 */ /* 0x000fc40000000002 */
[----:B------:R-:W-:Y:S02]  /*d8e0*/  PRMT R24, R97, 0x5432, R16 ;  /* 0x0000543261187816 */ /* 0x000fe40000000010 */
        /* <DEDUP_REMOVED lines=32> */
[C---:B------:R-:W-:Y:S02]  /*daf0*/  FMUL.FTZ R2, R8.reuse, R11 ;  /* 0x0000000b08027220 */ /* 0x040fe40000410000 */
        /* <DEDUP_REMOVED lines=8> */
[C---:B------:R-:W-:Y:S02]  /*db80*/  FMUL.FTZ R2, R5.reuse, R13 ;  /* 0x0000000d05027220 */ /* 0x040fe40000410000 */
        /* <DEDUP_REMOVED lines=12> */
[C---:B------:R-:W-:Y:S01]  /*dc50*/  FFMA.FTZ R10, R26.reuse, R6, -R2 ;  /* 0x000000061a0a7223 */ /* 0x040fe20000010802 */
[----:B------:R-:W-:Y:S01]  /*dc60*/  LOP3.LUT R6, R27, 0xffff0000, RZ, 0xc0, !PT ;  /* 0xffff00001b067812 */ /* 0x000fe200078ec0ff */
[----:B------:R-:W-:Y:S02]  /*dc70*/  FFMA.FTZ R12, R17, R7, R4 ;  /* 0x00000007110c7223 */ /* 0x000fe40000010004 */
[C---:B------:R-:W-:Y:S02]  /*dc80*/  FMUL.FTZ R5, R23.reuse, R8 ;  /* 0x0000000817057220 */ /* 0x040fe40000410000 */
[----:B------:R-:W-:Y:S02]  /*dc90*/  FMUL.FTZ R4, R23, R6 ;  /* 0x0000000617047220 */ /* 0x000fe40000410000 */
[----:B------:R-:W-:Y:S02]  /*dca0*/  FFMA.FTZ R11, R26, R11, R0 ;  /* 0x0000000b1a0b7223 */ /* 0x000fe40000010000 */
[----:B------:R-:W-:-:S02]  /*dcb0*/  FMUL.FTZ R2, R22, R14 ;  /* 0x0000000e16027220 */ /* 0x000fc40000410000 */
        /* <DEDUP_REMOVED lines=15> */
.L_x_731:
[----:B------:R-:W-:Y:S05]  /*ddb0*/  BSYNC B0 ;  /* 0x0000000000007941 */ /* 0x000fea0003800000 */
.L_x_730:
[----:B------:R-:W-:-:S04]  /*ddc0*/  IADD3 R0, R57, 0x20, RZ ;  /* 0x0000002039007810 */ /* 0x000fc80007ffe0ff */
[----:B------:R-:W-:-:S13]  /*ddd0*/  ISETP.GE.AND P0, PT, R0, c[0x0][0x27c], PT ;  /* 0x00009f0000007a0c */ /* 0x000fda0003f06270 */
[----:B------:R-:W-:Y:S05]  /*dde0*/  @P0 BRA `(.L_x_707) ;  /* 0x000007c000000947 */ /* 0x000fea0003800000 */
[----:B------:R-:W-:Y:S01]  /*ddf0*/  SHF.R.S32.HI R2, RZ, 0x1f, R19 ;  /* 0x0000001fff027819 */ /* 0x000fe20000011413 */
[----:B-1----:R-:W-:Y:S01]  /*de00*/  IMAD.MOV.U32 R11, RZ, RZ, c[0x0][0x27c] ;  /* 0x00009f00ff0b7624 */ /* 0x002fe200078e00ff */
[-C--:B------:R-:W-:Y:S02]  /*de10*/  LEA.HI R5, R19, R19.reuse, RZ, 0x1 ;  /* 0x0000001313057211 */ /* 0x080fe400078f08ff */
[----:B------:R-:W-:Y:S02]  /*de20*/  SHF.R.S32.HI R10, RZ, 0x1f, R0 ;  /* 0x0000001fff0a7819 */ /* 0x000fe40000011400 */
[----:B------:R-:W-:Y:S02]  /*de30*/  LEA.HI R2, R2, R19, RZ, 0x3 ;  /* 0x0000001302027211 */ /* 0x000fe400078f18ff */
[C---:B------:R-:W-:Y:S01]  /*de40*/  LOP3.LUT R4, R5.reuse, 0x7fffffe, RZ, 0xc0, !PT ;  /* 0x07fffffe05047812 */ /* 0x040fe200078ec0ff */
[----:B------:R-:W-:Y:S01]  /*de50*/  IMAD.SHL.U32 R5, R5, 0x20, RZ ;  /* 0x0000002005057824 */ /* 0x000fe200078e00ff */
[----:B------:R-:W-:Y:S01]  /*de60*/  LEA.HI R6, R10, R0, RZ, 0x3 ;  /* 0x000000000a067211 */ /* 0x000fe200078f18ff */
[----:B------:R-:W-:Y:S01]  /*de70*/  IMAD.SHL.U32 R2, R2, 0x20, RZ ;  /* 0x0000002002027824 */ /* 0x000fe200078e00ff */
[----:B------:R-:W-:Y:S01]  /*de80*/  SHF.R.U64 R12, R82, 0x10, R83 ;  /* 0x00000010520c7819 */ /* 0x000fe20000001253 */
[----:B------:R-:W-:Y:S01]  /*de90*/  IMAD.IADD R9, R19, 0x1, -R4 ;  /* 0x0000000113097824 */ /* 0x000fe200078e0a04 */
[----:B------:R-:W-:-:S02]  /*dea0*/  SHF.R.S32.HI R8, RZ, 0x3, R6 ;  /* 0x00000003ff087819 */ /* 0x000fc40000011406 */
[----:B------:R-:W-:Y:S02]  /*deb0*/  LEA.HI R4, R10, R0, RZ, 0x5 ;  /* 0x000000000a047211 */ /* 0x000fe400078f28ff */
[----:B------:R-:W-:Y:S02]  /*dec0*/  LOP3.LUT R7, R2, 0xffffff00, RZ, 0xc0, !PT ;  /* 0xffffff0002077812 */ /* 0x000fe400078ec0ff */
[----:B------:R-:W-:Y:S01]  /*ded0*/  LOP3.LUT R0, R5, 0xc0, RZ, 0xc0, !PT ;  /* 0x000000c005007812 */ /* 0x000fe200078ec0ff */
[----:B------:R-:W-:Y:S01]  /*dee0*/  IMAD.SHL.U32 R5, R4, 0x80, RZ ;  /* 0x0000008004057824 */ /* 0x000fe200078e00ff */
[----:B------:R-:W-:Y:S01]  /*def0*/  LEA.HI R2, R11, R8, RZ, 0x1d ;  /* 0x000000080b027211 */ /* 0x000fe200078fe8ff */
[----:B------:R-:W-:Y:S01]  /*df00*/  IMAD R8, R9, 0x20, R7 ;  /* 0x0000002009087824 */ /* 0x000fe200078e0207 */
[----:B------:R-:W-:Y:S02]  /*df10*/  LOP3.LUT R6, R0, 0x18, R6, 0xf8, !PT ;  /* 0x0000001800067812 */ /* 0x000fe400078ef806 */
[----:B------:R-:W-:-:S02]  /*df20*/  SHF.R.S32.HI R4, RZ, 0x1f, R2 ;  /* 0x0000001fff047819 */ /* 0x000fc40000011402 */
[----:B------:R-:W-:Y:S01]  /*df30*/  LOP3.LUT R7, R5, 0x7ffff000, RZ, 0xc0, !PT ;  /* 0x7ffff00005077812 */ /* 0x000fe200078ec0ff */
[----:B------:R-:W-:Y:S01]  /*df40*/  IMAD.SHL.U32 R5, R2, 0x8, RZ ;  /* 0x0000000802057824 */ /* 0x000fe200078e00ff */
[----:B------:R-:W-:Y:S02]  /*df50*/  LEA.HI R2, R4, R2, RZ, 0x2 ;  /* 0x0000000204027211 */ /* 0x000fe400078f10ff */
[----:B------:R-:W-:Y:S02]  /*df60*/  SHF.R.U32.HI R9, RZ, 0x3, R0 ;  /* 0x00000003ff097819 */ /* 0x000fe40000011600 */
[----:B------:R-:W-:Y:S01]  /*df70*/  LOP3.LUT R4, R0, 0x18, R5, 0xf8, !PT ;  /* 0x0000001800047812 */ /* 0x000fe200078ef805 */
[----:B------:R-:W-:Y:S01]  /*df80*/  IMAD.SHL.U32 R0, R2, 0x400, RZ ;  /* 0x0000040002007824 */ /* 0x000fe200078e00ff */
[-C--:B------:R-:W-:Y:S02]  /*df90*/  LOP3.LUT R6, R6, R9.reuse, RZ, 0x3c, !PT ;  /* 0x0000000906067212 */ /* 0x080fe400078e3cff */
[----:B------:R-:W-:-:S02]  /*dfa0*/  LOP3.LUT R2, R4, R9, RZ, 0x3c, !PT ;  /* 0x0000000904027212 */ /* 0x000fc400078e3cff */
[----:B------:R-:W-:Y:S02]  /*dfb0*/  LOP3.LUT R0, R0, 0x7ffff000, RZ, 0xc0, !PT ;  /* 0x7ffff00000007812 */ /* 0x000fe400078ec0ff */
[----:B------:R-:W-:Y:S02]  /*dfc0*/  IADD3 R5, R6, R8, R7 ;  /* 0x0000000806057210 */ /* 0x000fe40007ffe007 */
[----:B------:R-:W-:Y:S02]  /*dfd0*/  IADD3 R0, R2, R0, R8 ;  /* 0x0000000002007210 */ /* 0x000fe40007ffe008 */
[----:B------:R-:W-:Y:S01]  /*dfe0*/  SHF.R.U64 R14, R76, 0x10, R77 ;  /* 0x000000104c0e7819 */ /* 0x000fe2000000124d */
[----:B------:R-:W-:Y:S01]  /*dff0*/  IMAD.SHL.U32 R35, R5, 0x2, RZ ;  /* 0x0000000205237824 */ /* 0x000fe200078e00ff */
[----:B------:R-:W-:Y:S01]  /*e000*/  PRMT R26, R104, 0x5432, R12 ;  /* 0x00005432681a7816 */ /* 0x000fe2000000000c */
[----:B------:R-:W-:Y:S01]  /*e010*/  IMAD.SHL.U32 R33, R0, 0x2, RZ ;  /* 0x0000000200217824 */ /* 0x000fe200078e00ff */
[----:B------:R-:W-:-:S02]  /*e020*/  SHF.R.U64 R0, R80, 0x10, R81 ;  /* 0x0000001050007819 */ /* 0x000fc40000001251 */
[----:B------:R-:W1:Y:S01]  /*e030*/  LDS.128 R8, [R35+0x6100] ;  /* 0x0061000023087984 */ /* 0x000e620000000c00 */
[----:B------:R-:W-:Y:S02]  /*e040*/  SHF.R.U32.HI R2, RZ, 0x10, R81 ;  /* 0x00000010ff027819 */ /* 0x000fe40000011651 */
[----:B------:R-:W-:Y:S01]  /*e050*/  PRMT R12, R101, 0x5432, R14 ;  /* 0x00005432650c7816 */ /* 0x000fe2000000000e */
[----:B------:R-:W2:Y:S01]  /*e060*/  LDS.128 R4, [R33+0x6100] ;  /* 0x0061000021047984 */ /* 0x000ea20000000c00 */
[----:B------:R-:W-:Y:S02]  /*e070*/  SHF.R.U64 R16, R78, 0x10, R79 ;  /* 0x000000104e107819 */ /* 0x000fe4000000124f */
[----:B------:R-:W-:Y:S01]  /*e080*/  PRMT R18, R103, 0x5432, R0 ;  /* 0x0000543267127816 */ /* 0x000fe20000000000 */
[----:B------:R-:W-:Y:S01]  /*e090*/  IMAD.U32 R30, R12, 0x10000, RZ ;  /* 0x000100000c1e7824 */ /* 0x000fe200078e00ff */
[----:B------:R-:W-:Y:S02]  /*e0a0*/  SHF.R.U32.HI R15, RZ, 0x10, R77 ;  /* 0x00000010ff0f7819 */ /* 0x000fe4000001164d */
[----:B------:R-:W-:-:S02]  /*e0b0*/  SHF.R.U32.HI R13, RZ, 0x10, R83 ;  /* 0x00000010ff0d7819 */ /* 0x000fc40000011653 */
[----:B------:R-:W-:Y:S02]  /*e0c0*/  SHF.R.U32.HI R17, RZ, 0x10, R79 ;  /* 0x00000010ff117819 */ /* 0x000fe4000001164f */
[----:B------:R-:W-:Y:S02]  /*e0d0*/  PRMT R20, R103, 0x5410, R2 ;  /* 0x0000541067147816 */ /* 0x000fe40000000002 */
[----:B------:R-:W-:Y:S02]  /*e0e0*/  PRMT R23, R102, 0x5432, R16 ;  /* 0x0000543266177816 */ /* 0x000fe40000000010 */
[----:B------:R-:W-:Y:S02]  /*e0f0*/  PRMT R19, R101, 0x5410, R15 ;  /* 0x0000541065137816 */ /* 0x000fe4000000000f */
[----:B------:R-:W-:Y:S02]  /*e100*/  PRMT R27, R104, 0x5410, R13 ;  /* 0x00005410681b7816 */ /* 0x000fe4000000000d */
[----:B------:R-:W-:-:S02]  /*e110*/  PRMT R24, R102, 0x5410, R17 ;  /* 0x0000541066187816 */ /* 0x000fc40000000011 */
[----:B------:R-:W-:Y:S01]  /*e120*/  LOP3.LUT R12, R12, 0xffff0000, RZ, 0xc0, !PT ;  /* 0xffff00000c0c7812 */ /* 0x000fe200078ec0ff */
[C---:B-1----:R-:W-:Y:S01]  /*e130*/  IMAD.U32 R16, R11.reuse, 0x10000, RZ ;  /* 0x000100000b107824 */ /* 0x042fe200078e00ff */
[----:B------:R-:W-:Y:S01]  /*e140*/  LOP3.LUT R28, R11, 0xffff0000, RZ, 0xc0, !PT ;  /* 0xffff00000b1c7812 */ /* 0x000fe200078ec0ff */
[----:B------:R-:W-:Y:S01]  /*e150*/  IMAD.U32 R11, R18, 0x10000, RZ ;  /* 0x00010000120b7824 */ /* 0x000fe200078e00ff */
[----:B------:R-:W-:Y:S01]  /*e160*/  LOP3.LUT R14, R8, 0xffff0000, RZ, 0xc0, !PT ;  /* 0xffff0000080e7812 */ /* 0x000fe200078ec0ff */
[----:B--2---:R-:W-:Y:S01]  /*e170*/  IMAD.U32 R2, R4, 0x10000, RZ ;  /* 0x0001000004027824 */ /* 0x004fe200078e00ff */
        /* <DEDUP_REMOVED lines=11> */
[----:B------:R-:W-:Y:S01]  /*e230*/  FMUL.FTZ R2, R2, R11 ;  /* 0x0000000b02027220 */ /* 0x000fe20000410000 */
[----:B------:R-:W-:Y:S01]  /*e240*/  LOP3.LUT R22, R6, 0xffff0000, RZ, 0xc0, !PT ;  /* 0xffff000006167812 */ /* 0x000fe200078ec0ff */
[----:B------:R-:W-:-:S02]  /*e250*/  IMAD.U32 R7, R19, 0x10000, RZ ;  /* 0x0001000013077824 */ /* 0x000fc400078e00ff */
[----:B------:R-:W-:Y:S02]  /*e260*/  IMAD.U32 R25, R10, 0x10000, RZ ;  /* 0x000100000a197824 */ /* 0x000fe400078e00ff */
[C---:B------:R-:W-:Y:S02]  /*e270*/  FFMA.FTZ R36, R13.reuse, R11, -R0 ;  /* 0x0000000b0d247223 */ /* 0x040fe40000010800 */
[----:B------:R-:W-:Y:S02]  /*e280*/  IMAD.U32 R10, R6, 0x10000, RZ ;  /* 0x00010000060a7824 */ /* 0x000fe400078e00ff */
[----:B------:R-:W-:Y:S02]  /*e290*/  FMUL.FTZ R0, R4, R12 ;  /* 0x0000000c04007220 */ /* 0x000fe40000410000 */
[----:B------:R-:W-:Y:S02]  /*e2a0*/  FFMA.FTZ R34, R13, R30, R2 ;  /* 0x0000001e0d227223 */ /* 0x000fe40000010002 */
[----:B------:R-:W-:-:S02]  /*e2b0*/  IMAD.U32 R6, R20, 0x10000, RZ ;  /* 0x0001000014067824 */ /* 0x000fc400078e00ff */
[-C--:B------:R-:W-:Y:S02]  /*e2c0*/  FMUL.FTZ R4, R4, R18.reuse ;  /* 0x0000001204047220 */ /* 0x080fe40000410000 */
[----:B------:R-:W-:Y:S02]  /*e2d0*/  FMUL.FTZ R2, R8, R7 ;  /* 0x0000000708027220 */ /* 0x000fe40000410000 */
[----:B------:R-:W-:Y:S02]  /*e2e0*/  IMAD.U32 R13, R24, 0x10000, RZ ;  /* 0x00010000180d7824 */ /* 0x000fe400078e00ff */
[----:B------:R-:W-:Y:S02]  /*e2f0*/  FFMA.FTZ R32, R14, R18, -R0 ;  /* 0x000000120e207223 */ /* 0x000fe40000010800 */
[----:B------:R-:W-:Y:S01]  /*e300*/  FMUL.FTZ R0, R8, R6 ;  /* 0x0000000608007220 */ /* 0x000fe20000410000 */
[----:B------:R-:W-:Y:S01]  /*e310*/  LOP3.LUT R8, R20, 0xffff0000, RZ, 0xc0, !PT ;  /* 0xffff000014087812 */ /* 0x000fe200078ec0ff */
[----:B------:R-:W-:Y:S01]  /*e320*/  FFMA.FTZ R31, R14, R12, R4 ;  /* 0x0000000c0e1f7223 */ /* 0x000fe20000010004 */
[----:B------:R-:W-:Y:S01]  /*e330*/  LOP3.LUT R14, R24, 0xffff0000, RZ, 0xc0, !PT ;  /* 0xffff0000180e7812 */ /* 0x000fe200078ec0ff */
[----:B------:R-:W-:-:S02]  /*e340*/  FFMA.FTZ R30, R15, R6, -R2 ;  /* 0x000000060f1e7223 */ /* 0x000fc40000010802 */
[----:B------:R-:W-:Y:S02]  /*e350*/  IMAD.U32 R4, R27, 0x10000, RZ ;  /* 0x000100001b047824 */ /* 0x000fe400078e00ff */
[----:B------:R-:W-:Y:S02]  /*e360*/  FMUL.FTZ R2, R5, R13 ;  /* 0x0000000d05027220 */ /* 0x000fe40000410000 */
[----:B------:R-:W-:Y:S01]  /*e370*/  FFMA.FTZ R18, R15, R7, R0 ;  /* 0x000000070f127223 */ /* 0x000fe20000010000 */
[----:B------:R-:W-:Y:S01]  /*e380*/  LOP3.LUT R7, R19, 0xffff0000, RZ, 0xc0, !PT ;  /* 0xffff000013077812 */ /* 0x000fe200078ec0ff */
[----:B------:R-:W-:Y:S02]  /*e390*/  IMAD.U32 R11, R23, 0x10000, RZ ;  /* 0x00010000170b7824 */ /* 0x000fe400078e00ff */
[-C--:B------:R-:W-:Y:S02]  /*e3a0*/  FMUL.FTZ R0, R5, R4.reuse ;  /* 0x0000000405007220 */ /* 0x080fe40000410000 */
[----:B------:R-:W-:-:S02]  /*e3b0*/  FFMA.FTZ R15, R16, R4, -R2 ;  /* 0x00000004100f7223 */ /* 0x000fc40000010802 */
[C---:B------:R-:W-:Y:S02]  /*e3c0*/  FMUL.FTZ R4, R9.reuse, R8 ;  /* 0x0000000809047220 */ /* 0x040fe40000410000 */
[----:B------:R-:W-:Y:S02]  /*e3d0*/  IMAD.U32 R6, R26, 0x10000, RZ ;  /* 0x000100001a067824 */ /* 0x000fe400078e00ff */
[----:B------:R-:W-:Y:S02]  /*e3e0*/  FMUL.FTZ R2, R10, R11 ;  /* 0x0000000b0a027220 */ /* 0x000fe40000410000 */
[----:B------:R-:W-:Y:S02]  /*e3f0*/  FMUL.FTZ R5, R9, R7 ;  /* 0x0000000709057220 */ /* 0x000fe40000410000 */
[----:B------:R-:W-:Y:S02]  /*e400*/  FFMA.FTZ R16, R16, R13, R0 ;  /* 0x0000000d10107223 */ /* 0x000fe40000010000 */
[----:B------:R-:W-:Y:S01]  /*e410*/  FFMA.FTZ R13, R17, R7, R4 ;  /* 0x00000007110d7223 */ /* 0x000fe20000010004 */
[----:B------:R-:W-:Y:S01]  /*e420*/  LOP3.LUT R7, R23, 0xffff0000, RZ, 0xc0, !PT ;  /* 0xffff000017077812 */ /* 0x000fe200078ec0ff */
[----:B------:R-:W-:-:S02]  /*e430*/  FMUL.FTZ R0, R10, R6 ;  /* 0x000000060a007220 */ /* 0x000fc40000410000 */
[----:B------:R-:W-:Y:S01]  /*e440*/  FFMA.FTZ R12, R25, R6, -R2 ;  /* 0x00000006190c7223 */ /* 0x000fe20000010802 */
[----:B------:R-:W-:Y:S01]  /*e450*/  LOP3.LUT R6, R26, 0xffff0000, RZ, 0xc0, !PT ;  /* 0xffff00001a067812 */ /* 0x000fe200078ec0ff */
[----:B------:R-:W-:Y:S01]  /*e460*/  FFMA.FTZ R9, R17, R8, -R5 ;  /* 0x0000000811097223 */ /* 0x000fe20000010805 */
[----:B------:R-:W-:Y:S01]  /*e470*/  LOP3.LUT R8, R27, 0xffff0000, RZ, 0xc0, !PT ;  /* 0xffff00001b087812 */ /* 0x000fe200078ec0ff */
[C---:B------:R-:W-:Y:S02]  /*e480*/  FMUL.FTZ R5, R22.reuse, R7 ;  /* 0x0000000716057220 */ /* 0x040fe40000410000 */
[----:B------:R-:W-:Y:S01]  /*e490*/  FMUL.FTZ R4, R22, R6 ;  /* 0x0000000616047220 */ /* 0x000fe20000410000 */
[----:B------:R-:W-:Y:S01]  /*e4a0*/  F2FP.BF16.PACK_AB R9, R9, R30 ;  /* 0x0000001e0909723e */ /* 0x000fe200000010ff */
        /* <DEDUP_REMOVED lines=13> */
[----:B------:R-:W-:-:S03]  /*e580*/  F2FP.BF16.PACK_AB R7, R0, R16 ;  /* 0x000000100007723e */ /* 0x000fc600000010ff */
[----:B------:R1:W-:Y:S04]  /*e590*/  STS.128 [R35+0x6100], R8 ;  /* 0x0061000823007388 */ /* 0x0003e80000000c00 */
[----:B------:R1:W-:Y:S02]  /*e5a0*/  STS.128 [R33+0x6100], R4 ;  /* 0x0061000421007388 */ /* 0x0003e40000000c00 */
.L_x_707:
[----:B------:R-:W-:Y:S05]  /*e5b0*/  BSYNC B2 ;  /* 0x0000000000027941 */ /* 0x000fea0003800000 */
.L_x_689:
[----:B------:R-:W-:Y:S01]  /*e5c0*/  LOP3.LUT R2, R110, 0xfffffff8, RZ, 0xc0, !PT ;  /* 0xfffffff86e027812 */ /* 0x000fe200078ec0ff */
[----:B-1----:R-:W-:Y:S01]  /*e5d0*/  IMAD.SHL.U32 R5, R107, 0x40, RZ ;  /* 0x000000406b057824 */ /* 0x002fe200078e00ff */
[----:B------:R-:W-:Y:S01]  /*e5e0*/  LOP3.LUT R4, R105, 0x7fffffe, RZ, 0xc0, !PT ;  /* 0x07fffffe69047812 */ /* 0x000fe200078ec0ff */
[----:B------:R-:W-:-:S04]  /*e5f0*/  DEPBAR.LE SB0, 0x0 ;  /* 0x000080000000791a */ /* 0x000fc80000000000 */
[----:B------:R-:W-:Y:S01]  /*e600*/  IMAD.IADD R2, R165, 0x1, -R2 ;  /* 0x00000001a5027824 */ /* 0x000fe200078e0a02 */
[----:B------:R-:W-:Y:S01]  /*e610*/  LEA.HI R6, R91, R91, RZ, 0x1 ;  /* 0x0000005b5b067211 */ /* 0x000fe200078f08ff */
[----:B------:R-:W-:Y:S01]  /*e620*/  IMAD.IADD R151, R100, 0x1, -R4 ;  /* 0x0000000164977824 */ /* 0x000fe200078e0a04 */
[----:B------:R-:W-:Y:S01]  /*e630*/  SHF.R.S32.HI R7, RZ, 0x1f, R100 ;  /* 0x0000001fff077819 */ /* 0x000fe20000011464 */
[----:B------:R-:W-:Y:S01]  /*e640*/  IMAD R148, R152, -0x40, R160 ;  /* 0xffffffc098947824 */ /* 0x000fe200078e02a0 */
[----:B------:R-:W-:Y:S01]  /*e650*/  LEA.HI R0, R2, R2, RZ, 0x1 ;  /* 0x0000000202007211 */ /* 0x000fe200078f08ff */
[----:B------:R-:W-:Y:S01]  /*e660*/  IMAD.MOV.U32 R22, RZ, RZ, c[0x0][0x208] ;  /* 0x00008200ff167624 */ /* 0x000fe200078e00ff */
[----:B------:R-:W-:Y:S01]  /*e670*/  LOP3.LUT R6, R6, 0xfffffffe, RZ, 0xc0, !PT ;  /* 0xfffffffe06067812 */ /* 0x000fe200078ec0ff */
[----:B------:R-:W-:Y:S01]  /*e680*/  IMAD.SHL.U32 R225, R225, 0x2, RZ ;  /* 0x00000002e1e17824 */ /* 0x000fe200078e00ff */
[----:B------:R-:W-:Y:S02]  /*e690*/  SHF.R.S32.HI R10, RZ, 0x1, R0 ;  /* 0x00000001ff0a7819 */ /* 0x000fe40000011400 */
[----:B------:R-:W-:Y:S01]  /*e6a0*/  LOP3.LUT R4, R0, 0x3fffffe, RZ, 0xc0, !PT ;  /* 0x03fffffe00047812 */ /* 0x000fe200078ec0ff */
[----:B------:R-:W-:Y:S01]  /*e6b0*/  IMAD.IADD R8, R91, 0x1, -R6 ;  /* 0x000000015b087824 */ /* 0x000fe200078e0a06 */
[----:B------:R-:W-:Y:S01]  /*e6c0*/  LEA.HI R7, R7, R100, RZ, 0x3 ;  /* 0x0000006407077211 */ /* 0x000fe200078f18ff */
[----:B------:R-:W-:Y:S01]  /*e6d0*/  IMAD.SHL.U32 R0, R10, 0x40, RZ ;  /* 0x000000400a007824 */ /* 0x000fe200078e00ff */
[----:B------:R-:W-:Y:S01]  /*e6e0*/  BAR.SYNC.DEFER_BLOCKING 0x0 ;  /* 0x0000000000007b1d */ /* 0x000fe20000010000 */
[----:B------:R-:W-:Y:S01]  /*e6f0*/  IMAD.IADD R9, R2, 0x1, -R4 ;  /* 0x0000000102097824 */ /* 0x000fe200078e0a04 */
[----:B------:R-:W-:Y:S01]  /*e700*/  LOP3.LUT R2, R5, 0xc0, RZ, 0xc0, !PT ;  /* 0x000000c005027812 */ /* 0x000fe200078ec0ff */
[----:B------:R-:W-:Y:S01]  /*e710*/  IMAD.SHL.U32 R4, R7, 0x20, RZ ;  /* 0x0000002007047824 */ /* 0x000fe200078e00ff */
[----:B------:R-:W-:Y:S01]  /*e720*/  LOP3.LUT R0, R0, 0xc0, RZ, 0xc0, !PT ;  /* 0x000000c000007812 */ /* 0x000fe200078ec0ff */
[----:B------:R-:W-:Y:S01]  /*e730*/  IMAD.SHL.U32 R6, R108, 0x8, RZ ;  /* 0x000000086c067824 */ /* 0x000fe200078e00ff */
[----:B------:R-:W-:Y:S01]  /*e740*/  LOP3.LUT P1, RZ, R10, 0x2, RZ, 0xc0, !PT ;  /* 0x000000020aff7812 */ /* 0x000fe2000782c0ff */
[----:B------:R-:W-:Y:S01]  /*e750*/  IMAD.SHL.U32 R5, R8, 0x8, RZ ;  /* 0x0000000808057824 */ /* 0x000fe200078e00ff */
[----:B------:R-:W-:-:S02]  /*e760*/  LOP3.LUT R149, R4, 0xffffff00, RZ, 0xc0, !PT ;  /* 0xffffff0004957812 */ /* 0x000fc400078ec0ff */
[----:B------:R-:W-:Y:S02]  /*e770*/  LOP3.LUT R6, R0, 0x8, R6, 0xf8, !PT ;  /* 0x0000000800067812 */ /* 0x000fe400078ef806 */
[----:B------:R-:W-:Y:S02]  /*e780*/  LOP3.LUT R5, R2, 0x8, R5, 0xf8, !PT ;  /* 0x0000000802057812 */ /* 0x000fe400078ef805 */
[----:B------:R-:W-:Y:S01]  /*e790*/  SHF.R.U32.HI R4, RZ, 0x3, R2 ;  /* 0x00000003ff047819 */ /* 0x000fe20000011602 */
[----:B------:R-:W-:Y:S01]  /*e7a0*/  IMAD R2, R154, 0x200, R149 ;  /* 0x000002009a027824 */ /* 0x000fe200078e0295 */
[----:B------:R-:W-:Y:S02]  /*e7b0*/  SHF.R.U32.HI R0, RZ, 0x3, R0 ;  /* 0x00000003ff007819 */ /* 0x000fe40000011600 */
[----:B------:R-:W-:Y:S01]  /*e7c0*/  LOP3.LUT R150, R5, R4, RZ, 0x3c, !PT ;  /* 0x0000000405967212 */ /* 0x000fe200078e3cff */
[----:B------:R-:W-:Y:S01]  /*e7d0*/  IMAD R4, R8, 0x8, R9 ;  /* 0x0000000808047824 */ /* 0x000fe200078e0209 */
[----:B------:R-:W-:Y:S01]  /*e7e0*/  LOP3.LUT R0, R6, R0, RZ, 0x3c, !PT ;  /* 0x0000000006007212 */ /* 0x000fe200078e3cff */
[----:B------:R-:W-:Y:S01]  /*e7f0*/  IMAD R2, R151, 0x20, R2 ;  /* 0x0000002097027824 */ /* 0x000fe200078e0202 */
[----:B------:R-:W-:Y:S01]  /*e800*/  SHF.L.U64.HI R11, R22, R111, c[0x0][0x20c] ;  /* 0x00008300160b7619 */ /* 0x000fe2000001026f */
[----:B------:R-:W-:-:S04]  /*e810*/  IMAD.WIDE.U32 R8, R152, c[0x0][0x208], RZ ;  /* 0x0000820098087a25 */ /* 0x000fc800078e00ff */
[----:B------:R-:W-:Y:S02]  /*e820*/  IMAD.U32 R0, R4, 0x20, R0 ;  /* 0x0000002004007824 */ /* 0x000fe400078e0000 */
[----:B------:R-:W-:Y:S02]  /*e830*/  IMAD.IADD R2, R150, 0x1, R2 ;  /* 0x0000000196027824 */ /* 0x000fe400078e0202 */
[----:B------:R-:W-:Y:S02]  /*e840*/  IMAD.SHL.U32 R208, R0, 0x2, RZ ;  /* 0x0000000200d07824 */ /* 0x000fe400078e00ff */
[----:B------:R-:W-:Y:S02]  /*e850*/  IMAD R0, R106, c[0x0][0x208], RZ ;  /* 0x000082006a007a24 */ /* 0x000fe400078e02ff */
[----:B------:R-:W-:Y:S01]  /*e860*/  IMAD.SHL.U32 R211, R2, 0x2, RZ ;  /* 0x0000000202d37824 */ /* 0x000fe200078e00ff */
[----:B------:R-:W-:Y:S01]  /*e870*/  IADD3 R213, R208, 0x3120, RZ ;  /* 0x00003120d0d57810 */ /* 0x000fe20007ffe0ff */
[----:B------:R-:W-:Y:S01]  /*e880*/  IMAD R2, R152, c[0x0][0x20c], R0 ;  /* 0x0000830098027a24 */ /* 0x000fe200078e0200 */
[----:B------:R-:W-:Y:S01]  /*e890*/  LEA R0, P0, R8, R116, 0x6 ;  /* 0x0000007408007211 */ /* 0x000fe200078030ff */
[----:B------:R-:W-:Y:S01]  /*e8a0*/  LDSM.16.M88.4 R40, [R208+0x3100] ;  /* 0x00310000d028783b */ /* 0x000fe20000000200 */
[----:B------:R-:W-:-:S02]  /*e8b0*/  IMAD.SHL.U32 R22, R22, 0x40, RZ ;  /* 0x0000004016167824 */ /* 0x000fc400078e00ff */
[----:B------:R-:W-:Y:S01]  /*e8c0*/  IMAD.IADD R2, R9, 0x1, R2 ;  /* 0x0000000109027824 */ /* 0x000fe200078e0202 */
[----:B------:R-:W-:Y:S01]  /*e8d0*/  SEL R9, RZ, 0x2, P6 ;  /* 0x00000002ff097807 */ /* 0x000fe20003000000 */
[----:B------:R-:W1:Y:S01]  /*e8e0*/  LDSM.16.M88.4 R4, [R211+0x7100] ;  /* 0x00710000d304783b */ /* 0x000e620000000200 */
[----:B------:R-:W-:Y:S02]  /*e8f0*/  IMAD R212, R3, 0x2, R211 ;  /* 0x0000000203d47824 */ /* 0x000fe400078e02d3 */
[----:B------:R-:W-:Y:S01]  /*e900*/  LEA.HI.X R2, R8, R115, R2, 0x6, P0 ;  /* 0x0000007308027211 */ /* 0x000fe200000f3402 */
[----:B------:R-:W2:Y:S01]  /*e910*/  LDSM.16.M88.4 R36, [R208+0x3500] ;  /* 0x00350000d024783b */ /* 0x000ea20000000200 */
[C---:B------:R-:W-:Y:S02]  /*e920*/  LEA R20, P0, R0.reuse, c[0x0][0x1f8], 0x1 ;  /* 0x00007e0000147a11 */ /* 0x040fe400078008ff */
[----:B------:R-:W-:Y:S01]  /*e930*/  SEL R8, RZ, 0x4, P3 ;  /* 0x00000004ff087807 */ /* 0x000fe20001800000 */
[----:B------:R-:W4:Y:S01]  /*e940*/  LDSM.16.M88.4 R32, [R208+0x3900] ;  /* 0x00390000d020783b */ /* 0x000f220000000200 */
[----:B------:R-:W-:Y:S01]  /*e950*/  LEA.HI.X R21, R0, c[0x0][0x1fc], R2, 0x1, P0 ;  /* 0x00007f0000157a11 */ /* 0x000fe200000f0c02 */
[----:B------:R-:W-:Y:S01]  /*e960*/  IMAD.IADD R0, R148, 0x1, -R84 ;  /* 0x0000000194007824 */ /* 0x000fe200078e0a54 */
[----:B------:R-:W-:Y:S01]  /*e970*/  IADD3 R2, R208, 0x3100, RZ ;  /* 0x00003100d0027810 */ /* 0x000fe20007ffe0ff */
[----:B------:R-:W3:Y:S01]  /*e980*/  LDSM.16.M88.4 R28, [R208+0x3d00] ;  /* 0x003d0000d01c783b */ /* 0x000ee20000000200 */
[----:B------:R-:W-:-:S02]  /*e990*/  IADD3 R24, R8, R9, R109 ;  /* 0x0000000908187210 */ /* 0x000fc40007ffe06d */
[----:B------:R-:W-:Y:S01]  /*e9a0*/  @P1 IADD3 R213, R2, -0x20, RZ ;  /* 0xffffffe002d51810 */ /* 0x000fe20007ffe0ff */
[----:B---3--:R-:W3:Y:S01]  /*e9b0*/  LDSM.16.M88.4 R16, [R211+0x6100] ;  /* 0x00610000d310783b */ /* 0x008ee20000000200 */
[----:B------:R-:W-:Y:S02]  /*e9c0*/  LOP3.LUT P1, RZ, R24, 0x2, RZ, 0xc0, !PT ;  /* 0x0000000218ff7812 */ /* 0x000fe4000782c0ff */
[C---:B------:R-:W-:Y:S01]  /*e9d0*/  ISETP.LT.OR P3, PT, R0.reuse, 0x1, P5 ;  /* 0x000000010000780c */ /* 0x040fe20002f61670 */
[----:B------:R-:W-:Y:S01]  /*e9e0*/  LDSM.16.M88.4 R12, [R212+0x6100] ;  /* 0x00610000d40c783b */ /* 0x000fe20000000200 */
[----:B------:R-:W-:Y:S02]  /*e9f0*/  ISETP.LT.OR P2, PT, R0, 0x1, !P1 ;  /* 0x000000010000780c */ /* 0x000fe40004f41670 */
[----:B------:R-:W-:Y:S01]  /*ea00*/  IADD3 R22, P0, R22, R20, RZ ;  /* 0x0000001416167210 */ /* 0x000fe20007f1e0ff */
[----:B------:R-:W-:Y:S01]  /*ea10*/  LDSM.16.M88.4 R56, [R213] ;  /* 0x00000000d538783b */ /* 0x000fe20000000200 */
[----:B------:R-:W-:-:S02]  /*ea20*/  ISETP.LT.OR P1, PT, R0, 0x21, !P1 ;  /* 0x000000210000780c */ /* 0x000fc40004f21670 */
[----:B------:R-:W-:Y:S01]  /*ea30*/  LOP3.LUT R2, R155, 0xffffffe0, RZ, 0xc0, !PT ;  /* 0xffffffe09b027812 */ /* 0x000fe200078ec0ff */
[----:B------:R-:W-:Y:S01]  /*ea40*/  IMAD.X R23, R11, 0x1, R21, P0 ;  /* 0x000000010b177824 */ /* 0x000fe200000e0615 */
[----:B------:R-:W-:Y:S01]  /*ea50*/  LOP3.LUT P0, RZ, R24, 0x4, RZ, 0xc0, !PT ;  /* 0x0000000418ff7812 */ /* 0x000fe2000780c0ff */
[----:B------:R-:W3:Y:S02]  /*ea60*/  LDSM.16.M88.4 R8, [R212+0x7100] ;  /* 0x00710000d408783b */ /* 0x000ee40000000200 */
[----:B------:R-:W-:Y:S02]  /*ea70*/  IMAD.IADD R2, R165, 0x1, -R2 ;  /* 0x00000001a5027824 */ /* 0x000fe400078e0a02 */
[----:B------:R-:W3:Y:S04]  /*ea80*/  LDSM.16.M88.4 R52, [R213+0x400] ;  /* 0x00040000d534783b */ /* 0x000ee80000000200 */
[----:B------:R-:W3:Y:S01]  /*ea90*/  LDSM.16.M88.4 R48, [R213+0x800] ;  /* 0x00080000d530783b */ /* 0x000ee20000000200 */
[C---:B-1----:R-:W-:Y:S03]  /*eaa0*/  HMMA.16816.F32.BF16 R80, R4.reuse, R40, RZ ;  /* 0x000000280450723c */ /* 0x042fe600000418ff */
[----:B------:R-:W1:Y:S04]  /*eab0*/  LDSM.16.M88.4 R44, [R213+0xc00] ;  /* 0x000c0000d52c783b */ /* 0x000e680000000200 */
[----:B------:R-:W-:Y:S01]  /*eac0*/  @!PT LDS RZ, [RZ] ;  /* 0x00000000fffff984 */ /* 0x000fe20000000800 */
[----:B------:R-:W-:Y:S01]  /*ead0*/  @!PT LDS RZ, [RZ] ;  /* 0x00000000fffff984 */ /* 0x000fe20000000800 */
[----:B------:R-:W-:Y:S01]  /*eae0*/  @!PT LDS RZ, [RZ] ;  /* 0x00000000fffff984 */ /* 0x000fe20000000800 */
[----:B------:R1:W-:Y:S01]  /*eaf0*/  LDGSTS.E.BYPASS.LTC128B.128 [R225+0x100], [R20.64], !P3 ;  /* 0x0010000014e17fae */ /* 0x0003e2000d901d46 */
[----:B------:R-:W-:Y:S01]  /*eb00*/  ISETP.NE.AND P3, PT, R112, RZ, PT ;  /* 0x000000ff7000720c */ /* 0x000fe20003f65270 */
[----:B--2---:R-:W-:Y:S02]  /*eb10*/  HMMA.16816.F32.BF16 R88, R4, R36, RZ ;  /* 0x000000240458723c */ /* 0x004fe400000418ff */
[----:B------:R1:W-:Y:S01]  /*eb20*/  LDGSTS.E.BYPASS.LTC128B.128 [R225+0x1100], [R20.64+0x40], !P2 ;  /* 0x0110004014e17fae */ /* 0x0003e2000d101d46 */
[----:B------:R-:W-:-:S02]  /*eb30*/  ISETP.LT.OR P2, PT, R0, 0x1, !P0 ;  /* 0x000000010000780c */ /* 0x000fc40004741670 */
[----:B------:R-:W-:-:S03]  /*eb40*/  ISETP.LT.OR P0, PT, R0, 0x21, !P0 ;  /* 0x000000210000780c */ /* 0x000fc60004701670 */
[C---:B----4-:R-:W-:Y:S08]  /*eb50*/  HMMA.16816.F32.BF16 R92, R4.reuse, R32, RZ ;  /* 0x00000020045c723c */ /* 0x050ff000000418ff */
[----:B------:R1:W-:Y:S01]  /*eb60*/  LDGSTS.E.BYPASS.LTC128B.128 [R225+0x2100], [R20.64+0x80], !P2 ;  /* 0x0210008014e17fae */ /* 0x0003e2000d101d46 */
[----:B------:R-:W-:Y:S01]  /*eb70*/  ISETP.LT.OR P2, PT, R0, 0x21, P5 ;  /* 0x000000210000780c */ /* 0x000fe20002f41670 */
[----:B------:R-:W-:Y:S01]  /*eb80*/  HMMA.16816.F32.BF16 R104, R4, R28, RZ ;  /* 0x0000001c0468723c */ /* 0x000fe200000418ff */
[----:B------:R-:W-:-:S04]  /*eb90*/  SHF.R.S32.HI R0, RZ, 0x1f, R154 ;  /* 0x0000001fff007819 */ /* 0x000fc8000001149a */
[----:B------:R-:W-:-:S03]  /*eba0*/  LEA.HI R0, R0, R154, RZ, 0x2 ;  /* 0x0000009a00007211 */ /* 0x000fc600078f10ff */
[----:B------:R-:W-:Y:S01]  /*ebb0*/  HMMA.16816.F32.BF16 R116, R4, R42, RZ ;  /* 0x0000002a0474723c */ /* 0x000fe200000418ff */
[----:B------:R-:W-:-:S03]  /*ebc0*/  LOP3.LUT R0, R0, 0xffffffc, RZ, 0xc0, !PT ;  /* 0x0ffffffc00007812 */ /* 0x000fc600078ec0ff */
[----:B------:R1:W-:Y:S01]  /*ebd0*/  LDGSTS.E.BYPASS.LTC128B.128 [R225+0x900], [R22.64], !P2 ;  /* 0x0090000016e17fae */ /* 0x0003e2000d101d46 */
[C---:B------:R-:W-:Y:S02]  /*ebe0*/  ISETP.GE.AND P2, PT, R204.reuse, 0x2, PT ;  /* 0x00000002cc00780c */ /* 0x040fe40003f46270 */
[----:B------:R-:W-:Y:S01]  /*ebf0*/  IADD3 R204, R204, -0x2, RZ ;  /* 0xfffffffecccc7810 */ /* 0x000fe20007ffe0ff */
[C---:B------:R-:W-:Y:S01]  /*ec00*/  HMMA.16816.F32.BF16 R112, R4.reuse, R38, RZ ;  /* 0x000000260470723c */ /* 0x040fe200000418ff */
[----:B------:R1:W-:Y:S04]  /*ec10*/  LDGSTS.E.BYPASS.LTC128B.128 [R225+0x1900], [R22.64+0x40], !P1 ;  /* 0x0190004016e17fae */ /* 0x0003e8000c901d46 */
[----:B------:R1:W-:Y:S03]  /*ec20*/  LDGSTS.E.BYPASS.LTC128B.128 [R225+0x2900], [R22.64+0x80], !P0 ;  /* 0x0290008016e17fae */ /* 0x0003e6000c101d46 */
[C---:B------:R-:W-:Y:S01]  /*ec30*/  HMMA.16816.F32.BF16 R108, R4.reuse, R34, RZ ;  /* 0x00000022046c723c */ /* 0x040fe200000418ff */
[----:B------:R-:W-:Y:S04]  /*ec40*/  LDSM.16.M88.4 R60, [R208+0x4100] ;  /* 0x00410000d03c783b */ /* 0x000fe80000000200 */
[----:B------:R-:W-:Y:S03]  /*ec50*/  LDSM.16.M88.4 R64, [R208+0x4500] ;  /* 0x00450000d040783b */ /* 0x000fe60000000200 */
[----:B------:R-:W-:Y:S01]  /*ec60*/  HMMA.16816.F32.BF16 R100, R4, R30, RZ ;  /* 0x0000001e0464723c */ /* 0x000fe200000418ff */
[----:B------:R-:W2:Y:S04]  /*ec70*/  LDSM.16.M88.4 R4, [R211+0x9100] ;  /* 0x00910000d304783b */ /* 0x000ea80000000200 */
[----:B------:R-:W4:Y:S03]  /*ec80*/  LDSM.16.M88.4 R68, [R208+0x4900] ;  /* 0x00490000d044783b */ /* 0x000f260000000200 */
[C---:B---3--:R-:W-:Y:S01]  /*ec90*/  HMMA.16816.F32.BF16 R96, R16.reuse, R40, RZ ;  /* 0x000000281060723c */ /* 0x048fe200000418ff */
[----:B------:R-:W3:Y:S04]  /*eca0*/  LDSM.16.M88.4 R72, [R208+0x4d00] ;  /* 0x004d0000d048783b */ /* 0x000ee80000000200 */
[----:B------:R-:W0:Y:S03]  /*ecb0*/  LDGDEPBAR ;  /* 0x00000000000079af */ /* 0x000e260000000000 */
[C---:B------:R-:W-:Y:S01]  /*ecc0*/  HMMA.16816.F32.BF16 R124, R16.reuse, R42, RZ ;  /* 0x0000002a107c723c */ /* 0x040fe200000418ff */
[----:B-1----:R-:W1:Y:S07]  /*ecd0*/  LDSM.16.M88.4 R20, [R211+0x8100] ;  /* 0x00810000d314783b */ /* 0x002e6e0000000200 */
[C---:B------:R-:W-:Y:S08]  /*ece0*/  HMMA.16816.F32.BF16 R84, R16.reuse, R36, RZ ;  /* 0x000000241054723c */ /* 0x040ff000000418ff */
[C---:B------:R-:W-:Y:S08]  /*ecf0*/  HMMA.16816.F32.BF16 R120, R16.reuse, R38, RZ ;  /* 0x000000261078723c */ /* 0x040ff000000418ff */
[C---:B------:R-:W-:Y:S08]  /*ed00*/  HMMA.16816.F32.BF16 R76, R16.reuse, R32, RZ ;  /* 0x00000020104c723c */ /* 0x040ff000000418ff */
[C---:B------:R-:W-:Y:S08]  /*ed10*/  HMMA.16816.F32.BF16 R40, R16.reuse, R34, RZ ;  /* 0x000000221028723c */ /* 0x040ff000000418ff */
[C---:B------:R-:W-:Y:S08]  /*ed20*/  HMMA.16816.F32.BF16 R36, R16.reuse, R28, RZ ;  /* 0x0000001c1024723c */ /* 0x040ff000000418ff */
[----:B------:R-:W-:Y:S08]  /*ed30*/  HMMA.16816.F32.BF16 R32, R16, R30, RZ ;  /* 0x0000001e1020723c */ /* 0x000ff000000418ff */
        /* <DEDUP_REMOVED lines=12> */
[----:B------:R-:W-:Y:S08]  /*ee00*/  HMMA.16816.F32.BF16 R84, R12, R54, R120 ;  /* 0x000000360c54723c */ /* 0x000ff00000041878 */
[C---:B--2---:R-:W-:Y:S01]  /*ee10*/  HMMA.16816.F32.BF16 R56, R4.reuse, R60, R28 ;  /* 0x0000003c0438723c */ /* 0x044fe2000004181c */
[----:B------:R-:W2:Y:S07]  /*ee20*/  LDSM.16.M88.4 R28, [R213+0x1400] ;  /* 0x00140000d51c783b */ /* 0x000eae0000000200 */
[----:B------:R-:W-:Y:S01]  /*ee30*/  HMMA.16816.F32.BF16 R52, R4, R64, R24 ;  /* 0x000000400434723c */ /* 0x000fe20000041818 */
[----:B------:R-:W1:Y:S07]  /*ee40*/  LDSM.16.M88.4 R24, [R213+0x1800] ;  /* 0x00180000d518783b */ /* 0x000e6e0000000200 */
[C---:B------:R-:W-:Y:S08]  /*ee50*/  HMMA.16816.F32.BF16 R136, R12.reuse, R48, R76 ;  /* 0x000000300c88723c */ /* 0x040ff0000004184c */
[C---:B------:R-:W-:Y:S08]  /*ee60*/  HMMA.16816.F32.BF16 R140, R12.reuse, R44, R36 ;  /* 0x0000002c0c8c723c */ /* 0x040ff00000041824 */
[C---:B------:R-:W-:Y:S01]  /*ee70*/  HMMA.16816.F32.BF16 R88, R12.reuse, R50, R40 ;  /* 0x000000320c58723c */ /* 0x040fe20000041828 */
[----:B------:R-:W-:Y:S07]  /*ee80*/  LDSM.16.M88.4 R48, [R208+0x5100] ;  /* 0x00510000d030783b */ /* 0x000fee0000000200 */
[----:B------:R-:W-:Y:S01]  /*ee90*/  HMMA.16816.F32.BF16 R76, R12, R46, R32 ;  /* 0x0000002e0c4c723c */ /* 0x000fe20000041820 */
[----:B------:R-:W1:Y:S04]  /*eea0*/  LDSM.16.M88.4 R32, [R213+0x1000] ;  /* 0x00100000d520783b */ /* 0x000e680000000200 */
[----:B------:R-:W-:Y:S03]  /*eeb0*/  LDSM.16.M88.4 R12, [R213+0x1c00] ;  /* 0x001c0000d50c783b */ /* 0x000fe60000000200 */
[C---:B----4-:R-:W-:Y:S01]  /*eec0*/  HMMA.16816.F32.BF16 R36, R4.reuse, R68, R16 ;  /* 0x000000440424723c */ /* 0x050fe20000041810 */
[----:B------:R-:W-:Y:S07]  /*eed0*/  LDSM.16.M88.4 R16, [R211+0xb100] ;  /* 0x00b10000d310783b */ /* 0x000fee0000000200 */
[C---:B---3-5:R-:W-:Y:S01]  /*eee0*/  HMMA.16816.F32.BF16 R144, R4.reuse, R72, R104 ;  /* 0x000000480490723c */ /* 0x068fe20000041868 */
[----:B------:R-:W-:Y:S07]  /*eef0*/  LDSM.16.M88.4 R104, [R208+0x5d00] ;  /* 0x005d0000d068783b */ /* 0x000fee0000000200 */
[C---:B------:R-:W-:Y:S08]  /*ef00*/  HMMA.16816.F32.BF16 R44, R4.reuse, R62, R116 ;  /* 0x0000003e042c723c */ /* 0x040ff00000041874 */
[C---:B------:R-:W-:Y:S08]  /*ef10*/  HMMA.16816.F32.BF16 R40, R4.reuse, R66, R112 ;  /* 0x000000420428723c */ /* 0x040ff00000041870 */
[C---:B------:R-:W-:Y:S08]  /*ef20*/  HMMA.16816.F32.BF16 R124, R4.reuse, R70, R108 ;  /* 0x00000046047c723c */ /* 0x040ff0000004186c */
[----:B------:R-:W-:Y:S01]  /*ef30*/  HMMA.16816.F32.BF16 R132, R4, R74, R100 ;  /* 0x0000004a0484723c */ /* 0x000fe20000041864 */
[----:B------:R-:W3:Y:S07]  /*ef40*/  LDSM.16.M88.4 R4, [R212+0x8100] ;  /* 0x00810000d404783b */ /* 0x000eee0000000200 */
[C---:B-1----:R-:W-:Y:S08]  /*ef50*/  HMMA.16816.F32.BF16 R128, R20.reuse, R60, R96 ;  /* 0x0000003c1480723c */ /* 0x042ff00000041860 */
        /* <DEDUP_REMOVED lines=10> */
[C---:B------:R-:W-:Y:S01]  /*f000*/  HMMA.16816.F32.BF16 R76, R8.reuse, R24, R36 ;  /* 0x00000018084c723c */ /* 0x040fe20000041824 */
[----:B------:R-:W4:Y:S07]  /*f010*/  LDSM.16.M88.4 R36, [R208+0x5900] ;  /* 0x00590000d024783b */ /* 0x000f2e0000000200 */
[C---:B------:R-:W-:Y:S08]  /*f020*/  HMMA.16816.F32.BF16 R96, R8.reuse, R34, R44 ;  /* 0x000000220860723c */ /* 0x040ff0000004182c */
[-C--:B------:R-:W-:Y:S08]  /*f030*/  HMMA.16816.F32.BF16 R88, R8, R32.reuse, R56 ;  /* 0x000000200858723c */ /* 0x080ff00000041838 */
[C---:B---3--:R-:W-:Y:S08]  /*f040*/  HMMA.16816.F32.BF16 R44, R4.reuse, R32, R128 ;  /* 0x00000020042c723c */ /* 0x048ff00000041880 */
        /* <DEDUP_REMOVED lines=8> */
[----:B------:R-:W3:Y:S07]  /*f0d0*/  LDSM.16.M88.4 R8, [R212+0xb100] ;  /* 0x00b10000d408783b */ /* 0x000eee0000000200 */
[C---:B------:R-:W-:Y:S08]  /*f0e0*/  HMMA.16816.F32.BF16 R100, R4.reuse, R12, R108 ;  /* 0x0000000c0464723c */ /* 0x040ff0000004186c */
[C---:B------:R-:W-:Y:S01]  /*f0f0*/  HMMA.16816.F32.BF16 R112, R4.reuse, R14, R92 ;  /* 0x0000000e0470723c */ /* 0x040fe2000004185c */
[----:B------:R-:W1:Y:S07]  /*f100*/  LDSM.16.M88.4 R12, [R212+0xa100] ;  /* 0x00a10000d40c783b */ /* 0x000e6e0000000200 */
        /* <DEDUP_REMOVED lines=20> */
[----:B------:R-:W-:Y:S02]  /*f250*/  IMAD R162, R5, 0x8, R0 ;  /* 0x0000000805a27824 */ /* 0x000fe400078e0200 */
[----:B------:R-:W-:Y:S02]  /*f260*/  @P2 IMAD R4, R156, R204, RZ ;  /* 0x000000cc9c042224 */ /* 0x000fe400078e02ff */
        /* <DEDUP_REMOVED lines=10> */
[----:B------:R-:W-:-:S04]  /*f310*/  IADD3 R2, -R7, R2, R160 ;  /* 0x0000000207027210 */ /* 0x000fc80007ffe1a0 */
[----:B----4-:R-:W-:Y:S01]  /*f320*/  HMMA.16816.F32.BF16 R76, R16, R36, R76 ;  /* 0x00000024104c723c */ /* 0x010fe2000004184c */
        /* <DEDUP_REMOVED lines=10> */
[-C--:B---3--:R-:W-:Y:S01]  /*f3d0*/  HMMA.16816.F32.BF16 R72, R8, R24.reuse, R28 ;  /* 0x000000180848723c */ /* 0x088fe2000004181c */
[----:B------:R-:W1:Y:S04]  /*f3e0*/  SHFL.IDX PT, R29, R0, RZ, 0x1c1f ;  /* 0x001c1fff001d7589 */ /* 0x000e6800000e0000 */
[----:B------:R-:W-:Y:S03]  /*f3f0*/  SHFL.IDX PT, R28, R0, 0x1, 0x1c1f ;  /* 0x003c1f00001c7f89 */ /* 0x000fe600000e0000 */
[----:B------:R-:W-:Y:S08]  /*f400*/  HMMA.16816.F32.BF16 R44, R12, R24, R44 ;  /* 0x000000180c2c723c */ /* 0x000ff0000004182c */
[-C--:B------:R-:W-:Y:S08]  /*f410*/  HMMA.16816.F32.BF16 R96, R8, R26.reuse, R96 ;  /* 0x0000001a0860723c */ /* 0x080ff00000041860 */
[----:B------:R-:W-:Y:S01]  /*f420*/  HMMA.16816.F32.BF16 R32, R12, R26, R48 ;  /* 0x0000001a0c20723c */ /* 0x000fe20000041830 */
[----:B------:R-:W2:Y:S01]  /*f430*/  LDSM.16.M88.4 R24, [R213+0x2800] ;  /* 0x00280000d518783b */ /* 0x000ea20000000200 */
[----:B-1----:R-:W-:-:S05]  /*f440*/  IMAD.IADD R4, R6, 0x1, R29 ;  /* 0x0000000106047824 */ /* 0x002fca00078e021d */
[----:B------:R-:W-:Y:S01]  /*f450*/  IMNMX R4, R7, R4, PT ;  /* 0x0000000407047217 */ /* 0x000fe20003800200 */
[----:B------:R-:W-:Y:S03]  /*f460*/  HMMA.16816.F32.BF16 R60, R20, R42, R80 ;  /* 0x0000002a143c723c */ /* 0x000fe60000041850 */
[----:B------:R-:W-:-:S04]  /*f470*/  ISETP.GT.AND P1, PT, R4, 0x1, PT ;  /* 0x000000010400780c */ /* 0x000fc80003f24270 */
        /* <DEDUP_REMOVED lines=16> */
[----:B------:R-:W-:Y:S01]  /*f580*/  ISETP.GT.AND P0, PT, R4, RZ, PT ;  /* 0x000000ff0400720c */ /* 0x000fe20003f04270 */
        /* <DEDUP_REMOVED lines=11> */
[----:B------:R-:W-:Y:S02]  /*f640*/  IMNMX R5, R7, R2, PT ;  /* 0x0000000207057217 */ /* 0x000fe40003800200 */
[----:B------:R-:W-:-:S02]  /*f650*/  FSEL R147, R40, -INF , P0 ;  /* 0xff80000028937808 */ /* 0x000fc40000000000 */
[----:B------:R-:W-:Y:S02]  /*f660*/  ISETP.GT.AND P0, PT, R4, 0x18, PT ;  /* 0x000000180400780c */ /* 0x000fe40003f04270 */
[----:B------:R-:W-:Y:S01]  /*f670*/  FSEL R156, R61, -INF , P1 ;  /* 0xff8000003d9c7808 */ /* 0x000fe20000800000 */
[----:B-1----:R-:W-:Y:S01]  /*f680*/  IMAD.IADD R2, R6, 0x1, R16 ;  /* 0x0000000106027824 */ /* 0x002fe200078e0210 */
[----:B------:R-:W-:Y:S01]  /*f690*/  FSEL R157, R60, -INF , P0 ;  /* 0xff8000003c9d7808 */ /* 0x000fe20000000000 */
[----:B------:R-:W-:Y:S01]  /*f6a0*/  HMMA.16816.F32.BF16 R24, R8, R26, R88 ;  /* 0x0000001a0818723c */ /* 0x000fe20000041858 */
[C---:B------:R-:W-:Y:S02]  /*f6b0*/  ISETP.GT.AND P0, PT, R4.reuse, 0x20, PT ;  /* 0x000000200400780c */ /* 0x040fe40003f04270 */
[----:B------:R-:W-:Y:S02]  /*f6c0*/  ISETP.GT.AND P1, PT, R4, 0x21, PT ;  /* 0x000000210400780c */ /* 0x000fe40003f24270 */
[----:B------:R-:W-:-:S02]  /*f6d0*/  FSEL R176, R56, -INF , P0 ;  /* 0xff80000038b07808 */ /* 0x000fc40000000000 */
[----:B------:R-:W-:Y:S01]  /*f6e0*/  ISETP.GT.AND P0, PT, R5, RZ, PT ;  /* 0x000000ff0500720c */ /* 0x000fe20003f04270 */
[----:B------:R-:W-:Y:S01]  /*f6f0*/  HMMA.16816.F32.BF16 R80, R20, R104, R100 ;  /* 0x000000681450723c */ /* 0x000fe20000041864 */
[----:B------:R-:W-:Y:S01]  /*f700*/  FSEL R184, R57, -INF , P1 ;  /* 0xff80000039b87808 */ /* 0x000fe20000800000 */
[----:B--2---:R-:W-:Y:S01]  /*f710*/  IMAD.IADD R0, R6, 0x1, R0 ;  /* 0x0000000106007824 */ /* 0x004fe200078e0200 */
        /* <DEDUP_REMOVED lines=8> */
[----:B------:R-:W-:-:S02]  /*f7a0*/  FSEL R60, R34, -INF , P0 ;  /* 0xff800000223c7808 */ /* 0x000fc40000000000 */
[----:B------:R-:W-:Y:S01]  /*f7b0*/  FSEL R56, R47, -INF , P1 ;  /* 0xff8000002f387808 */ /* 0x000fe20000800000 */
[----:B------:R1:W-:Y:S01]  /*f7c0*/  @P2 LDGSTS.E.BYPASS.LTC128B.128 [R225+0x5100], [R18.64+0x80], !P3 ;  /* 0x0510008012e12fae */ /* 0x0003e2000d901d46 */
[----:B------:R-:W-:Y:S02]  /*f7d0*/  ISETP.GT.AND P0, PT, R4, 0x28, PT ;  /* 0x000000280400780c */ /* 0x000fe40003f04270 */
[----:B------:R-:W-:Y:S02]  /*f7e0*/  ISETP.GT.AND P1, PT, R5, 0x9, PT ;  /* 0x000000090500780c */ /* 0x000fe40003f24270 */
[----:B------:R-:W-:Y:S02]  /*f7f0*/  FSEL R177, R64, -INF , P0 ;  /* 0xff80000040b17808 */ /* 0x000fe40000000000 */
[----:B------:R-:W-:Y:S02]  /*f800*/  FSEL R61, R35, -INF , P1 ;  /* 0xff800000233d7808 */ /* 0x000fe40000800000 */
[----:B------:R-:W-:Y:S01]  /*f810*/  ISETP.GT.AND P0, PT, R5, 0x10, PT ;  /* 0x000000100500780c */ /* 0x000fe20003f04270 */
[----:B------:R-:W-:Y:S01]  /*f820*/  HMMA.16816.F32.BF16 R32, R8, R28, R92 ;  /* 0x0000001c0820723c */ /* 0x000fe2000004185c */
[----:B------:R-:W-:-:S02]  /*f830*/  IMNMX R2, R7, R2, PT ;  /* 0x0000000207027217 */ /* 0x000fc40003800200 */
[----:B------:R-:W-:Y:S02]  /*f840*/  ISETP.GT.AND P1, PT, R5, 0x11, PT ;  /* 0x000000110500780c */ /* 0x000fe40003f24270 */
[----:B------:R-:W-:Y:S02]  /*f850*/  FSEL R146, R42, -INF , P0 ;  /* 0xff8000002a927808 */ /* 0x000fe40000000000 */
[C---:B------:R-:W-:Y:S01]  /*f860*/  ISETP.GT.AND P0, PT, R2.reuse, RZ, PT ;  /* 0x000000ff0200720c */ /* 0x040fe20003f04270 */
[----:B------:R-:W-:Y:S01]  /*f870*/  HMMA.16816.F32.BF16 R8, R8, R30, R108 ;  /* 0x0000001e0808723c */ /* 0x000fe2000004186c */
[----:B------:R-:W-:Y:S02]  /*f880*/  FSEL R140, R43, -INF , P1 ;  /* 0xff8000002b8c7808 */ /* 0x000fe40000800000 */
[----:B------:R-:W-:Y:S02]  /*f890*/  ISETP.GT.AND P1, PT, R2, 0x1, PT ;  /* 0x000000010200780c */ /* 0x000fe40003f24270 */
[----:B------:R-:W-:-:S02]  /*f8a0*/  FSEL R44, R72, -INF , P0 ;  /* 0xff800000482c7808 */ /* 0x000fc40000000000 */
[C---:B------:R-:W-:Y:S01]  /*f8b0*/  ISETP.GT.AND P0, PT, R2.reuse, 0x8, PT ;  /* 0x000000080200780c */ /* 0x040fe20003f04270 */
[----:B------:R-:W-:Y:S01]  /*f8c0*/  HMMA.16816.F32.BF16 R40, R20, R106, R112 ;  /* 0x0000006a1428723c */ /* 0x000fe20000041870 */
[----:B------:R-:W-:Y:S02]  /*f8d0*/  FSEL R45, R73, -INF , P1 ;  /* 0xff800000492d7808 */ /* 0x000fe40000800000 */
[----:B------:R-:W-:Y:S02]  /*f8e0*/  ISETP.GT.AND P1, PT, R2, 0x9, PT ;  /* 0x000000090200780c */ /* 0x000fe40003f24270 */
[----:B------:R-:W-:Y:S02]  /*f8f0*/  FSEL R46, R96, -INF , P0 ;  /* 0xff800000602e7808 */ /* 0x000fe40000000000 */
[----:B------:R-:W-:Y:S01]  /*f900*/  ISETP.GT.AND P0, PT, R2, 0x10, PT ;  /* 0x000000100200780c */ /* 0x000fe20003f04270 */
[----:B------:R-:W-:Y:S01]  /*f910*/  HMMA.16816.F32.BF16 R20, R12, R28, R80 ;  /* 0x0000001c0c14723c */ /* 0x000fe20000041850 */
[----:B------:R-:W-:-:S02]  /*f920*/  FSEL R47, R97, -INF , P1 ;  /* 0xff800000612f7808 */ /* 0x000fc40000800000 */
[----:B------:R-:W-:Y:S02]  /*f930*/  ISETP.GT.AND P1, PT, R2, 0x11, PT ;  /* 0x000000110200780c */ /* 0x000fe40003f24270 */
[----:B------:R-:W-:Y:S02]  /*f940*/  FSEL R120, R48, -INF , P0 ;  /* 0xff80000030787808 */ /* 0x000fe40000000000 */
[C---:B------:R-:W-:Y:S02]  /*f950*/  ISETP.GT.AND P0, PT, R2.reuse, 0x18, PT ;  /* 0x000000180200780c */ /* 0x040fe40003f04270 */
[----:B------:R-:W-:Y:S02]  /*f960*/  FSEL R102, R49, -INF , P1 ;  /* 0xff80000031667808 */ /* 0x000fe40000800000 */
[----:B------:R-:W-:Y:S02]  /*f970*/  ISETP.GT.AND P1, PT, R2, 0x19, PT ;  /* 0x000000190200780c */ /* 0x000fe40003f24270 */
[----:B------:R-:W-:-:S02]  /*f980*/  FMNMX.FTZ R6, R44, R45, !PT ;  /* 0x0000002d2c067209 */ /* 0x000fc40007810000 */
[----:B------:R-:W-:Y:S01]  /*f990*/  FSEL R49, R52, -INF , P0 ;  /* 0xff80000034317808 */ /* 0x000fe20000000000 */
[----:B------:R-:W-:Y:S01]  /*f9a0*/  HMMA.16816.F32.BF16 R12, R12, R30, R40 ;  /* 0x0000001e0c0c723c */ /* 0x000fe20000041828 */
[C---:B------:R-:W-:Y:S02]  /*f9b0*/  ISETP.GT.AND P0, PT, R2.reuse, 0x20, PT ;  /* 0x000000200200780c */ /* 0x040fe40003f04270 */
[----:B------:R-:W-:Y:S02]  /*f9c0*/  FSEL R53, R53, -INF , P1 ;  /* 0xff80000035357808 */ /* 0x000fe40000800000 */
[----:B------:R-:W-:Y:S02]  /*f9d0*/  ISETP.GT.AND P1, PT, R2, 0x21, PT ;  /* 0x000000210200780c */ /* 0x000fe40003f24270 */
[----:B------:R-:W-:Y:S02]  /*f9e0*/  FMNMX.FTZ R6, R46, R6, !PT ;  /* 0x000000062e067209 */ /* 0x000fe40007810000 */
[----:B------:R-:W-:-:S02]  /*f9f0*/  FSEL R175, R36, -INF , P0 ;  /* 0xff80000024af7808 */ /* 0x000fc40000000000 */
[C---:B------:R-:W-:Y:S02]  /*fa00*/  ISETP.GT.AND P0, PT, R2.reuse, 0x28, PT ;  /* 0x000000280200780c */ /* 0x040fe40003f04270 */
[----:B------:R-:W-:Y:S02]  /*fa10*/  FSEL R173, R37, -INF , P1 ;  /* 0xff80000025ad7808 */ /* 0x000fe40000800000 */
[----:B------:R-:W-:Y:S02]  /*fa20*/  ISETP.GT.AND P1, PT, R2, 0x29, PT ;  /* 0x000000290200780c */ /* 0x000fe40003f24270 */
[----:B------:R-:W-:Y:S02]  /*fa30*/  FMNMX.FTZ R6, R47, R6, !PT ;  /* 0x000000062f067209 */ /* 0x000fe40007810000 */
[----:B------:R-:W-:Y:S02]  /*fa40*/  FSEL R172, R24, -INF , P0 ;  /* 0xff80000018ac7808 */ /* 0x000fe40000000000 */
[----:B------:R-:W-:-:S02]  /*fa50*/  ISETP.GT.AND P0, PT, R2, 0x30, PT ;  /* 0x000000300200780c */ /* 0x000fc40003f04270 */
[----:B------:R-:W-:Y:S02]  /*fa60*/  FSEL R174, R25, -INF , P1 ;  /* 0xff80000019ae7808 */ /* 0x000fe40000800000 */
[----:B------:R-:W-:Y:S02]  /*fa70*/  FMNMX.FTZ R6, R120, R6, !PT ;  /* 0x0000000678067209 */ /* 0x000fe40007810000 */
[----:B------:R-:W-:Y:S02]  /*fa80*/  IMNMX R0, R7, R0, PT ;  /* 0x0000000007007217 */ /* 0x000fe40003800200 */
[----:B------:R-:W-:Y:S02]  /*fa90*/  ISETP.GT.AND P1, PT, R2, 0x31, PT ;  /* 0x000000310200780c */ /* 0x000fe40003f24270 */
[----:B------:R-:W-:Y:S02]  /*faa0*/  FSEL R228, R32, -INF , P0 ;  /* 0xff80000020e47808 */ /* 0x000fe40000000000 */
[----:B------:R-:W-:-:S02]  /*fab0*/  FMNMX.FTZ R6, R102, R6, !PT ;  /* 0x0000000666067209 */ /* 0x000fc40007810000 */
[C---:B------:R-:W-:Y:S02]  /*fac0*/  ISETP.GT.AND P0, PT, R0.reuse, RZ, PT ;  /* 0x000000ff0000720c */ /* 0x040fe40003f04270 */
[----:B------:R-:W-:Y:S02]  /*fad0*/  FSEL R229, R33, -INF , P1 ;  /* 0xff80000021e57808 */ /* 0x000fe40000800000 */
[----:B------:R-:W-:Y:S02]  /*fae0*/  ISETP.GT.AND P1, PT, R0, 0x1, PT ;  /* 0x000000010000780c */ /* 0x000fe40003f24270 */
[----:B------:R-:W-:Y:S02]  /*faf0*/  FMNMX.FTZ R6, R49, R6, !PT ;  /* 0x0000000631067209 */ /* 0x000fe40007810000 */
[----:B------:R-:W-:Y:S02]  /*fb00*/  FSEL R16, R74, -INF , P0 ;  /* 0xff8000004a107808 */ /* 0x000fe40000000000 */
[----:B------:R-:W-:-:S02]  /*fb10*/  ISETP.GT.AND P0, PT, R0, 0x8, PT ;  /* 0x000000080000780c */ /* 0x000fc40003f04270 */
[----:B------:R-:W-:Y:S02]  /*fb20*/  FSEL R17, R75, -INF , P1 ;  /* 0xff8000004b117808 */ /* 0x000fe40000800000 */
[----:B------:R-:W-:Y:S02]  /*fb30*/  ISETP.GT.AND P1, PT, R0, 0x9, PT ;  /* 0x000000090000780c */ /* 0x000fe40003f24270 */
[----:B------:R-:W-:Y:S02]  /*fb40*/  FMNMX.FTZ R6, R53, R6, !PT ;  /* 0x0000000635067209 */ /* 0x000fe40007810000 */
[----:B------:R-:W-:Y:S02]  /*fb50*/  FSEL R32, R98, -INF , P0 ;  /* 0xff80000062207808 */ /* 0x000fe40000000000 */
[----:B------:R-:W-:Y:S02]  /*fb60*/  FMNMX.FTZ R7, R16, R17, !PT ;  /* 0x0000001110077209 */ /* 0x000fe40007810000 */
[----:B------:R-:W-:-:S02]  /*fb70*/  FSEL R33, R99, -INF , P1 ;  /* 0xff80000063217808 */ /* 0x000fc40000800000 */
[----:B------:R-:W-:Y:S02]  /*fb80*/  FMNMX.FTZ R6, R175, R6, !PT ;  /* 0x00000006af067209 */ /* 0x000fe40007810000 */
[C---:B------:R-:W-:Y:S02]  /*fb90*/  ISETP.GT.AND P0, PT, R0.reuse, 0x10, PT ;  /* 0x000000100000780c */ /* 0x040fe40003f04270 */
[----:B------:R-:W-:Y:S02]  /*fba0*/  ISETP.GT.AND P1, PT, R0, 0x11, PT ;  /* 0x000000110000780c */ /* 0x000fe40003f24270 */
[----:B------:R-:W-:Y:S02]  /*fbb0*/  FMNMX.FTZ R7, R32, R7, !PT ;  /* 0x0000000720077209 */ /* 0x000fe40007810000 */
[----:B------:R-:W-:Y:S02]  /*fbc0*/  FMNMX.FTZ R6, R173, R6, !PT ;  /* 0x00000006ad067209 */ /* 0x000fe40007810000 */
[----:B------:R-:W-:-:S02]  /*fbd0*/  FSEL R50, R50, -INF , P0 ;  /* 0xff80000032327808 */ /* 0x000fc40000000000 */
[----:B------:R-:W-:Y:S02]  /*fbe0*/  FSEL R51, R51, -INF , P1 ;  /* 0xff80000033337808 */ /* 0x000fe40000800000 */
[C---:B------:R-:W-:Y:S02]  /*fbf0*/  ISETP.GT.AND P0, PT, R0.reuse, 0x18, PT ;  /* 0x000000180000780c */ /* 0x040fe40003f04270 */
[----:B------:R-:W-:Y:S02]  /*fc00*/  ISETP.GT.AND P1, PT, R0, 0x19, PT ;  /* 0x000000190000780c */ /* 0x000fe40003f24270 */
[----:B------:R-:W-:Y:S02]  /*fc10*/  FMNMX.FTZ R7, R33, R7, !PT ;  /* 0x0000000721077209 */ /* 0x000fe40007810000 */
[----:B------:R-:W-:Y:S02]  /*fc20*/  FMNMX.FTZ R6, R172, R6, !PT ;  /* 0x00000006ac067209 */ /* 0x000fe40007810000 */
[----:B------:R-:W-:-:S02]  /*fc30*/  FSEL R48, R54, -INF , P0 ;  /* 0xff80000036307808 */ /* 0x000fc40000000000 */
[----:B------:R-:W-:Y:S02]  /*fc40*/  FSEL R103, R55, -INF , P1 ;  /* 0xff80000037677808 */ /* 0x000fe40000800000 */
[----:B------:R-:W-:Y:S02]  /*fc50*/  FMNMX.FTZ R7, R50, R7, !PT ;  /* 0x0000000732077209 */ /* 0x000fe40007810000 */
[C---:B------:R-:W-:Y:S02]  /*fc60*/  ISETP.GT.AND P0, PT, R2.reuse, 0x38, PT ;  /* 0x000000380200780c */ /* 0x040fe40003f04270 */
[----:B------:R-:W-:Y:S02]  /*fc70*/  ISETP.GT.AND P1, PT, R2, 0x39, PT ;  /* 0x000000390200780c */ /* 0x000fe40003f24270 */
[----:B------:R-:W-:Y:S02]  /*fc80*/  FMNMX.FTZ R2, R174, R6, !PT ;  /* 0x00000006ae027209 */ /* 0x000fe40007810000 */
[----:B------:R-:W-:-:S02]  /*fc90*/  FMNMX.FTZ R6, R51, R7, !PT ;  /* 0x0000000733067209 */ /* 0x000fc40007810000 */
[----:B------:R-:W-:Y:S02]  /*fca0*/  FSEL R226, R8, -INF , P0 ;  /* 0xff80000008e27808 */ /* 0x000fe40000000000 */
[----:B------:R-:W-:Y:S02]  /*fcb0*/  ISETP.GT.AND P0, PT, R0, 0x20, PT ;  /* 0x000000200000780c */ /* 0x000fe40003f04270 */
[----:B------:R-:W-:Y:S02]  /*fcc0*/  FMNMX.FTZ R2, R228, R2, !PT ;  /* 0x00000002e4027209 */ /* 0x000fe40007810000 */
[----:B------:R-:W-:Y:S02]  /*fcd0*/  FMNMX.FTZ R6, R48, R6, !PT ;  /* 0x0000000630067209 */ /* 0x000fe40007810000 */
[----:B------:R-:W-:Y:S02]  /*fce0*/  FSEL R158, R38, -INF , P0 ;  /* 0xff800000269e7808 */ /* 0x000fe40000000000 */
[----:B------:R-:W-:-:S02]  /*fcf0*/  FMNMX.FTZ R2, R229, R2, !PT ;  /* 0x00000002e5027209 */ /* 0x000fc40007810000 */
[----:B------:R-:W-:Y:S02]  /*fd00*/  ISETP.GT.AND P0, PT, R0, 0x21, PT ;  /* 0x000000210000780c */ /* 0x000fe40003f04270 */
[----:B------:R-:W-:Y:S02]  /*fd10*/  FMNMX.FTZ R6, R103, R6, !PT ;  /* 0x0000000667067209 */ /* 0x000fe40007810000 */
[----:B------:R-:W-:Y:S02]  /*fd20*/  FSEL R214, R9, -INF , P1 ;  /* 0xff80000009d67808 */ /* 0x000fe40000800000 */
[----:B------:R-:W-:Y:S02]  /*fd30*/  FMNMX.FTZ R2, R226, R2, !PT ;  /* 0x00000002e2027209 */ /* 0x000fe40007810000 */
[----:B------:R-:W-:Y:S02]  /*fd40*/  FSEL R154, R39, -INF , P0 ;  /* 0xff800000279a7808 */ /* 0x000fe40000000000 */
[----:B------:R-:W-:-:S02]  /*fd50*/  ISETP.GT.AND P0, PT, R0, 0x28, PT ;  /* 0x000000280000780c */ /* 0x000fc40003f04270 */
[----:B------:R-:W-:Y:S02]  /*fd60*/  FMNMX.FTZ R6, R158, R6, !PT ;  /* 0x000000069e067209 */ /* 0x000fe40007810000 */
[----:B------:R-:W-:Y:S02]  /*fd70*/  FMNMX.FTZ R7, R214, R2, !PT ;  /* 0x00000002d6077209 */ /* 0x000fe40007810000 */
[----:B------:R-:W-:Y:S02]  /*fd80*/  ISETP.GT.AND P1, PT, R0, 0x29, PT ;  /* 0x000000290000780c */ /* 0x000fe40003f24270 */
[----:B------:R-:W-:Y:S01]  /*fd90*/  FSEL R155, R26, -INF , P0 ;  /* 0xff8000001a9b7808 */ /* 0x000fe20000000000 */
[----:B------:R-:W2:Y:S01]  /*fda0*/  SHFL.BFLY PT, R8, R7, 0x2, 0x1f ;  /* 0x0c401f0007087f89 */ /* 0x000ea200000e0000 */
[----:B------:R-:W-:Y:S02]  /*fdb0*/  FMNMX.FTZ R2, R154, R6, !PT ;  /* 0x000000069a027209 */ /* 0x000fe40007810000 */
[----:B------:R-:W-:-:S02]  /*fdc0*/  ISETP.GT.AND P0, PT, R0, 0x30, PT ;  /* 0x000000300000780c */ /* 0x000fc40003f04270 */
[----:B------:R-:W-:Y:S02]  /*fdd0*/  FMNMX.FTZ R6, R68, R69, !PT ;  /* 0x0000004544067209 */ /* 0x000fe40007810000 */
[----:B------:R-:W-:Y:S02]  /*fde0*/  FSEL R159, R27, -INF , P1 ;  /* 0xff8000001b9f7808 */ /* 0x000fe40000800000 */
[----:B------:R-:W-:Y:S02]  /*fdf0*/  FMNMX.FTZ R2, R155, R2, !PT ;  /* 0x000000029b027209 */ /* 0x000fe40007810000 */
[----:B------:R-:W-:Y:S02]  /*fe00*/  FSEL R207, R34, -INF , P0 ;  /* 0xff80000022cf7808 */ /* 0x000fe40000000000 */
[----:B------:R-:W-:Y:S02]  /*fe10*/  FMNMX.FTZ R6, R70, R6, !PT ;  /* 0x0000000646067209 */ /* 0x000fe40007810000 */
[----:B------:R-:W-:-:S02]  /*fe20*/  ISETP.GT.AND P1, PT, R0, 0x31, PT ;  /* 0x000000310000780c */ /* 0x000fc40003f24270 */
[----:B------:R-:W-:Y:S02]  /*fe30*/  ISETP.GT.AND P0, PT, R4, 0x29, PT ;  /* 0x000000290400780c */ /* 0x000fe40003f04270 */
[----:B------:R-:W-:Y:S02]  /*fe40*/  FMNMX.FTZ R2, R159, R2, !PT ;  /* 0x000000029f027209 */ /* 0x000fe40007810000 */
[----:B------:R-:W-:Y:S02]  /*fe50*/  FMNMX.FTZ R6, R71, R6, !PT ;  /* 0x0000000647067209 */ /* 0x000fe40007810000 */
[----:B------:R-:W-:Y:S02]  /*fe60*/  FSEL R219, R35, -INF , P1 ;  /* 0xff80000023db7808 */ /* 0x000fe40000800000 */
[----:B------:R-:W-:Y:S02]  /*fe70*/  FSEL R178, R65, -INF , P0 ;  /* 0xff80000041b27808 */ /* 0x000fe40000000000 */
[----:B------:R-:W-:-:S02]  /*fe80*/  ISETP.GT.AND P0, PT, R0, 0x38, PT ;  /* 0x000000380000780c */ /* 0x000fc40003f04270 */
[----:B------:R-:W-:Y:S02]  /*fe90*/  ISETP.GT.AND P1, PT, R0, 0x39, PT ;  /* 0x000000390000780c */ /* 0x000fe40003f24270 */
        /* <DEDUP_REMOVED lines=8> */
[----:B------:R-:W-:Y:S02]  /*ff20*/  ISETP.GT.AND P0, PT, R4, 0x30, PT ;  /* 0x000000300400780c */ /* 0x000fe40003f04270 */
[----:B------:R-:W-:Y:S02]  /*ff30*/  FMNMX.FTZ R6, R206, R0, !PT ;  /* 0x00000000ce067209 */ /* 0x000fe40007810000 */
[----:B------:R-:W-:-:S02]  /*ff40*/  FMNMX.FTZ R0, R156, R2, !PT ;  /* 0x000000029c007209 */ /* 0x000fc40007810000 */
[----:B--2---:R-:W-:Y:S02]  /*ff50*/  FMNMX.FTZ R7, R7, R8, !PT ;  /* 0x0000000807077209 */ /* 0x004fe40007810000 */
[----:B------:R-:W-:Y:S01]  /*ff60*/  FSEL R217, R20, -INF , P0 ;  /* 0xff80000014d97808 */ /* 0x000fe20000000000 */
[----:B------:R-:W-:Y:S01]  /*ff70*/  SHFL.BFLY PT, R8, R6, 0x2, 0x1f ;  /* 0x0c401f0006087f89 */ /* 0x000fe200000e0000 */
[----:B------:R-:W-:Y:S02]  /*ff80*/  ISETP.GT.AND P0, PT, R4, 0x31, PT ;  /* 0x000000310400780c */ /* 0x000fe40003f04270 */
[----:B------:R-:W-:Y:S01]  /*ff90*/  FMNMX.FTZ R0, R176, R0, !PT ;  /* 0x00000000b0007209 */ /* 0x000fe20007810000 */
[----:B------:R-:W2:Y:S01]  /*ffa0*/  SHFL.BFLY PT, R9, R7, 0x1, 0x1f ;  /* 0x0c201f0007097f89 */ /* 0x000ea200000e0000 */
[----:B------:R-:W-:Y:S02]  /*ffb0*/  FMNMX.FTZ R2, R57, R56, !PT ;  /* 0x0000003839027209 */ /* 0x000fe40007810000 */
[----:B------:R-:W-:-:S02]  /*ffc0*/  FSEL R215, R21, -INF , P0 ;  /* 0xff80000015d77808 */ /* 0x000fc40000000000 */
[----:B------:R-:W-:Y:S02]  /*ffd0*/  FMNMX.FTZ R0, R184, R0, !PT ;  /* 0x00000000b8007209 */ /* 0x000fe40007810000 */
[----:B------:R-:W-:Y:S02]  /*ffe0*/  ISETP.GT.AND P0, PT, R5, 0x18, PT ;  /* 0x000000180500780c */ /* 0x000fe40003f04270 */
[----:B------:R-:W-:Y:S02]  /*fff0*/  FMNMX.FTZ R2, R60, R2, !PT ;  /* 0x000000023c027209 */ /* 0x000fe40007810000 */
[----:B------:R-:W-:Y:S02]  /*10000*/  FMNMX.FTZ R0, R177, R0, !PT ;  /* 0x00000000b1007209 */ /* 0x000fe40007810000 */
[----:B------:R-:W-:Y:S02]  /*10010*/  FSEL R101, R62, -INF , P0 ;  /* 0xff8000003e657808 */ /* 0x000fe40000000000 */
[----:B------:R-:W-:-:S02]  /*10020*/  ISETP.GT.AND P0, PT, R4, 0x38, PT ;  /* 0x000000380400780c */ /* 0x000fc40003f04270 */
[----:B------:R-:W-:Y:S02]  /*10030*/  FMNMX.FTZ R2, R61, R2, !PT ;  /* 0x000000023d027209 */ /* 0x000fe40007810000 */
[----:B------:R-:W-:Y:S02]  /*10040*/  FMNMX.FTZ R0, R178, R0, !PT ;  /* 0x00000000b2007209 */ /* 0x000fe40007810000 */
[----:B------:R-:W-:Y:S02]  /*10050*/  FSEL R227, R12, -INF , P0 ;  /* 0xff8000000ce37808 */ /* 0x000fe40000000000 */
[----:B------:R-:W-:Y:S02]  /*10060*/  FMNMX.FTZ R2, R146, R2, !PT ;  /* 0x0000000292027209 */ /* 0x000fe40007810000 */
[----:B------:R-:W-:Y:S02]  /*10070*/  ISETP.GT.AND P0, PT, R5, 0x20, PT ;  /* 0x000000200500780c */ /* 0x000fe40003f04270 */
[----:B------:R-:W-:-:S02]  /*10080*/  FMNMX.FTZ R0, R217, R0, !PT ;  /* 0x00000000d9007209 */ /* 0x000fc40007810000 */
[----:B------:R-:W-:Y:S02]  /*10090*/  ISETP.GT.AND P1, PT, R5, 0x19, PT ;  /* 0x000000190500780c */ /* 0x000fe40003f24270 */
[----:B------:R-:W-:Y:S02]  /*100a0*/  FMNMX.FTZ R2, R140, R2, !PT ;  /* 0x000000028c027209 */ /* 0x000fe40007810000 */
[----:B------:R-:W-:Y:S02]  /*100b0*/  FSEL R153, R58, -INF , P0 ;  /* 0xff8000003a997808 */ /* 0x000fe40000000000 */
[----:B------:R-:W-:Y:S01]  /*100c0*/  ISETP.GT.AND P0, PT, R4, 0x39, PT ;  /* 0x000000390400780c */ /* 0x000fe20003f04270 */
[----:B------:R-:W-:Y:S01]  /*100d0*/  IMAD R4, R151, 0x20, R149 ;  /* 0x0000002097047824 */ /* 0x000fe200078e0295 */
[----:B------:R-:W-:Y:S02]  /*100e0*/  FMNMX.FTZ R0, R215, R0, !PT ;  /* 0x00000000d7007209 */ /* 0x000fe40007810000 */
[----:B------:R-:W-:-:S02]  /*100f0*/  FSEL R100, R63, -INF , P1 ;  /* 0xff8000003f647808 */ /* 0x000fc40000800000 */
[----:B------:R-:W-:Y:S02]  /*10100*/  FMNMX.FTZ R2, R101, R2, !PT ;  /* 0x0000000265027209 */ /* 0x000fe40007810000 */
[----:B------:R-:W-:Y:S02]  /*10110*/  FSEL R222, R13, -INF , P0 ;  /* 0xff8000000dde7808 */ /* 0x000fe40000000000 */
[----:B------:R-:W-:Y:S02]  /*10120*/  FMNMX.FTZ R0, R227, R0, !PT ;  /* 0x00000000e3007209 */ /* 0x000fe40007810000 */
[----:B------:R-:W-:Y:S02]  /*10130*/  ISETP.GT.AND P1, PT, R5, 0x21, PT ;  /* 0x000000210500780c */ /* 0x000fe40003f24270 */
[----:B------:R-:W-:Y:S02]  /*10140*/  FMNMX.FTZ R2, R100, R2, !PT ;  /* 0x0000000264027209 */ /* 0x000fe40007810000 */
[----:B--2---:R-:W-:-:S02]  /*10150*/  FMNMX.FTZ R143, R7, R9, !PT ;  /* 0x00000009078f7209 */ /* 0x004fc40007810000 */
[----:B------:R-:W-:Y:S02]  /*10160*/  FMNMX.FTZ R7, R222, R0, !PT ;  /* 0x00000000de077209 */ /* 0x000fe40007810000 */
[----:B------:R-:W-:Y:S01]  /*10170*/  FSEL R152, R59, -INF , P1 ;  /* 0xff8000003b987808 */ /* 0x000fe20000800000 */
[----:B------:R-:W-:Y:S01]  /*10180*/  FMUL.FTZ R12, R143, c[0x0][0x2d0] ;  /* 0x0000b4008f0c7a20 */ /* 0x000fe20000410000 */
[----:B------:R-:W-:Y:S02]  /*10190*/  ISETP.GT.AND P0, PT, R5, 0x28, PT ;  /* 0x000000280500780c */ /* 0x000fe40003f04270 */
[----:B------:R-:W-:Y:S02]  /*101a0*/  FMNMX.FTZ R2, R153, R2, !PT ;  /* 0x0000000299027209 */ /* 0x000fe40007810000 */
[----:B------:R-:W-:Y:S02]  /*101b0*/  FMNMX.FTZ R142, R6, R8, !PT ;  /* 0x00000008068e7209 */ /* 0x000fe40007810000 */
[----:B------:R-:W2:Y:S01]  /*101c0*/  SHFL.BFLY PT, R6, R7, 0x2, 0x1f ;  /* 0x0c401f0007067f89 */ /* 0x000ea200000e0000 */
[----:B------:R-:W-:-:S02]  /*101d0*/  ISETP.GT.AND P1, PT, R5, 0x29, PT ;  /* 0x000000290500780c */ /* 0x000fc40003f24270 */
[----:B------:R-:W-:Y:S01]  /*101e0*/  FSEL R141, R66, -INF , P0 ;  /* 0xff800000428d7808 */ /* 0x000fe20000000000 */
[----:B------:R-:W3:Y:S01]  /*101f0*/  SHFL.BFLY PT, R8, R142, 0x1, 0x1f ;  /* 0x0c201f008e087f89 */ /* 0x000ee200000e0000 */
[----:B------:R-:W-:Y:S02]  /*10200*/  FMNMX.FTZ R0, R152, R2, !PT ;  /* 0x0000000298007209 */ /* 0x000fe40007810000 */
[----:B------:R-:W-:Y:S02]  /*10210*/  ISETP.GT.AND P0, PT, R5, 0x30, PT ;  /* 0x000000300500780c */ /* 0x000fe40003f04270 */
[----:B------:R-:W-:Y:S02]  /*10220*/  FSEL R13, R67, -INF , P1 ;  /* 0xff800000430d7808 */ /* 0x000fe40000800000 */
[----:B------:R-:W-:Y:S02]  /*10230*/  FMNMX.FTZ R0, R141, R0, !PT ;  /* 0x000000008d007209 */ /* 0x000fe40007810000 */
[----:B------:R-:W-:-:S02]  /*10240*/  ISETP.GT.AND P1, PT, R5, 0x31, PT ;  /* 0x000000310500780c */ /* 0x000fc40003f24270 */
[----:B------:R-:W-:Y:S02]  /*10250*/  FSEL R216, R22, -INF , P0 ;  /* 0xff80000016d87808 */ /* 0x000fe40000000000 */
[----:B------:R-:W-:Y:S02]  /*10260*/  FMNMX.FTZ R0, R13, R0, !PT ;  /* 0x000000000d007209 */ /* 0x000fe40007810000 */
[----:B------:R-:W-:Y:S02]  /*10270*/  FSETP.NEU.FTZ.AND P0, PT, R143, -INF , PT ;  /* 0xff8000008f00780b */ /* 0x000fe40003f1d000 */
[----:B------:R-:W-:Y:S02]  /*10280*/  FSEL R220, R23, -INF , P1 ;  /* 0xff80000017dc7808 */ /* 0x000fe40000800000 */
[----:B------:R-:W-:Y:S02]  /*10290*/  ISETP.GT.AND P1, PT, R5, 0x38, PT ;  /* 0x000000380500780c */ /* 0x000fe40003f24270 */
[----:B------:R-:W-:-:S02]  /*102a0*/  FMNMX.FTZ R2, R216, R0, !PT ;  /* 0x00000000d8027209 */ /* 0x000fc40007810000 */
        /* <DEDUP_REMOVED lines=16> */
[----:B------:R-:W1:Y:S01]  /*103b0*/  SHFL.BFLY PT, R9, R6, 0x2, 0x1f ;  /* 0x0c401f0006097f89 */ /* 0x000e6200000e0000 */
[----:B----4-:R-:W-:Y:S01]  /*103c0*/  IMAD.IADD R0, R150, 0x1, R4 ;  /* 0x0000000196007824 */ /* 0x010fe200078e0204 */
[C---:B------:R-:W-:Y:S01]  /*103d0*/  @P2 LEA R4, P0, R163.reuse, R18, 0x1 ;  /* 0x00000012a3042211 */ /* 0x040fe200078008ff */
        /* <DEDUP_REMOVED lines=25> */
[----:B---3--:R-:W-:-:S02]  /*10570*/  FMNMX.FTZ R4, R6, R9, !PT ;  /* 0x0000000906047209 */ /* 0x008fc40007810000 */
        /* <DEDUP_REMOVED lines=55> */
[----:B------:R-:W2:Y:S07]  /*108f0*/  LDSM.16.MT88.4 R24, [R209+0x500] ;  /* 0x00050000d118783b */ /* 0x000eae0000004200 */
[----:B------:R-:W-:Y:S01]  /*10900*/  HMMA.16816.F32.BF16 R60, R8, R16, RZ ;  /* 0x00000010083c723c */ /* 0x000fe200000418ff */
[----:B-1----:R-:W-:-:S07]  /*10910*/  FFMA.FTZ R4, R53, c[0x0][0x2d0], -R12 ;  /* 0x0000b40035047a23 */ /* 0x002fce000001080c */
[C---:B------:R-:W-:Y:S01]  /*10920*/  HMMA.16816.F32.BF16 R124, R8.reuse, R18, RZ ;  /* 0x00000012087c723c */ /* 0x040fe200000418ff */
[----:B------:R1:W3:Y:S01]  /*10930*/  MUFU.EX2 R239, R4 ;  /* 0x0000000400ef7308 */ /* 0x0002e20000000800 */
[----:B------:R-:W-:Y:S06]  /*10940*/  LDSM.16.MT88.4 R16, [R209+0x1500] ;  /* 0x00150000d110783b */ /* 0x000fec0000004200 */
[C---:B------:R-:W-:Y:S08]  /*10950*/  HMMA.16816.F32.BF16 R56, R8.reuse, R20, RZ ;  /* 0x000000140838723c */ /* 0x040ff000000418ff */
[----:B------:R-:W-:Y:S01]  /*10960*/  HMMA.16816.F32.BF16 R120, R8, R22, RZ ;  /* 0x000000160878723c */ /* 0x000fe200000418ff */
[----:B-1----:R-:W-:Y:S01]  /*10970*/  FFMA.FTZ R4, R50, c[0x0][0x2d0], -R2 ;  /* 0x0000b40032047a23 */ /* 0x002fe20000010802 */
[----:B------:R-:W1:Y:S01]  /*10980*/  LDSM.16.MT88.4 R20, [R210+0x500] ;  /* 0x00050000d214783b */ /* 0x000e620000004200 */
[----:B---3--:R-:W-:-:S02]  /*10990*/  F2FP.BF16.PACK_AB R6, R239, R240 ;  /* 0x000000f0ef06723e */ /* 0x008fc400000010ff */
[----:B------:R3:W-:Y:S03]  /*109a0*/  MUFU.EX2 R230, R4 ;  /* 0x0000000400e67308 */ /* 0x0007e60000000800 */
[C---:B------:R-:W-:Y:S08]  /*109b0*/  HMMA.16816.F32.BF16 R52, R8.reuse, R28, RZ ;  /* 0x0000001c0834723c */ /* 0x040ff000000418ff */
[----:B------:R-:W-:Y:S01]  /*109c0*/  HMMA.16816.F32.BF16 R132, R8, R30, RZ ;  /* 0x0000001e0884723c */ /* 0x000fe200000418ff */
[----:B------:R-:W4:Y:S01]  /*109d0*/  LDSM.16.MT88.4 R28, [R210+0x1500] ;  /* 0x00150000d21c783b */ /* 0x000f220000004200 */
[----:B---3--:R-:W-:-:S06]  /*109e0*/  FFMA.FTZ R4, R51, c[0x0][0x2d0], -R2 ;  /* 0x0000b40033047a23 */ /* 0x008fcc0000010802 */
[C---:B------:R-:W-:Y:S01]  /*109f0*/  HMMA.16816.F32.BF16 R136, R8.reuse, R34, RZ ;  /* 0x000000220888723c */ /* 0x040fe200000418ff */
[----:B------:R3:W1:Y:S07]  /*10a00*/  MUFU.EX2 R233, R4 ;  /* 0x0000000400e97308 */ /* 0x00066e0000000800 */
[----:B------:R-:W-:Y:S01]  /*10a10*/  HMMA.16816.F32.BF16 R44, R8, R36, RZ ;  /* 0x00000024082c723c */ /* 0x000fe200000418ff */
[----:B---3--:R-:W-:Y:S01]  /*10a20*/  FFMA.FTZ R4, R48, c[0x0][0x2d0], -R2 ;  /* 0x0000b40030047a23 */ /* 0x008fe20000010802 */
[----:B-1----:R-:W-:-:S06]  /*10a30*/  F2FP.BF16.PACK_AB R5, R233, R230 ;  /* 0x000000e6e905723e */ /* 0x002fcc00000010ff */
[----:B------:R-:W-:Y:S01]  /*10a40*/  HMMA.16816.F32.BF16 R48, R8, R32, RZ ;  /* 0x000000200830723c */ /* 0x000fe200000418ff */
[----:B------:R-:W1:Y:S01]  /*10a50*/  LDSM.16.MT88.4 R32, [R209+0x2500] ;  /* 0x00250000d120783b */ /* 0x000e620000004200 */
[----:B------:R3:W-:Y:S02]  /*10a60*/  MUFU.EX2 R232, R4 ;  /* 0x0000000400e87308 */ /* 0x0007e40000000800 */
[----:B---3--:R-:W-:-:S06]  /*10a70*/  FFMA.FTZ R4, R103, c[0x0][0x2d0], -R2 ;  /* 0x0000b40067047a23 */ /* 0x008fcc0000010802 */
[----:B------:R3:W2:Y:S02]  /*10a80*/  MUFU.EX2 R231, R4 ;  /* 0x0000000400e77308 */ /* 0x0006a40000000800 */
[----:B---3--:R-:W-:Y:S01]  /*10a90*/  FFMA.FTZ R4, R147, c[0x0][0x2d0], -R0 ;  /* 0x0000b40093047a23 */ /* 0x008fe20000010800 */
[----:B--2---:R-:W-:-:S05]  /*10aa0*/  F2FP.BF16.PACK_AB R7, R231, R232 ;  /* 0x000000e8e707723e */ /* 0x004fca00000010ff */
[----:B------:R2:W-:Y:S02]  /*10ab0*/  MUFU.EX2 R224, R4 ;  /* 0x0000000400e07308 */ /* 0x0005e40000000800 */
[--C-:B--2---:R-:W-:Y:S02]  /*10ac0*/  FFMA.FTZ R4, R148, c[0x0][0x2d0], -R0.reuse ;  /* 0x0000b40094047a23 */ /* 0x104fe40000010800 */
[----:B------:R-:W-:Y:S01]  /*10ad0*/  HMMA.16816.F32.BF16 R148, R8, R38, RZ ;  /* 0x000000260894723c */ /* 0x000fe200000418ff */
[----:B------:R-:W-:Y:S03]  /*10ae0*/  LDSM.16.MT88.4 R36, [R210+0x2900] ;  /* 0x00290000d224783b */ /* 0x000fe60000004200 */
[----:B------:R2:W3:Y:S03]  /*10af0*/  MUFU.EX2 R223, R4 ;  /* 0x0000000400df7308 */ /* 0x0004e60000000800 */
[----:B------:R-:W-:-:S02]  /*10b00*/  FFMA.FTZ R8, R157, c[0x0][0x2d0], -R0 ;  /* 0x0000b4009d087a23 */ /* 0x000fc40000010800 */
[----:B------:R-:W-:-:S03]  /*10b10*/  IMAD.MOV.U32 R11, RZ, RZ, R162 ;  /* 0x000000ffff0b7224 */ /* 0x000fc600078e00a2 */
[----:B------:R1:W-:Y:S01]  /*10b20*/  MUFU.EX2 R221, R8 ;  /* 0x0000000800dd7308 */ /* 0x0003e20000000800 */
[----:B------:R-:W-:Y:S02]  /*10b30*/  IMAD.MOV.U32 R10, RZ, RZ, R161 ;  /* 0x000000ffff0a7224 */ /* 0x000fe400078e00a1 */
[----:B------:R-:W-:Y:S01]  /*10b40*/  IMAD.MOV.U32 R9, RZ, RZ, R160 ;  /* 0x000000ffff097224 */ /* 0x000fe200078e00a0 */
[----:B--2---:R-:W-:-:S07]  /*10b50*/  F2FP.BF16.PACK_AB R4, R241, R236 ;  /* 0x000000ecf104723e */ /* 0x004fce00000010ff */
[----:B------:R-:W-:Y:S01]  /*10b60*/  HMMA.16816.F32.BF16 R168, R4, R24, R116 ;  /* 0x0000001804a8723c */ /* 0x000fe20000041874 */
[----:B-1----:R-:W-:-:S04]  /*10b70*/  FFMA.FTZ R8, R156, c[0x0][0x2d0], -R0 ;  /* 0x0000b4009c087a23 */ /* 0x002fc80000010800 */
[----:B------:R1:W2:Y:S03]  /*10b80*/  MUFU.EX2 R218, R8 ;  /* 0x0000000800da7308 */ /* 0x0002a60000000800 */
[C---:B------:R-:W-:Y:S08]  /*10b90*/  HMMA.16816.F32.BF16 R164, R4.reuse, R20, R112 ;  /* 0x0000001404a4723c */ /* 0x040ff00000041870 */
[----:B------:R-:W-:Y:S01]  /*10ba0*/  HMMA.16816.F32.BF16 R116, R4, R16, R108 ;  /* 0x000000100474723c */ /* 0x000fe2000004186c */
[----:B-1----:R-:W-:-:S07]  /*10bb0*/  FFMA.FTZ R8, R146, c[0x0][0x2d0], -R3 ;  /* 0x0000b40092087a23 */ /* 0x002fce0000010803 */
[C---:B----4-:R-:W-:Y:S01]  /*10bc0*/  HMMA.16816.F32.BF16 R112, R4.reuse, R28, R104 ;  /* 0x0000001c0470723c */ /* 0x050fe20000041868 */
[----:B------:R1:W-:Y:S07]  /*10bd0*/  MUFU.EX2 R202, R8 ;  /* 0x0000000800ca7308 */ /* 0x0003ee0000000800 */
[C---:B------:R-:W-:Y:S08]  /*10be0*/  HMMA.16816.F32.BF16 R104, R4.reuse, R32, R96 ;  /* 0x000000200468723c */ /* 0x040ff00000041860 */
[----:B------:R-:W-:Y:S01]  /*10bf0*/  HMMA.16816.F32.BF16 R160, R4, R26, R88 ;  /* 0x0000001a04a0723c */ /* 0x000fe20000041858 */
[----:B-1----:R-:W-:-:S04]  /*10c00*/  FFMA.FTZ R8, R140, c[0x0][0x2d0], -R3 ;  /* 0x0000b4008c087a23 */ /* 0x002fc80000010803 */
[----:B------:R1:W4:Y:S03]  /*10c10*/  MUFU.EX2 R203, R8 ;  /* 0x0000000800cb7308 */ /* 0x0003260000000800 */
[C---:B------:R-:W-:Y:S08]  /*10c20*/  HMMA.16816.F32.BF16 R108, R4.reuse, R22, R84 ;  /* 0x00000016046c723c */ /* 0x040ff00000041854 */
[----:B------:R-:W-:Y:S01]  /*10c30*/  HMMA.16816.F32.BF16 R96, R4, R18, R80 ;  /* 0x000000120460723c */ /* 0x000fe20000041850 */
[----:B-1----:R-:W-:-:S07]  /*10c40*/  FFMA.FTZ R8, R101, c[0x0][0x2d0], -R3 ;  /* 0x0000b40065087a23 */ /* 0x002fce0000010803 */
[C---:B------:R-:W-:Y:S01]  /*10c50*/  HMMA.16816.F32.BF16 R88, R4.reuse, R34, R72 ;  /* 0x000000220458723c */ /* 0x040fe20000041848 */
[----:B------:R1:W-:Y:S07]  /*10c60*/  MUFU.EX2 R201, R8 ;  /* 0x0000000800c97308 */ /* 0x0003ee0000000800 */
[----:B------:R-:W-:Y:S01]  /*10c70*/  HMMA.16816.F32.BF16 R84, R4, R42, R64 ;  /* 0x0000002a0454723c */ /* 0x000fe20000041840 */
[----:B-1----:R-:W-:-:S07]  /*10c80*/  FFMA.FTZ R8, R100, c[0x0][0x2d0], -R3 ;  /* 0x0000b40064087a23 */ /* 0x002fce0000010803 */
[C---:B------:R-:W-:Y:S01]  /*10c90*/  HMMA.16816.F32.BF16 R100, R4.reuse, R40, R92 ;  /* 0x000000280464723c */ /* 0x040fe2000004185c */
[----:B------:R1:W1:Y:S07]  /*10ca0*/  MUFU.EX2 R200, R8 ;  /* 0x0000000800c87308 */ /* 0x00026e0000000800 */
[----:B------:R-:W-:Y:S07]  /*10cb0*/  HMMA.16816.F32.BF16 R92, R4, R30, R76 ;  /* 0x0000001e045c723c */ /* 0x000fee000004184c */
[----:B---3--:R-:W-:-:S02]  /*10cc0*/  F2FP.BF16.PACK_AB R4, R223, R224 ;  /* 0x000000e0df04723e */ /* 0x008fc400000010ff */
[----:B--2---:R-:W-:Y:S01]  /*10cd0*/  F2FP.BF16.PACK_AB R6, R218, R221 ;  /* 0x000000ddda06723e */ /* 0x004fe200000010ff */
[--C-:B-1----:R-:W-:Y:S01]  /*10ce0*/  FFMA.FTZ R8, R175, c[0x0][0x2d0], -R12.reuse ;  /* 0x0000b400af087a23 */ /* 0x102fe2000001080c */
[----:B----4-:R-:W-:Y:S02]  /*10cf0*/  F2FP.BF16.PACK_AB R5, R203, R202 ;  /* 0x000000cacb05723e */ /* 0x010fe400000010ff */
[----:B------:R-:W-:Y:S01]  /*10d00*/  F2FP.BF16.PACK_AB R7, R200, R201 ;  /* 0x000000c9c807723e */ /* 0x000fe200000010ff */
[----:B------:R1:W-:Y:S06]  /*10d10*/  MUFU.EX2 R199, R8 ;  /* 0x0000000800c77308 */ /* 0x0003ec0000000800 */
[C---:B------:R-:W-:Y:S08]  /*10d20*/  HMMA.16816.F32.BF16 R76, R4.reuse, R20, R60 ;  /* 0x00000014044c723c */ /* 0x040ff0000004183c */
[----:B------:R-:W-:Y:S01]  /*10d30*/  HMMA.16816.F32.BF16 R60, R4, R26, R128 ;  /* 0x0000001a043c723c */ /* 0x000fe20000041880 */
[----:B-1----:R-:W-:-:S04]  /*10d40*/  FFMA.FTZ R8, R173, c[0x0][0x2d0], -R12 ;  /* 0x0000b400ad087a23 */ /* 0x002fc8000001080c */
[----:B------:R1:W2:Y:S02]  /*10d50*/  MUFU.EX2 R198, R8 ;  /* 0x0000000800c67308 */ /* 0x0002a40000000800 */
[----:B------:R-:W-:Y:S01]  /*10d60*/  IMAD.MOV.U32 R131, RZ, RZ, R179 ;  /* 0x000000ffff837224 */ /* 0x000fe200078e00b3 */
        /* <DEDUP_REMOVED lines=13> */
[----:B------:R-:W3:Y:S01]  /*10e40*/  LDSM.16.MT88.4 R16, [R210+0x900] ;  /* 0x00090000d210783b */ /* 0x000ee20000004200 */
        /* <DEDUP_REMOVED lines=21> */
[----:B------:R-:W-:Y:S01]  /*10fa0*/  HMMA.16816.F32.BF16 R120, R4, R16, R164 ;  /* 0x000000100478723c */ /* 0x000fe200000418a4 */
        /* <DEDUP_REMOVED lines=21> */
[----:B------:R2:W1:Y:S02]  /*11100*/  MUFU.EX2 R147, R8 ;  /* 0x0000000800937308 */ /* 0x0004640000000800 */
[----:B---3--:R-:W-:Y:S02]  /*11110*/  F2FP.BF16.PACK_AB R4, R176, R179 ;  /* 0x000000b3b004723e */ /* 0x008fe400000010ff */
[----:B----4-:R-:W-:Y:S01]  /*11120*/  F2FP.BF16.PACK_AB R6, R178, R177 ;  /* 0x000000b1b206723e */ /* 0x010fe200000010ff */
[----:B--2---:R-:W-:Y:S01]  /*11130*/  FFMA.FTZ R8, R141, c[0x0][0x2d0], -R3 ;  /* 0x0000b4008d087a23 */ /* 0x004fe20000010803 */
[----:B-1----:R-:W-:-:S03]  /*11140*/  F2FP.BF16.PACK_AB R5, R147, R140 ;  /* 0x0000008c9305723e */ /* 0x002fc600000010ff */
[----:B------:R1:W-:Y:S02]  /*11150*/  MUFU.EX2 R146, R8 ;  /* 0x0000000800927308 */ /* 0x0003e40000000800 */
[----:B-1----:R-:W-:-:S06]  /*11160*/  FFMA.FTZ R8, R13, c[0x0][0x2d0], -R3 ;  /* 0x0000b4000d087a23 */ /* 0x002fcc0000010803 */
[----:B------:R-:W1:Y:S02]  /*11170*/  MUFU.EX2 R141, R8 ;  /* 0x00000008008d7308 */ /* 0x000e640000000800 */
[----:B-1----:R-:W-:Y:S01]  /*11180*/  F2FP.BF16.PACK_AB R7, R141, R146 ;  /* 0x000000928d07723e */ /* 0x002fe200000010ff */
[----:B------:R-:W-:-:S06]  /*11190*/  FFMA.FTZ R8, R228, c[0x0][0x2d0], -R12 ;  /* 0x0000b400e4087a23 */ /* 0x000fcc000001080c */
[C---:B------:R-:W-:Y:S07]  /*111a0*/  HMMA.16816.F32.BF16 R168, R4.reuse, R26, R60 ;  /* 0x0000001a04a8723c */ /* 0x040fee000004183c */
[----:B------:R-:W-:Y:S01]  /*111b0*/  IMAD.MOV.U32 R27, RZ, RZ, R131 ;  /* 0x000000ffff1b7224 */ /* 0x000fe200078e0083 */
[C---:B------:R-:W-:Y:S01]  /*111c0*/  HMMA.16816.F32.BF16 R60, R4.reuse, R18, R52 ;  /* 0x00000012043c723c */ /* 0x040fe20000041834 */
[----:B------:R1:W-:Y:S01]  /*111d0*/  MUFU.EX2 R52, R8 ;  /* 0x0000000800347308 */ /* 0x0003e20000000800 */
[----:B------:R-:W2:Y:S06]  /*111e0*/  LDSM.16.MT88.4 R128, [R209+0x1d00] ;  /* 0x001d0000d180783b */ /* 0x000eac0000004200 */
[C---:B------:R-:W-:Y:S01]  /*111f0*/  HMMA.16816.F32.BF16 R152, R4.reuse, R24, R80 ;  /* 0x000000180498723c */ /* 0x040fe20000041850 */
[----:B------:R-:W3:Y:S07]  /*11200*/  LDSM.16.MT88.4 R80, [R209+0x2d00] ;  /* 0x002d0000d150783b */ /* 0x000eee0000004200 */
[----:B------:R-:W-:Y:S01]  /*11210*/  HMMA.16816.F32.BF16 R48, R4, R22, R48 ;  /* 0x000000160430723c */ /* 0x000fe20000041830 */
[----:B-1----:R-:W-:-:S04]  /*11220*/  FFMA.FTZ R8, R229, c[0x0][0x2d0], -R12 ;  /* 0x0000b400e5087a23 */ /* 0x002fc8000001080c */
[----:B------:R1:W4:Y:S03]  /*11230*/  MUFU.EX2 R26, R8 ;  /* 0x00000008001a7308 */ /* 0x0003260000000800 */
[C---:B------:R-:W-:Y:S08]  /*11240*/  HMMA.16816.F32.BF16 R116, R4.reuse, R20, R72 ;  /* 0x000000140474723c */ /* 0x040ff00000041848 */
[----:B------:R-:W-:Y:S01]  /*11250*/  HMMA.16816.F32.BF16 R100, R4, R16, R76 ;  /* 0x000000100464723c */ /* 0x000fe2000004184c */
[----:B-1----:R-:W-:Y:S01]  /*11260*/  FFMA.FTZ R8, R226, c[0x0][0x2d0], -R12 ;  /* 0x0000b400e2087a23 */ /* 0x002fe2000001080c */
[----:B----4-:R-:W-:-:S06]  /*11270*/  F2FP.BF16.PACK_AB R92, R26, R52 ;  /* 0x000000341a5c723e */ /* 0x010fcc00000010ff */
[C---:B------:R-:W-:Y:S01]  /*11280*/  HMMA.16816.F32.BF16 R68, R4.reuse, R28, R68 ;  /* 0x0000001c0444723c */ /* 0x040fe20000041844 */
[----:B------:R1:W-:Y:S07]  /*11290*/  MUFU.EX2 R25, R8 ;  /* 0x0000000800197308 */ /* 0x0003ee0000000800 */
[C---:B------:R-:W-:Y:S08]  /*112a0*/  HMMA.16816.F32.BF16 R44, R4.reuse, R30, R44 ;  /* 0x0000001e042c723c */ /* 0x040ff0000004182c */
[----:B------:R-:W-:Y:S01]  /*112b0*/  HMMA.16816.F32.BF16 R64, R4, R32, R64 ;  /* 0x000000200440723c */ /* 0x000fe20000041840 */
[----:B-1----:R-:W-:Y:S01]  /*112c0*/  FFMA.FTZ R8, R214, c[0x0][0x2d0], -R12 ;  /* 0x0000b400d6087a23 */ /* 0x002fe2000001080c */
[----:B------:R-:W-:-:S03]  /*112d0*/  IADD3 R214, R213, 0x2c00, RZ ;  /* 0x00002c00d5d67810 */ /* 0x000fc60007ffe0ff */
[----:B------:R1:W4:Y:S03]  /*112e0*/  MUFU.EX2 R24, R8 ;  /* 0x0000000800187308 */ /* 0x0003260000000800 */
[C---:B------:R-:W-:Y:S08]  /*112f0*/  HMMA.16816.F32.BF16 R56, R4.reuse, R34, R56 ;  /* 0x000000220438723c */ /* 0x040ff00000041838 */
[----:B------:R-:W-:Y:S01]  /*11300*/  HMMA.16816.F32.BF16 R84, R4, R36, R192 ;  /* 0x000000240454723c */ /* 0x000fe200000418c0 */
[----:B-1----:R-:W-:Y:S01]  /*11310*/  FFMA.FTZ R8, R207, c[0x0][0x2d0], -R2 ;  /* 0x0000b400cf087a23 */ /* 0x002fe20000010802 */
[----:B----4-:R-:W-:-:S06]  /*11320*/  F2FP.BF16.PACK_AB R94, R24, R25 ;  /* 0x00000019185e723e */ /* 0x010fcc00000010ff */
[----:B------:R-:W-:Y:S01]  /*11330*/  HMMA.16816.F32.BF16 R40, R4, R38, R40 ;  /* 0x000000260428723c */ /* 0x000fe20000041828 */
[----:B------:R1:W-:Y:S01]  /*11340*/  MUFU.EX2 R23, R8 ;  /* 0x0000000800177308 */ /* 0x0003e20000000800 */
[----:B------:R-:W4:Y:S01]  /*11350*/  LDSM.16.MT88.4 R4, [R210+0x2d00] ;  /* 0x002d0000d204783b */ /* 0x000f220000004200 */
[----:B-1----:R-:W-:Y:S01]  /*11360*/  FFMA.FTZ R8, R219, c[0x0][0x2d0], -R2 ;  /* 0x0000b400db087a23 */ /* 0x002fe20000010802 */
[----:B------:R-:W-:-:S05]  /*11370*/  IADD3 R219, R213, 0x1800, RZ ;  /* 0x00001800d5db7810 */ /* 0x000fca0007ffe0ff */
[----:B------:R1:W1:Y:S02]  /*11380*/  MUFU.EX2 R22, R8 ;  /* 0x0000000800167308 */ /* 0x0002640000000800 */
[--C-:B-1----:R-:W-:Y:S01]  /*11390*/  FFMA.FTZ R8, R205, c[0x0][0x2d0], -R2.reuse ;  /* 0x0000b400cd087a23 */ /* 0x102fe20000010802 */
[----:B------:R-:W-:Y:S01]  /*113a0*/  F2FP.BF16.PACK_AB R93, R22, R23 ;  /* 0x00000017165d723e */ /* 0x000fe200000010ff */
        /* <DEDUP_REMOVED lines=9> */
[----:B------:R-:W-:Y:S01]  /*11440*/  HMMA.16816.F32.BF16 R120, R92, R128, R124 ;  /* 0x000000805c78723c */ /* 0x000fe2000004187c */
[----:B-1----:R-:W-:Y:S01]  /*11450*/  FFMA.FTZ R2, R215, c[0x0][0x2d0], -R0 ;  /* 0x0000b400d7027a23 */ /* 0x002fe20000010800 */
[----:B------:R-:W-:-:S03]  /*11460*/  IADD3 R215, R213, 0x2800, RZ ;  /* 0x00002800d5d77810 */ /* 0x000fc60007ffe0ff */
[----:B------:R1:W2:Y:S03]  /*11470*/  MUFU.EX2 R18, R2 ;  /* 0x0000000200127308 */ /* 0x0002a60000000800 */
[C---:B------:R-:W-:Y:S08]  /*11480*/  HMMA.16816.F32.BF16 R124, R92.reuse, R130, R96 ;  /* 0x000000825c7c723c */ /* 0x040ff00000041860 */
[----:B---3--:R-:W-:Y:S01]  /*11490*/  HMMA.16816.F32.BF16 R76, R92, R82, R88 ;  /* 0x000000525c4c723c */ /* 0x008fe20000041858 */
[--C-:B-1----:R-:W-:Y:S01]  /*114a0*/  FFMA.FTZ R2, R227, c[0x0][0x2d0], -R0.reuse ;  /* 0x0000b400e3027a23 */ /* 0x102fe20000010800 */
[----:B--2---:R-:W-:Y:S01]  /*114b0*/  F2FP.BF16.PACK_AB R96, R18, R19 ;  /* 0x000000131260723e */ /* 0x004fe200000010ff */
[----:B------:R-:W-:-:S05]  /*114c0*/  FFMA.FTZ R0, R222, c[0x0][0x2d0], -R0 ;  /* 0x0000b400de007a23 */ /* 0x000fca0000010800 */
[----:B----4-:R-:W-:Y:S01]  /*114d0*/  HMMA.16816.F32.BF16 R88, R92, R4, R188 ;  /* 0x000000045c58723c */ /* 0x010fe200000418bc */
        /* <DEDUP_REMOVED lines=8> */
[C---:B------:R-:W-:Y:S01]  /*11560*/  IADD3 R216, R213.reuse, 0x2400, RZ ;  /* 0x00002400d5d87810 */ /* 0x040fe20007ffe0ff */
        /* <DEDUP_REMOVED lines=21> */
[----:B------:R-:W-:-:S03]  /*116c0*/  FADD.FTZ R3, R242, R11 ;  /* 0x0000000bf2037221 */ /* 0x000fc60000010000 */
[----:B------:R-:W-:Y:S01]  /*116d0*/  LEA.HI R27, R2, R0, RZ, 0x6 ;  /* 0x00000000021b7211 */ /* 0x000fe200078f30ff */
        /* <DEDUP_REMOVED lines=9> */
[----:B------:R-:W-:Y:S01]  /*11770*/  FADD.FTZ R5, R224, R8 ;  /* 0x00000008e0057221 */ /* 0x000fe20000010000 */
[----:B------:R-:W-:Y:S01]  /*11780*/  IADD3 R224, R213, 0x400, RZ ;  /* 0x00000400d5e07810 */ /* 0x000fe20007ffe0ff */
        /* <DEDUP_REMOVED lines=61> */
[----:B------:R1:W-:Y:S01]  /*11b60*/  STL [R1+0x4], R6 ;  /* 0x0000040601007387 */ /* 0x0003e20000100800 */
        /* <DEDUP_REMOVED lines=10> */
[----:B------:R-:W5:Y:S04]  /*11c10*/  LDL R53, [R1+0x60] ;  /* 0x0000600001357983 */ /* 0x000f680000100800 */
[----:B------:R-:W5:Y:S01]  /*11c20*/  LDL.64 R228, [R1+0x48] ;  /* 0x0000480001e47983 */ /* 0x000f620000100a00 */
[----:B------:R-:W-:Y:S01]  /*11c30*/  IMAD.MOV.U32 R141, RZ, RZ, R144 ;  /* 0x000000ffff8d7224 */ /* 0x000fe200078e0090 */
[----:B------:R-:W-:Y:S01]  /*11c40*/  MOV R147, R142 ;  /* 0x0000008e00937202 */ /* 0x000fe20000000f00 */
[----:B------:R-:W-:Y:S01]  /*11c50*/  IMAD.MOV.U32 R140, RZ, RZ, R145 ;  /* 0x000000ffff8c7224 */ /* 0x000fe200078e0091 */
[----:B------:R-:W-:Y:S01]  /*11c60*/  MOV R226, R204 ;  /* 0x000000cc00e27202 */ /* 0x000fe20000000f00 */
[----:B------:R-:W-:Y:S01]  /*11c70*/  IMAD.MOV.U32 R146, RZ, RZ, R143 ;  /* 0x000000ffff927224 */ /* 0x000fe200078e008f */
[----:B--2---:R-:W-:-:S05]  /*11c80*/  IADD3 RZ, P0, R28, 0x40, RZ ;  /* 0x000000401cff7810 */ /* 0x004fca0007f1e0ff */
[----:B-1-3--:R-:W-:Y:S01]  /*11c90*/  IMAD.X R3, RZ, RZ, R55, P0 ;  /* 0x000000ffff037224 */ /* 0x00afe200000e0637 */
[C---:B----4-:R-:W-:Y:S02]  /*11ca0*/  IADD3 R2, P2, R30.reuse, 0x40, RZ ;  /* 0x000000401e027810 */ /* 0x050fe40007f5e0ff */
[----:B------:R-:W-:Y:S02]  /*11cb0*/  IADD3 R0, P1, R30, 0x20, RZ ;  /* 0x000000201e007810 */ /* 0x000fe40007f3e0ff */
[----:B------:R1:W-:Y:S04]  /*11cc0*/  STL [R1+0x30], R3 ;  /* 0x0000300301007387 */ /* 0x0003e80000100800 */
[----:B------:R2:W-:Y:S04]  /*11cd0*/  STL [R1+0x2c], R2 ;  /* 0x00002c0201007387 */ /* 0x0005e80000100800 */
[----:B------:R5:W-:Y:S01]  /*11ce0*/  STL [R1+0x24], R0 ;  /* 0x0000240001007387 */ /* 0x000be20000100800 */
[----:B-1----:R-:W-:-:S02]  /*11cf0*/  IADD3 R3, P0, R28, 0x20, RZ ;  /* 0x000000201c037810 */ /* 0x002fc40007f1e0ff */
[----:B--2---:R-:W-:-:S03]  /*11d00*/  IADD3 R2, R28, 0x40, RZ ;  /* 0x000000401c027810 */ /* 0x004fc60007ffe0ff */
[----:B------:R1:W-:Y:S01]  /*11d10*/  STL [R1+0x18], R3 ;  /* 0x0000180301007387 */ /* 0x0003e20000100800 */
[----:B-----5:R-:W-:-:S03]  /*11d20*/  @P4 IMAD.HI.U32 R0, R53, c[0x0][0x2c8], RZ ;  /* 0x0000b20035004a27 */ /* 0x020fc600078e00ff */
[----:B------:R2:W-:Y:S04]  /*11d30*/  STL [R1+0x1c], R2 ;  /* 0x00001c0201007387 */ /* 0x0005e80000100800 */
[----:B------:R3:W-:Y:S01]  /*11d40*/  @P4 STL [R1+0x54], R0 ;  /* 0x0000540001004387 */ /* 0x0007e20000100800 */
[----:B-1----:R-:W-:Y:S01]  /*11d50*/  IADD3.X R3, RZ, R229, RZ, P2, !PT ;  /* 0x000000e5ff037210 */ /* 0x002fe200017fe4ff */
[----:B--2---:R-:W-:Y:S01]  /*11d60*/  IMAD.X R2, RZ, RZ, R229, P1 ;  /* 0x000000ffff027224 */ /* 0x004fe200008e06e5 */
[----:B---3--:R-:W-:-:S03]  /*11d70*/  IADD3.X R0, RZ, R55, RZ, P0, !PT ;  /* 0x00000037ff007210 */ /* 0x008fc600007fe4ff */
[----:B------:R1:W-:Y:S04]  /*11d80*/  STL [R1+0x28], R3 ;  /* 0x0000280301007387 */ /* 0x0003e80000100800 */
[----:B------:R1:W-:Y:S04]  /*11d90*/  STL [R1+0x14], R0 ;  /* 0x0000140001007387 */ /* 0x0003e80000100800 */
[----:B------:R1:W-:Y:S02]  /*11da0*/  STL [R1+0x20], R2 ;  /* 0x0000200201007387 */ /* 0x0003e40000100800 */
.L_x_733:
[----:B-1----:R-:W2:Y:S01]  /*11db0*/  LDL R0, [R1+0x64] ;  /* 0x0000640001007983 */ /* 0x002ea20000100800 */
[----:B------:R-:W-:Y:S04]  /*11dc0*/  DEPBAR.LE SB0, 0x0 ;  /* 0x000080000000791a */ /* 0x000fe80000000000 */
[----:B------:R-:W3:Y:S01]  /*11dd0*/  LDL.64 R42, [R1+0x58] ;  /* 0x00005800012a7983 */ /* 0x000ee20000100a00 */
[C---:B------:R-:W-:Y:S01]  /*11de0*/  ISETP.GE.AND P0, PT, R226.reuse, RZ, PT ;  /* 0x000000ffe200720c */ /* 0x040fe20003f06270 */
[----:B------:R-:W-:Y:S01]  /*11df0*/  IMAD.MOV.U32 R45, RZ, RZ, c[0x0][0x208] ;  /* 0x00008200ff2d7624 */ /* 0x000fe200078e00ff */
[----:B------:R-:W-:Y:S01]  /*11e00*/  MOV R46, c[0x0][0x20c] ;  /* 0x00008300002e7a02 */ /* 0x000fe20000000f00 */
[----:B------:R-:W-:Y:S02]  /*11e10*/  IMAD.MOV.U32 R235, RZ, RZ, c[0x0][0x2c4] ;  /* 0x0000b100ffeb7624 */ /* 0x000fe400078e00ff */
[----:B------:R-:W4:Y:S06]  /*11e20*/  LDL.64 R142, [R1+0x48] ;  /* 0x00004800018e7983 */ /* 0x000f2c0000100a00 */
[----:B------:R-:W4:Y:S02]  /*11e30*/  LDL R47, [R1+0x24] ;  /* 0x00002400012f7983 */ /* 0x000f240000100800 */
[----:B------:R-:W-:Y:S02]  /*11e40*/  @P0 IMAD.WIDE.U32 R36, R226, c[0x0][0x208], RZ ;  /* 0x00008200e2240a25 */ /* 0x000fe400078e00ff */
[----:B------:R-:W4:Y:S02]  /*11e50*/  LDL R55, [R1+0x20] ;  /* 0x0000200001377983 */ /* 0x000f240000100800 */
[----:B------:R-:W-:Y:S02]  /*11e60*/  @P0 IMAD.SHL.U32 R2, R36, 0x40, RZ ;  /* 0x0000004024020824 */ /* 0x000fe400078e00ff */
[----:B------:R-:W4:Y:S04]  /*11e70*/  LDL R58, [R1+0x2c] ;  /* 0x00002c00013a7983 */ /* 0x000f280000100800 */
[----:B------:R-:W4:Y:S04]  /*11e80*/  LDL R54, [R1+0x28] ;  /* 0x0000280001367983 */ /* 0x000f280000100800 */
[----:B------:R-:W-:Y:S08]  /*11e90*/  BAR.SYNC.DEFER_BLOCKING 0x0 ;  /* 0x0000000000007b1d */ /* 0x000ff00000010000 */
[----:B-----5:R-:W-:Y:S04]  /*11ea0*/  STL [R1+0x74], R213 ;  /* 0x000074d501007387 */ /* 0x020fe80000100800 */
[----:B------:R-:W-:Y:S04]  /*11eb0*/  STL [R1+0x78], R224 ;  /* 0x000078e001007387 */ /* 0x000fe80000100800 */
[----:B------:R-:W4:Y:S04]  /*11ec0*/  LDL R234, [R1+0x54] ;  /* 0x0000540001ea7983 */ /* 0x000f280000100800 */
[----:B------:R-:W4:Y:S06]  /*11ed0*/  LDL.64 R232, [R1+0x38] ;  /* 0x0000380001e87983 */ /* 0x000f2c0000100a00 */
[----:B------:R-:W-:Y:S08]  /*11ee0*/  LDSM.16.M88.4 R64, [R211+0x6100] ;  /* 0x00610000d340783b */ /* 0x000ff00000000200 */
[----:B------:R-:W1:Y:S08]  /*11ef0*/  LDSM.16.M88.4 R16, [R208+0x3100] ;  /* 0x00310000d010783b */ /* 0x000e700000000200 */
[----:B------:R-:W1:Y:S08]  /*11f00*/  LDSM.16.M88.4 R60, [R211+0x7100] ;  /* 0x00710000d33c783b */ /* 0x000e700000000200 */
[----:B------:R-:W1:Y:S08]  /*11f10*/  LDSM.16.M88.4 R32, [R208+0x3500] ;  /* 0x00350000d020783b */ /* 0x000e700000000200 */
[----:B------:R-:W4:Y:S06]  /*11f20*/  LDL.64 R230, [R1+0x40] ;  /* 0x0000400001e67983 */ /* 0x000f2c0000100a00 */
[----:B------:R-:W2:Y:S08]  /*11f30*/  LDSM.16.M88.4 R48, [R208+0x3900] ;  /* 0x00390000d030783b */ /* 0x000eb00000000200 */
[----:B------:R-:W4:Y:S01]  /*11f40*/  LDL R227, [R1+0x1c] ;  /* 0x00001c0001e37983 */ /* 0x000f220000100800 */
[-C--:B-1----:R-:W-:Y:S03]  /*11f50*/  HMMA.16816.F32.BF16 R4, R64, R16.reuse, RZ ;  /* 0x000000104004723c */ /* 0x082fe600000418ff */
[----:B------:R-:W1:Y:S05]  /*11f60*/  LDSM.16.M88.4 R148, [R208+0x3d00] ;  /* 0x003d0000d094783b */ /* 0x000e6a0000000200 */
[C---:B------:R-:W-:Y:S03]  /*11f70*/  HMMA.16816.F32.BF16 R8, R60.reuse, R16, RZ ;  /* 0x000000103c08723c */ /* 0x040fe600000418ff */
[----:B------:R-:W4:Y:S04]  /*11f80*/  LDL R228, [R1+0x30] ;  /* 0x0000300001e47983 */ /* 0x000f280000100800 */
        /* <DEDUP_REMOVED lines=8> */
[----:B-1----:R-:W4:Y:S01]  /*12010*/  LDL R213, [R1+0x18] ;  /* 0x0000180001d57983 */ /* 0x002f220000100800 */
[-C--:B------:R-:W-:Y:S03]  /*12020*/  HMMA.16816.F32.BF16 R28, R60, R34.reuse, RZ ;  /* 0x000000223c1c723c */ /* 0x080fe600000418ff */
[----:B------:R-:W1:Y:S05]  /*12030*/  LDSM.16.M88.4 R192, [R223] ;  /* 0x00000000dfc0783b */ /* 0x000e6a0000000200 */
[C---:B------:R-:W-:Y:S03]  /*12040*/  HMMA.16816.F32.BF16 R32, R64.reuse, R34, RZ ;  /* 0x000000224020723c */ /* 0x040fe600000418ff */
[----:B------:R-:W1:Y:S08]  /*12050*/  LDSM.16.M88.4 R196, [R222] ;  /* 0x00000000dec4783b */ /* 0x000e700000000200 */
[----:B------:R-:W4:Y:S04]  /*12060*/  LDL R224, [R1+0x14] ;  /* 0x0000140001e07983 */ /* 0x000f280000100800 */
[----:B------:R-:W4:Y:S04]  /*12070*/  LDL R237, [R1+0x68] ;  /* 0x0000680001ed7983 */ /* 0x000f280000100800 */
[----:B------:R-:W4:Y:S04]  /*12080*/  LDL R236, [R1+0x48] ;  /* 0x0000480001ec7983 */ /* 0x000f280000100800 */
[----:B------:R-:W4:Y:S01]  /*12090*/  LDL R229, [R1+0x6c] ;  /* 0x00006c0001e57983 */ /* 0x000f220000100800 */
[----:B--2---:R-:W-:Y:S02]  /*120a0*/  ISETP.NE.AND P4, PT, R0, RZ, PT ;  /* 0x000000ff0000720c */ /* 0x004fe40003f85270 */
[----:B------:R-:W-:Y:S02]  /*120b0*/  @P0 SHF.R.S32.HI R0, RZ, 0x1f, R226 ;  /* 0x0000001fff000819 */ /* 0x000fe400000114e2 */
[----:B---3--:R-:W-:Y:S03]  /*120c0*/  @P0 IADD3 R3, P2, R2, R42, RZ ;  /* 0x0000002a02030210 */ /* 0x008fe60007f5e0ff */
[----:B------:R-:W-:Y:S01]  /*120d0*/  @P0 IMAD R0, R0, c[0x0][0x208], RZ ;  /* 0x0000820000000a24 */ /* 0x000fe200078e02ff */
[----:B------:R-:W-:Y:S03]  /*120e0*/  @P0 LEA R52, P3, R3, c[0x0][0x1f8], 0x1 ;  /* 0x00007e0003340a11 */ /* 0x000fe600078608ff */
[----:B------:R-:W-:Y:S04]  /*120f0*/  @P0 IMAD R0, R226, c[0x0][0x20c], R0 ;  /* 0x00008300e2000a24 */ /* 0x000fe800078e0200 */
[----:B------:R-:W-:Y:S01]  /*12100*/  @P0 IMAD.IADD R0, R37, 0x1, R0 ;  /* 0x0000000125000824 */ /* 0x000fe200078e0200 */
[----:B----4-:R-:W-:Y:S04]  /*12110*/  @P0 IADD3 R40, P1, R2, R47, RZ ;  /* 0x0000002f02280210 */ /* 0x010fe80007f3e0ff */
[----:B------:R-:W-:Y:S04]  /*12120*/  @P0 SHF.L.U64.HI R0, R36, 0x6, R0 ;  /* 0x0000000624000819 */ /* 0x000fe80000010200 */
[C---:B------:R-:W-:Y:S01]  /*12130*/  @P0 IADD3.X R36, R0.reuse, R143, RZ, P2, !PT ;  /* 0x0000008f00240210 */ /* 0x040fe200017fe4ff */
[----:B------:R-:W-:Y:S01]  /*12140*/  @P0 IMAD.X R41, R0, 0x1, R55, P1 ;  /* 0x0000000100290824 */ /* 0x000fe200008e0637 */
[C---:B------:R-:W-:Y:S02]  /*12150*/  @P0 LEA R56, P2, R40.reuse, c[0x0][0x1f8], 0x1 ;  /* 0x00007e0028380a11 */ /* 0x040fe400078408ff */
[----:B------:R-:W-:Y:S02]  /*12160*/  @P0 LEA.HI.X R53, R3, c[0x0][0x1fc], R36, 0x1, P3 ;  /* 0x00007f0003350a11 */ /* 0x000fe400018f0c24 */
[-C--:B------:R-:W-:Y:S01]  /*12170*/  HMMA.16816.F32.BF16 R36, R64, R48.reuse, RZ ;  /* 0x000000304024723c */ /* 0x080fe200000418ff */
[C---:B------:R-:W-:Y:S02]  /*12180*/  @P0 LEA R3, P1, R45.reuse, R2, 0x5 ;  /* 0x000000022d030211 */ /* 0x040fe400078228ff */
[----:B------:R-:W-:Y:S01]  /*12190*/  @P0 LEA.HI.X R57, R40, c[0x0][0x1fc], R41, 0x1, P2 ;  /* 0x00007f0028390a11 */ /* 0x000fe200010f0c29 */
[----:B------:R-:W-:Y:S01]  /*121a0*/  @!PT LDS RZ, [RZ] ;  /* 0x00000000fffff984 */ /* 0x000fe20000000800 */
[----:B------:R-:W-:Y:S01]  /*121b0*/  @!PT LDS RZ, [RZ] ;  /* 0x00000000fffff984 */ /* 0x000fe20000000800 */
[----:B------:R-:W-:Y:S01]  /*121c0*/  @!PT LDS RZ, [RZ] ;  /* 0x00000000fffff984 */ /* 0x000fe20000000800 */
[----:B------:R2:W-:Y:S01]  /*121d0*/  @P0 LDGSTS.E.BYPASS.LTC128B.128 [R225+0x100], [R52.64], !P5 ;  /* 0x0010000034e10fae */ /* 0x0005e2000e901d46 */
[----:B------:R-:W-:Y:S02]  /*121e0*/  @P0 IADD3 R44, P2, R2, R58, RZ ;  /* 0x0000003a022c0210 */ /* 0x000fe40007f5e0ff */
[----:B------:R-:W-:Y:S02]  /*121f0*/  @P0 LEA.HI.X R2, R45, R0, R46, 0x5, P1 ;  /* 0x000000002d020211 */ /* 0x000fe400008f2c2e */
[----:B------:R-:W-:Y:S02]  /*12200*/  @P0 IADD3 R45, P1, R3, R42, RZ ;  /* 0x0000002a032d0210 */ /* 0x000fe40007f3e0ff */
[C---:B------:R-:W-:Y:S01]  /*12210*/  HMMA.16816.F32.BF16 R40, R60.reuse, R48, RZ ;  /* 0x000000303c28723c */ /* 0x040fe200000418ff */
[----:B------:R3:W-:Y:S01]  /*12220*/  @P0 LDGSTS.E.BYPASS.LTC128B.128 [R225+0x1100], [R56.64], !P6 ;  /* 0x0110000038e10fae */ /* 0x0007e2000f101d46 */
[----:B------:R-:W-:Y:S01]  /*12230*/  @P0 IMAD.X R46, R0, 0x1, R54, P2 ;  /* 0x00000001002e0824 */ /* 0x000fe200010e0636 */
[----:B------:R-:W-:Y:S01]  /*12240*/  @P0 LEA R144, P2, R44, c[0x0][0x1f8], 0x1 ;  /* 0x00007e002c900a11 */ /* 0x000fe200078408ff */
[----:B------:R-:W-:Y:S01]  /*12250*/  @P0 IMAD.X R0, R2, 0x1, R143, P1 ;  /* 0x0000000102000824 */ /* 0x000fe200008e068f */
[C---:B------:R-:W-:Y:S02]  /*12260*/  @P0 LEA R200, P1, R45.reuse, c[0x0][0x1f8], 0x1 ;  /* 0x00007e002dc80a11 */ /* 0x040fe400078208ff */
[----:B------:R-:W-:Y:S02]  /*12270*/  @P0 LEA.HI.X R145, R44, c[0x0][0x1fc], R46, 0x1, P2 ;  /* 0x00007f002c910a11 */ /* 0x000fe400010f0c2e */
[----:B------:R-:W-:Y:S02]  /*12280*/  @P0 LEA.HI.X R201, R45, c[0x0][0x1fc], R0, 0x1, P1 ;  /* 0x00007f002dc90a11 */ /* 0x000fe400008f0c00 */
[----:B------:R-:W-:Y:S01]  /*12290*/  ISETP.GE.AND P3, PT, R226, 0x1, PT ;  /* 0x00000001e200780c */ /* 0x000fe20003f66270 */
        /* <DEDUP_REMOVED lines=12> */
[----:B------:R4:W4:Y:S01]  /*12360*/  LDL R0, [R1+0x60] ;  /* 0x0000600001007983 */ /* 0x0009220000100800 */
[-C--:B--2---:R-:W-:Y:S01]  /*12370*/  HMMA.16816.F32.BF16 R52, R64, R148.reuse, RZ ;  /* 0x000000944034723c */ /* 0x084fe200000418ff */
[----:B------:R-:W-:Y:S01]  /*12380*/  ISETP.NE.AND P2, PT, R235, 0x1, PT ;  /* 0x00000001eb00780c */ /* 0x000fe20003f45270 */
[----:B------:R-:W-:Y:S01]  /*12390*/  IMAD.MOV.U32 R235, RZ, RZ, -0x40 ;  /* 0xffffffc0ffeb7424 */ /* 0x000fe200078e00ff */
[----:B------:R2:W-:Y:S05]  /*123a0*/  @P0 LDGSTS.E.BYPASS.LTC128B.128 [R225+0x1900], [R142.64], !P6 ;  /* 0x019000008ee10fae */ /* 0x0005ea000f101d46 */
[C---:B---3--:R-:W-:Y:S03]  /*123b0*/  HMMA.16816.F32.BF16 R56, R60.reuse, R148, RZ ;  /* 0x000000943c38723c */ /* 0x048fe600000418ff */
[----:B------:R3:W-:Y:S05]  /*123c0*/  @P0 LDGSTS.E.BYPASS.LTC128B.128 [R225+0x2900], [R2.64], !P4 ;  /* 0x0290000002e10fae */ /* 0x0007ea000e101d46 */
[-C--:B------:R-:W-:Y:S03]  /*123d0*/  HMMA.16816.F32.BF16 R60, R60, R150.reuse, RZ ;  /* 0x000000963c3c723c */ /* 0x080fe600000418ff */
[----:B-1----:R-:W-:Y:S05]  /*123e0*/  LDSM.16.M88.4 R200, [R211+0x9100] ;  /* 0x00910000d3c8783b */ /* 0x002fea0000000200 */
[----:B------:R-:W-:Y:S03]  /*123f0*/  HMMA.16816.F32.BF16 R64, R64, R150, RZ ;  /* 0x000000964040723c */ /* 0x000fe600000418ff */
[----:B------:R-:W0:Y:S05]  /*12400*/  LDGDEPBAR ;  /* 0x00000000000079af */ /* 0x000e2a0000000000 */
[-C--:B------:R-:W-:Y:S03]  /*12410*/  HMMA.16816.F32.BF16 R4, R176, R180.reuse, R4 ;  /* 0x000000b4b004723c */ /* 0x080fe60000041804 */
[----:B------:R-:W-:Y:S05]  /*12420*/  LDSM.16.M88.4 R148, [R211+0x8100] ;  /* 0x00810000d394783b */ /* 0x000fea0000000200 */
[C---:B------:R-:W-:Y:S03]  /*12430*/  HMMA.16816.F32.BF16 R8, R184.reuse, R180, R8 ;  /* 0x000000b4b808723c */ /* 0x040fe60000041808 */
[----:B------:R-:W-:Y:S05]  /*12440*/  LDSM.16.M88.4 R204, [R208+0x4900] ;  /* 0x00490000d0cc783b */ /* 0x000fea0000000200 */
        /* <DEDUP_REMOVED lines=48> */
[----:B------:R-:W-:Y:S04]  /*12750*/  SHF.L.U32 R234, R234, 0x5, RZ ;  /* 0x00000005eaea7819 */ /* 0x000fe800000006ff */
        /* <DEDUP_REMOVED lines=25> */
[----:B------:R-:W-:Y:S01]  /*128f0*/  @P3 IADD3 R142, R3, R142, RZ ;  /* 0x0000008e038e3210 */ /* 0x000fe20007ffe0ff */
[C---:B------:R-:W-:Y:S03]  /*12900*/  @P3 IMAD.SHL.U32 R3, R2.reuse, 0x40, RZ ;  /* 0x0000004002033824 */ /* 0x040fe600078e00ff */
[-C--:B------:R-:W-:Y:S04]  /*12910*/  HMMA.16816.F32.BF16 R12, R184, R178.reuse, R12 ;  /* 0x000000b2b80c723c */ /* 0x080fe8000004180c */
[C---:B------:R-:W-:Y:S02]  /*12920*/  @P3 IADD3 R143, P1, R3.reuse, R213, RZ ;  /* 0x000000d5038f3210 */ /* 0x040fe40007f3e0ff */
[----:B------:R-:W-:Y:S02]  /*12930*/  @P3 SHF.L.U64.HI R2, R2, 0x6, R142 ;  /* 0x0000000602023819 */ /* 0x000fe4000001028e */
[C---:B------:R-:W-:Y:S01]  /*12940*/  HMMA.16816.F32.BF16 R16, R148.reuse, R178, R16 ;  /* 0x000000b29410723c */ /* 0x040fe20000041810 */
[----:B------:R-:W1:Y:S03]  /*12950*/  LDSM.16.M88.4 R176, [R212+0xa100] ;  /* 0x00a10000d4b0783b */ /* 0x000e660000000200 */
[----:B------:R-:W-:Y:S04]  /*12960*/  @P3 IADD3 R142, P0, R3, R232, RZ ;  /* 0x000000e8038e3210 */ /* 0x000fe80007f1e0ff */
[-C--:B----4-:R-:W-:Y:S04]  /*12970*/  HMMA.16816.F32.BF16 R20, R148, R192.reuse, R20 ;  /* 0x000000c09414723c */ /* 0x090fe80000041814 */
[----:B------:R-:W-:Y:S04]  /*12980*/  @P3 IMAD.X R144, R2, 0x1, R231, P0 ;  /* 0x0000000102903824 */ /* 0x000fe800000e06e7 */
[C---:B------:R-:W-:Y:S01]  /*12990*/  HMMA.16816.F32.BF16 R24, R184.reuse, R192, R24 ;  /* 0x000000c0b818723c */ /* 0x040fe20000041818 */
[----:B------:R-:W-:Y:S07]  /*129a0*/  SHFL.IDX PT, R192, R0, 0x1, 0x1c1f ;  /* 0x003c1f0000c07f89 */ /* 0x000fee00000e0000 */
[-C--:B------:R-:W-:Y:S01]  /*129b0*/  HMMA.16816.F32.BF16 R28, R184, R194.reuse, R28 ;  /* 0x000000c2b81c723c */ /* 0x080fe2000004181c */
[----:B------:R-:W-:Y:S07]  /*129c0*/  SHFL.IDX PT, R193, R0, 0x2, 0x1c1f ;  /* 0x005c1f0000c17f89 */ /* 0x000fee00000e0000 */
[C---:B------:R-:W-:Y:S01]  /*129d0*/  HMMA.16816.F32.BF16 R32, R148.reuse, R194, R32 ;  /* 0x000000c29420723c */ /* 0x040fe20000041820 */
[----:B------:R-:W2:Y:S07]  /*129e0*/  SHFL.IDX PT, R194, R0, RZ, 0x1c1f ;  /* 0x001c1fff00c27589 */ /* 0x000eae00000e0000 */
[-C--:B------:R-:W-:Y:S08]  /*129f0*/  HMMA.16816.F32.BF16 R36, R148, R196.reuse, R36 ;  /* 0x000000c49424723c */ /* 0x080ff00000041824 */
[C---:B------:R-:W-:Y:S08]  /*12a00*/  HMMA.16816.F32.BF16 R40, R184.reuse, R196, R40 ;  /* 0x000000c4b828723c */ /* 0x040ff00000041828 */
[-C--:B------:R-:W-:Y:S08]  /*12a10*/  HMMA.16816.F32.BF16 R44, R184, R198.reuse, R44 ;  /* 0x000000c6b82c723c */ /* 0x080ff0000004182c */
[C---:B------:R-:W-:Y:S08]  /*12a20*/  HMMA.16816.F32.BF16 R48, R148.reuse, R198, R48 ;  /* 0x000000c69430723c */ /* 0x040ff00000041830 */
[-C--:B------:R-:W-:Y:S08]  /*12a30*/  HMMA.16816.F32.BF16 R52, R148, R200.reuse, R52 ;  /* 0x000000c89434723c */ /* 0x080ff00000041834 */
[C---:B------:R-:W-:Y:S07]  /*12a40*/  HMMA.16816.F32.BF16 R56, R184.reuse, R200, R56 ;  /* 0x000000c8b838723c */ /* 0x040fee0000041838 */
[C---:B------:R-:W-:Y:S01]  /*12a50*/  @P3 LEA R200, P0, R143.reuse, c[0x0][0x1c8], 0x1 ;  /* 0x000072008fc83a11 */ /* 0x040fe200078008ff */
[-C--:B------:R-:W-:Y:S01]  /*12a60*/  HMMA.16816.F32.BF16 R60, R184, R202.reuse, R60 ;  /* 0x000000cab83c723c */ /* 0x080fe2000004183c */
[----:B------:R-:W3:Y:S07]  /*12a70*/  LDSM.16.M88.4 R184, [R216] ;  /* 0x00000000d8b8783b */ /* 0x000eee0000000200 */
[----:B------:R-:W-:Y:S01]  /*12a80*/  HMMA.16816.F32.BF16 R64, R148, R202, R64 ;  /* 0x000000ca9440723c */ /* 0x000fe20000041840 */
[----:B------:R-:W4:Y:S06]  /*12a90*/  LDSM.16.M88.4 R148, [R215] ;  /* 0x00000000d794783b */ /* 0x000f2c0000000200 */
[C---:B------:R-:W-:Y:S01]  /*12aa0*/  @P3 LEA R202, P2, R142.reuse, c[0x0][0x1c8], 0x1 ;  /* 0x000072008eca3a11 */ /* 0x040fe200078408ff */
[-C--:B-1----:R-:W-:Y:S05]  /*12ab0*/  HMMA.16816.F32.BF16 R4, R176, R180.reuse, R4 ;  /* 0x000000b4b004723c */ /* 0x082fea0000041804 */
[----:B------:R-:W-:Y:S01]  /*12ac0*/  @P3 LEA.HI.X R203, R142, c[0x0][0x1cc], R144, 0x1, P2 ;  /* 0x000073008ecb3a11 */ /* 0x000fe200010f0c90 */
[----:B------:R-:W-:Y:S01]  /*12ad0*/  IMAD R142, R226, R235, 0x1 ;  /* 0x00000001e28e7424 */ /* 0x000fe200078e02eb */
[----:B------:R-:W-:Y:S01]  /*12ae0*/  @P3 IADD3.X R144, R2, R224, RZ, P1, !PT ;  /* 0x000000e002903210 */ /* 0x000fe20000ffe4ff */
[C---:B------:R-:W-:Y:S01]  /*12af0*/  HMMA.16816.F32.BF16 R8, R188.reuse, R180, R8 ;  /* 0x000000b4bc08723c */ /* 0x040fe20000041808 */
[----:B------:R-:W-:Y:S03]  /*12b00*/  IMAD.MOV.U32 R235, RZ, RZ, 0x5 ;  /* 0x00000005ffeb7424 */ /* 0x000fe600078e00ff */
[----:B------:R-:W-:Y:S02]  /*12b10*/  @P3 LEA.HI.X R201, R143, c[0x0][0x1cc], R144, 0x1, P0 ;  /* 0x000073008fc93a11 */ /* 0x000fe400000f0c90 */
[----:B------:R-:W-:Y:S02]  /*12b20*/  IADD3 R142, R236, R142, -R237 ;  /* 0x0000008eec8e7210 */ /* 0x000fe40007ffe8ed */
[-C--:B------:R-:W-:Y:S04]  /*12b30*/  HMMA.16816.F32.BF16 R12, R188, R182.reuse, R12 ;  /* 0x000000b6bc0c723c */ /* 0x080fe8000004180c */
[----:B------:R-:W-:Y:S01]  /*12b40*/  @P3 IADD3 R180, P0, R234, R3, RZ ;  /* 0x00000003eab43210 */ /* 0x000fe20007f1e0ff */
[----:B------:R-:W-:Y:S01]  /*12b50*/  IMAD.IADD R143, R142, 0x1, -R229 ;  /* 0x000000018e8f7824 */ /* 0x000fe200078e0ae5 */
[----:B------:R-:W-:Y:S01]  /*12b60*/  @P3 IADD3 R3, P1, R3, R227, RZ ;  /* 0x000000e303033210 */ /* 0x000fe20007f3e0ff */
[----:B------:R-:W-:Y:S01]  /*12b70*/  IMAD.MOV.U32 R234, RZ, RZ, c[0x0][0x1e0] ;  /* 0x00007800ffea7624 */ /* 0x000fe200078e00ff */
[C---:B------:R-:W-:Y:S04]  /*12b80*/  HMMA.16816.F32.BF16 R16, R176.reuse, R182, R16 ;  /* 0x000000b6b010723c */ /* 0x040fe80000041810 */
[----:B------:R-:W-:Y:S01]  /*12b90*/  SHF.L.U64.HI R234, R234, R235, c[0x0][0x1e4] ;  /* 0x00007900eaea7619 */ /* 0x000fe200000102eb */
[----:B--2---:R-:W-:Y:S03]  /*12ba0*/  IMAD.IADD R142, R143, 0x1, R194 ;  /* 0x000000018f8e7824 */ /* 0x004fe600078e02c2 */
[-C--:B---3--:R-:W-:Y:S04]  /*12bb0*/  HMMA.16816.F32.BF16 R20, R176, R184.reuse, R20 ;  /* 0x000000b8b014723c */ /* 0x088fe80000041814 */
[----:B------:R-:W-:Y:S01]  /*12bc0*/  @P3 IADD3.X R181, R234, R2, RZ, P0, !PT ;  /* 0x00000002eab53210 */ /* 0x000fe200007fe4ff */
[----:B------:R-:W-:Y:S01]  /*12bd0*/  @P3 IMAD.X R2, R2, 0x1, R228, P1 ;  /* 0x0000000102023824 */ /* 0x000fe200008e06e4 */
[----:B------:R-:W-:Y:S02]  /*12be0*/  @P3 IADD3 R0, P0, R180, R232, RZ ;  /* 0x000000e8b4003210 */ /* 0x000fe40007f1e0ff */
[C---:B------:R-:W-:Y:S04]  /*12bf0*/  HMMA.16816.F32.BF16 R24, R188.reuse, R184, R24 ;  /* 0x000000b8bc18723c */ /* 0x040fe80000041818 */
[----:B------:R-:W-:Y:S02]  /*12c00*/  @P3 LEA R196, P1, R3, c[0x0][0x1c8], 0x1 ;  /* 0x0000720003c43a11 */ /* 0x000fe400078208ff */
[----:B------:R-:W-:Y:S02]  /*12c10*/  @P3 IADD3.X R144, R181, R231, RZ, P0, !PT ;  /* 0x000000e7b5903210 */ /* 0x000fe400007fe4ff */
[-C--:B------:R-:W-:Y:S04]  /*12c20*/  HMMA.16816.F32.BF16 R28, R188, R186.reuse, R28 ;  /* 0x000000babc1c723c */ /* 0x080fe8000004181c */
[C---:B------:R-:W-:Y:S02]  /*12c30*/  @P3 LEA R198, P0, R0.reuse, c[0x0][0x1c8], 0x1 ;  /* 0x0000720000c63a11 */ /* 0x040fe400078008ff */
[----:B------:R-:W-:Y:S01]  /*12c40*/  @P3 LEA.HI.X R197, R3, c[0x0][0x1cc], R2, 0x1, P1 ;  /* 0x0000730003c53a11 */ /* 0x000fe200008f0c02 */
[C---:B------:R-:W-:Y:S01]  /*12c50*/  IMAD.IADD R3, R143.reuse, 0x1, R192 ;  /* 0x000000018f037824 */ /* 0x040fe200078e02c0 */
[C---:B------:R-:W-:Y:S04]  /*12c60*/  HMMA.16816.F32.BF16 R32, R176.reuse, R186, R32 ;  /* 0x000000bab020723c */ /* 0x040fe80000041820 */
[----:B------:R-:W-:Y:S01]  /*12c70*/  @P3 LEA.HI.X R199, R0, c[0x0][0x1cc], R144, 0x1, P0 ;  /* 0x0000730000c73a11 */ /* 0x000fe200000f0c90 */
[----:B------:R-:W-:Y:S01]  /*12c80*/  IMAD.IADD R0, R143, 0x1, R145 ;  /* 0x000000018f007824 */ /* 0x000fe200078e0291 */
[C---:B------:R-:W-:Y:S02]  /*12c90*/  ISETP.GT.AND P0, PT, R142.reuse, RZ, PT ;  /* 0x000000ff8e00720c */ /* 0x040fe40003f04270 */
[-C--:B----4-:R-:W-:Y:S03]  /*12ca0*/  HMMA.16816.F32.BF16 R36, R176, R148.reuse, R36 ;  /* 0x00000094b024723c */ /* 0x090fe60000041824 */
        /* <DEDUP_REMOVED lines=15> */
[----:B------:R-:W-:Y:S02]  /*12da0*/  ISETP.GT.AND P0, PT, R2, RZ, PT ;  /* 0x000000ff0200720c */ /* 0x000fe40003f04270 */
[----:B------:R-:W-:Y:S02]  /*12db0*/  ISETP.GT.AND P1, PT, R0, RZ, PT ;  /* 0x000000ff0000720c */ /* 0x000fe40003f24270 */
[----:B------:R-:W-:Y:S01]  /*12dc0*/  FSEL R187, R8, -INF , P0 ;  /* 0xff80000008bb7808 */ /* 0x000fe20000000000 */
[----:B------:R-:W-:Y:S01]  /*12dd0*/  IMAD.MOV.U32 R8, RZ, RZ, R224 ;  /* 0x000000ffff087224 */ /* 0x000fe200078e00e0 */
[----:B------:R-:W-:Y:S02]  /*12de0*/  ISETP.GT.AND P0, PT, R0, 0x1, PT ;  /* 0x000000010000780c */ /* 0x000fe40003f04270 */
[----:B------:R-:W-:Y:S02]  /*12df0*/  FSEL R10, R10, -INF , P1 ;  /* 0xff8000000a0a7808 */ /* 0x000fe40000800000 */
[----:B------:R-:W-:Y:S02]  /*12e00*/  FSEL R11, R11, -INF , P0 ;  /* 0xff8000000b0b7808 */ /* 0x000fe40000000000 */
[C---:B------:R-:W-:Y:S02]  /*12e10*/  ISETP.GT.AND P0, PT, R2.reuse, 0x9, PT ;  /* 0x000000090200780c */ /* 0x040fe40003f04270 */
[----:B------:R-:W-:Y:S02]  /*12e20*/  ISETP.GT.AND P2, PT, R2, 0x1, PT ;  /* 0x000000010200780c */ /* 0x000fe40003f44270 */
[----:B------:R-:W-:Y:S02]  /*12e30*/  FSEL R13, R13, -INF , P0 ;  /* 0xff8000000d0d7808 */ /* 0x000fe40000000000 */
[----:B------:R-:W-:Y:S02]  /*12e40*/  ISETP.GT.AND P0, PT, R0, 0x9, PT ;  /* 0x000000090000780c */ /* 0x000fe40003f04270 */
[----:B------:R-:W-:Y:S01]  /*12e50*/  FSEL R186, R9, -INF , P2 ;  /* 0xff80000009ba7808 */ /* 0x000fe20001000000 */
[----:B------:R-:W-:Y:S01]  /*12e60*/  IMAD.MOV.U32 R9, RZ, RZ, R213 ;  /* 0x000000ffff097224 */ /* 0x000fe200078e00d5 */
[----:B------:R-:W-:Y:S01]  /*12e70*/  FSEL R15, R15, -INF , P0 ;  /* 0xff8000000f0f7808 */ /* 0x000fe20000000000 */
[----:B------:R-:W-:Y:S01]  /*12e80*/  @!PT LDS RZ, [RZ] ;  /* 0x00000000fffff984 */ /* 0x000fe20000000800 */
[----:B------:R-:W-:Y:S01]  /*12e90*/  @!PT LDS RZ, [RZ] ;  /* 0x00000000fffff984 */ /* 0x000fe20000000800 */
[----:B------:R-:W-:Y:S01]  /*12ea0*/  @!PT LDS RZ, [RZ] ;  /* 0x00000000fffff984 */ /* 0x000fe20000000800 */
[----:B------:R2:W-:Y:S01]  /*12eb0*/  @P3 LDGSTS.E.BYPASS.LTC128B.128 [R225+0x3100], [R202.64], !P5 ;  /* 0x03100000cae13fae */ /* 0x0005e2000e901d46 */
[----:B------:R-:W-:Y:S02]  /*12ec0*/  ISETP.GT.AND P0, PT, R142, 0x9, PT ;  /* 0x000000098e00780c */ /* 0x000fe40003f04270 */
[----:B------:R-:W-:Y:S02]  /*12ed0*/  FMNMX.FTZ R144, R185, R141, !PT ;  /* 0x0000008db9907209 */ /* 0x000fe40007810000 */
[----:B------:R-:W-:Y:S02]  /*12ee0*/  ISETP.GT.AND P1, PT, R2, 0x8, PT ;  /* 0x000000080200780c */ /* 0x000fe40003f24270 */
[----:B------:R-:W-:Y:S01]  /*12ef0*/  FSEL R17, R17, -INF , P0 ;  /* 0xff80000011117808 */ /* 0x000fe20000000000 */
[-C--:B-1----:R-:W-:Y:S01]  /*12f00*/  HMMA.16816.F32.BF16 R52, R176, R4.reuse, R52 ;  /* 0x00000004b034723c */ /* 0x082fe20000041834 */
[----:B------:R1:W-:Y:S04]  /*12f10*/  @P3 LDGSTS.E.BYPASS.LTC128B.128 [R225+0x4100], [R200.64], !P6 ;  /* 0x04100000c8e13fae */ /* 0x0003e8000f101d46 */
[----:B------:R-:W-:Y:S02]  /*12f20*/  ISETP.GT.AND P0, PT, R3, 0x9, PT ;  /* 0x000000090300780c */ /* 0x000fe40003f04270 */
[----:B------:R-:W-:Y:S01]  /*12f30*/  FSEL R12, R12, -INF , P1 ;  /* 0xff8000000c0c7808 */ /* 0x000fe20000800000 */
[C---:B------:R-:W-:Y:S01]  /*12f40*/  HMMA.16816.F32.BF16 R56, R188.reuse, R4, R56 ;  /* 0x00000004bc38723c */ /* 0x040fe20000041838 */
[----:B------:R3:W-:Y:S03]  /*12f50*/  @P3 LDGSTS.E.BYPASS.LTC128B.128 [R225+0x5100], [R196.64], !P4 ;  /* 0x05100000c4e13fae */ /* 0x0007e6000e101d46 */
[----:B------:R-:W-:Y:S02]  /*12f60*/  ISETP.GT.AND P1, PT, R0, 0x8, PT ;  /* 0x000000080000780c */ /* 0x000fe40003f24270 */
[----:B------:R-:W-:Y:S02]  /*12f70*/  FSEL R19, R19, -INF , P0 ;  /* 0xff80000013137808 */ /* 0x000fe40000000000 */
[-C--:B------:R-:W-:Y:S01]  /*12f80*/  HMMA.16816.F32.BF16 R60, R188, R6.reuse, R60 ;  /* 0x00000006bc3c723c */ /* 0x080fe2000004183c */
[----:B------:R4:W-:Y:S02]  /*12f90*/  @P3 LDGSTS.E.BYPASS.LTC128B.128 [R225+0x3900], [R198.64], !P5 ;  /* 0x03900000c6e13fae */ /* 0x0009e4000e901d46 */
[----:B------:R-:W-:Y:S02]  /*12fa0*/  ISETP.GT.AND P0, PT, R142, 0x11, PT ;  /* 0x000000118e00780c */ /* 0x000fe40003f04270 */
[----:B------:R-:W-:Y:S02]  /*12fb0*/  FSEL R14, R14, -INF , P1 ;  /* 0xff8000000e0e7808 */ /* 0x000fe40000800000 */
[----:B------:R-:W-:Y:S01]  /*12fc0*/  FSEL R192, R21, -INF , P0 ;  /* 0xff80000015c07808 */ /* 0x000fe20000000000 */
[----:B------:R-:W-:Y:S04]  /*12fd0*/  HMMA.16816.F32.BF16 R64, R176, R6, R64 ;  /* 0x00000006b040723c */ /* 0x000fe80000041840 */
[----:B------:R-:W-:Y:S02]  /*12fe0*/  ISETP.GT.AND P0, PT, R3, 0x11, PT ;  /* 0x000000110300780c */ /* 0x000fe40003f04270 */
[----:B------:R-:W-:Y:S02]  /*12ff0*/  ISETP.GT.AND P1, PT, R142, 0x8, PT ;  /* 0x000000088e00780c */ /* 0x000fe40003f24270 */
        /* <DEDUP_REMOVED lines=9> */
[----:B------:R-:W-:Y:S02]  /*13090*/  ISETP.GT.AND P0, PT, R0, 0x11, PT ;  /* 0x000000110000780c */ /* 0x000fe40003f04270 */
[----:B------:R-:W-:Y:S02]  /*130a0*/  FSEL R193, R20, -INF , P1 ;  /* 0xff80000014c17808 */ /* 0x000fe40000800000 */
[----:B------:R-:W-:Y:S02]  /*130b0*/  MOV R20, R227 ;  /* 0x000000e300147202 */ /* 0x000fe40000000f00 */
[----:B------:R-:W-:Y:S02]  /*130c0*/  ISETP.GT.AND P1, PT, R3, 0x10, PT ;  /* 0x000000100300780c */ /* 0x000fe40003f24270 */
[----:B------:R-:W-:Y:S02]  /*130d0*/  FSEL R227, R27, -INF , P0 ;  /* 0xff8000001be37808 */ /* 0x000fe40000000000 */
        /* <DEDUP_REMOVED lines=11> */
[----:B------:R-:W-:Y:S02]  /*13190*/  ISETP.GT.AND P2, PT, R2, 0x19, PT ;  /* 0x000000190200780c */ /* 0x000fe40003f44270 */
[----:B------:R-:W-:Y:S02]  /*131a0*/  FMNMX.FTZ R4, R193, R4, !PT ;  /* 0x00000004c1047209 */ /* 0x000fe40007810000 */
[----:B------:R-:W-:Y:S02]  /*131b0*/  FSEL R188, R32, -INF , P0 ;  /* 0xff80000020bc7808 */ /* 0x000fe40000000000 */
[----:B------:R-:W-:Y:S02]  /*131c0*/  FSEL R207, R26, -INF , P1 ;  /* 0xff8000001acf7808 */ /* 0x000fe40000800000 */
[----:B------:R-:W-:Y:S02]  /*131d0*/  FSEL R229, R29, -INF , P2 ;  /* 0xff8000001de57808 */ /* 0x000fe40001000000 */
[----:B------:R-:W-:Y:S02]  /*131e0*/  ISETP.GT.AND P2, PT, R142, 0x19, PT ;  /* 0x000000198e00780c */ /* 0x000fe40003f44270 */
[----:B------:R-:W-:Y:S02]  /*131f0*/  ISETP.GT.AND P0, PT, R3, 0x19, PT ;  /* 0x000000190300780c */ /* 0x000fe40003f04270 */
[----:B------:R-:W-:Y:S02]  /*13200*/  FMNMX.FTZ R4, R192, R4, !PT ;  /* 0x00000004c0047209 */ /* 0x000fe40007810000 */
[----:B------:R-:W-:Y:S02]  /*13210*/  ISETP.GT.AND P1, PT, R0, 0x18, PT ;  /* 0x000000180000780c */ /* 0x000fe40003f24270 */
[----:B------:R-:W-:Y:S02]  /*13220*/  FSEL R189, R33, -INF , P2 ;  /* 0xff80000021bd7808 */ /* 0x000fe40001000000 */
[----:B------:R-:W-:Y:S02]  /*13230*/  FSEL R191, R35, -INF , P0 ;  /* 0xff80000023bf7808 */ /* 0x000fe40000000000 */
[----:B------:R-:W-:Y:S02]  /*13240*/  ISETP.GT.AND P0, PT, R142, 0x20, PT ;  /* 0x000000208e00780c */ /* 0x000fe40003f04270 */
[----:B------:R-:W-:Y:S02]  /*13250*/  FSEL R230, R30, -INF , P1 ;  /* 0xff8000001ee67808 */ /* 0x000fe40000800000 */
        /* <DEDUP_REMOVED lines=30> */
[----:B------:R-:W-:Y:S02]  /*13440*/  ISETP.GT.AND P0, PT, R2, 0x20, PT ;  /* 0x000000200200780c */ /* 0x000fe40003f04270 */
[----:B------:R-:W-:Y:S02]  /*13450*/  FMNMX.FTZ R145, R65, R145, !PT ;  /* 0x0000009141917209 */ /* 0x000fe40007810000 */
[----:B------:R-:W-:Y:S02]  /*13460*/  FMNMX.FTZ R144, R184, R144, !PT ;  /* 0x00000090b8907209 */ /* 0x000fe40007810000 */
[----:B------:R-:W-:Y:S01]  /*13470*/  FSEL R241, R40, -INF , P0 ;  /* 0xff80000028f17808 */ /* 0x000fe20000000000 */
[----:B------:R-:W2:Y:S01]  /*13480*/  SHFL.BFLY PT, R5, R145, 0x2, 0x1f ;  /* 0x0c401f0091057f89 */ /* 0x000ea200000e0000 */
[C---:B------:R-:W-:Y:S02]  /*13490*/  ISETP.GT.AND P1, PT, R0.reuse, 0x20, PT ;  /* 0x000000200000780c */ /* 0x040fe40003f24270 */
        /* <DEDUP_REMOVED lines=8> */
[----:B------:R-:W-:Y:S02]  /*13520*/  FSEL R250, R50, -INF , P1 ;  /* 0xff80000032fa7808 */ /* 0x000fe40000800000 */
[----:B------:R-:W-:Y:S02]  /*13530*/  ISETP.GT.AND P1, PT, R3, 0x30, PT ;  /* 0x000000300300780c */ /* 0x000fe40003f24270 */
[----:B------:R-:W-:Y:S02]  /*13540*/  FSEL R239, R51, -INF , P0 ;  /* 0xff80000033ef7808 */ /* 0x000fe40000000000 */
[----:B------:R-:W-:Y:S02]  /*13550*/  ISETP.GT.AND P0, PT, R3, 0x31, PT ;  /* 0x000000310300780c */ /* 0x000fe40003f04270 */
[----:B--2---:R-:W-:Y:S02]  /*13560*/  FMNMX.FTZ R145, R145, R5, !PT ;  /* 0x0000000591917209 */ /* 0x004fe40007810000 */
[----:B------:R-:W-:Y:S02]  /*13570*/  FMNMX.FTZ R144, R194, R144, !PT ;  /* 0x00000090c2907209 */ /* 0x000fe40007810000 */
[----:B------:R-:W-:Y:S01]  /*13580*/  FSEL R224, R54, -INF , P1 ;  /* 0xff80000036e07808 */ /* 0x000fe20000800000 */
[----:B------:R-:W1:Y:S01]  /*13590*/  SHFL.BFLY PT, R6, R145, 0x1, 0x1f ;  /* 0x0c201f0091067f89 */ /* 0x000e6200000e0000 */
[----:B------:R-:W-:Y:S02]  /*135a0*/  FSEL R247, R55, -INF , P0 ;  /* 0xff80000037f77808 */ /* 0x000fe40000000000 */
[C---:B------:R-:W-:Y:S02]  /*135b0*/  ISETP.GT.AND P1, PT, R3.reuse, 0x38, PT ;  /* 0x000000380300780c */ /* 0x040fe40003f24270 */
[----:B------:R-:W-:Y:S02]  /*135c0*/  ISETP.GT.AND P0, PT, R3, 0x39, PT ;  /* 0x000000390300780c */ /* 0x000fe40003f04270 */
[----:B------:R-:W-:Y:S02]  /*135d0*/  FMNMX.FTZ R3, R10, R147, !PT ;  /* 0x000000930a037209 */ /* 0x000fe40007810000 */
[----:B------:R-:W-:Y:S02]  /*135e0*/  FMNMX.FTZ R144, R195, R144, !PT ;  /* 0x00000090c3907209 */ /* 0x000fe40007810000 */
[----:B------:R-:W-:Y:S02]  /*135f0*/  FMNMX.FTZ R3, R11, R3, !PT ;  /* 0x000000030b037209 */ /* 0x000fe40007810000 */
[----:B------:R-:W-:Y:S02]  /*13600*/  FMNMX.FTZ R144, R190, R144, !PT ;  /* 0x00000090be907209 */ /* 0x000fe40007810000 */
[----:B------:R-:W-:Y:S02]  /*13610*/  FMNMX.FTZ R3, R14, R3, !PT ;  /* 0x000000030e037209 */ /* 0x000fe40007810000 */
[----:B------:R-:W-:Y:S02]  /*13620*/  FSEL R242, R67, -INF , P0 ;  /* 0xff80000043f27808 */ /* 0x000fe40000000000 */
[----:B------:R-:W-:Y:S02]  /*13630*/  ISETP.GT.AND P0, PT, R2, 0x28, PT ;  /* 0x000000280200780c */ /* 0x000fe40003f04270 */
[----:B------:R-:W-:Y:S02]  /*13640*/  FMNMX.FTZ R144, R191, R144, !PT ;  /* 0x00000090bf907209 */ /* 0x000fe40007810000 */
[----:B------:R-:W-:Y:S02]  /*13650*/  FMNMX.FTZ R3, R15, R3, !PT ;  /* 0x000000030f037209 */ /* 0x000fe40007810000 */
[----:B------:R-:W-:Y:S02]  /*13660*/  FSEL R51, R44, -INF , P0 ;  /* 0xff8000002c337808 */ /* 0x000fe40000000000 */
[----:B------:R-:W-:Y:S02]  /*13670*/  FMNMX.FTZ R144, R249, R144, !PT ;  /* 0x00000090f9907209 */ /* 0x000fe40007810000 */
[----:B------:R-:W-:Y:S02]  /*13680*/  ISETP.GT.AND P0, PT, R0, 0x29, PT ;  /* 0x000000290000780c */ /* 0x000fe40003f04270 */
[----:B------:R-:W-:Y:S01]  /*13690*/  FSEL R25, R66, -INF , P1 ;  /* 0xff80000042197808 */ /* 0x000fe20000800000 */
[----:B------:R-:W-:Y:S01]  /*136a0*/  IMAD.MOV.U32 R66, RZ, RZ, R24 ;  /* 0x000000ffff427224 */ /* 0x000fe200078e0018 */
[----:B------:R-:W-:Y:S02]  /*136b0*/  ISETP.GT.AND P2, PT, R2, 0x21, PT ;  /* 0x000000210200780c */ /* 0x000fe40003f44270 */
[----:B------:R-:W-:Y:S02]  /*136c0*/  ISETP.GT.AND P1, PT, R0, 0x28, PT ;  /* 0x000000280000780c */ /* 0x000fe40003f24270 */
[----:B------:R-:W-:Y:S02]  /*136d0*/  FMNMX.FTZ R3, R207, R3, !PT ;  /* 0x00000003cf037209 */ /* 0x000fe40007810000 */
[----:B------:R-:W-:Y:S02]  /*136e0*/  FMNMX.FTZ R144, R252, R144, !PT ;  /* 0x00000090fc907209 */ /* 0x000fe40007810000 */
[----:B------:R-:W-:Y:S02]  /*136f0*/  FSEL R248, R47, -INF , P0 ;  /* 0xff8000002ff87808 */ /* 0x000fe40000000000 */
[----:B------:R-:W-:Y:S02]  /*13700*/  ISETP.GT.AND P0, PT, R2, 0x30, PT ;  /* 0x000000300200780c */ /* 0x000fe40003f04270 */
[----:B------:R-:W-:Y:S02]  /*13710*/  FSEL R243, R41, -INF , P2 ;  /* 0xff80000029f37808 */ /* 0x000fe40001000000 */
[----:B------:R-:W-:Y:S02]  /*13720*/  FSEL R43, R46, -INF , P1 ;  /* 0xff8000002e2b7808 */ /* 0x000fe40000800000 */
[----:B------:R-:W-:Y:S02]  /*13730*/  FMNMX.FTZ R3, R227, R3, !PT ;  /* 0x00000003e3037209 */ /* 0x000fe40007810000 */
[C---:B------:R-:W-:Y:S01]  /*13740*/  ISETP.GT.AND P2, PT, R2.reuse, 0x29, PT ;  /* 0x000000290200780c */ /* 0x040fe20003f44270 */
[----:B----4-:R-:W-:Y:S01]  /*13750*/  IMAD.MOV.U32 R199, RZ, RZ, R43 ;  /* 0x000000ffffc77224 */ /* 0x010fe200078e002b */
[----:B------:R-:W-:Y:S02]  /*13760*/  ISETP.GT.AND P1, PT, R2, 0x31, PT ;  /* 0x000000310200780c */ /* 0x000fe40003f24270 */
[----:B------:R-:W-:Y:S02]  /*13770*/  FMNMX.FTZ R144, R250, R144, !PT ;  /* 0x00000090fa907209 */ /* 0x000fe40007810000 */
[----:B------:R-:W-:Y:S02]  /*13780*/  FSEL R56, R56, -INF , P0 ;  /* 0xff80000038387808 */ /* 0x000fe40000000000 */
[----:B------:R-:W-:Y:S02]  /*13790*/  ISETP.GT.AND P0, PT, R0, 0x30, PT ;  /* 0x000000300000780c */ /* 0x000fe40003f04270 */
[----:B------:R-:W-:Y:S02]  /*137a0*/  FSEL R245, R45, -INF , P2 ;  /* 0xff8000002df57808 */ /* 0x000fe40001000000 */
[----:B------:R-:W-:Y:S02]  /*137b0*/  FSEL R237, R57, -INF , P1 ;  /* 0xff80000039ed7808 */ /* 0x000fe40000800000 */
[C---:B------:R-:W-:Y:S02]  /*137c0*/  ISETP.GT.AND P2, PT, R2.reuse, 0x38, PT ;  /* 0x000000380200780c */ /* 0x040fe40003f44270 */
[----:B------:R-:W-:Y:S02]  /*137d0*/  ISETP.GT.AND P1, PT, R2, 0x39, PT ;  /* 0x000000390200780c */ /* 0x000fe40003f24270 */
[----:B------:R-:W-:Y:S02]  /*137e0*/  FMNMX.FTZ R2, R230, R3, !PT ;  /* 0x00000003e6027209 */ /* 0x000fe40007810000 */
[----:B-1----:R-:W-:Y:S02]  /*137f0*/  FMNMX.FTZ R145, R145, R6, !PT ;  /* 0x0000000691917209 */ /* 0x002fe40007810000 */
[----:B------:R-:W-:Y:S02]  /*13800*/  FMNMX.FTZ R144, R239, R144, !PT ;  /* 0x00000090ef907209 */ /* 0x000fe40007810000 */
[----:B------:R-:W-:Y:S01]  /*13810*/  FSEL R238, R58, -INF , P0 ;  /* 0xff8000003aee7808 */ /* 0x000fe20000000000 */
[----:B------:R-:W-:Y:S01]  /*13820*/  FMUL.FTZ R149, R145, c[0x0][0x2d0] ;  /* 0x0000b40091957a20 */ /* 0x000fe20000410000 */
[----:B------:R-:W-:Y:S02]  /*13830*/  ISETP.GT.AND P0, PT, R0, 0x31, PT ;  /* 0x000000310000780c */ /* 0x000fe40003f04270 */
[----:B------:R-:W-:Y:S02]  /*13840*/  FMNMX.FTZ R2, R231, R2, !PT ;  /* 0x00000002e7027209 */ /* 0x000fe40007810000 */
[----:B------:R-:W-:Y:S02]  /*13850*/  FMNMX.FTZ R144, R224, R144, !PT ;  /* 0x00000090e0907209 */ /* 0x000fe40007810000 */
[----:B------:R-:W-:Y:S02]  /*13860*/  FSEL R26, R59, -INF , P0 ;  /* 0xff8000003b1a7808 */ /* 0x000fe40000000000 */
[----:B------:R-:W-:Y:S02]  /*13870*/  FSETP.NEU.FTZ.AND P0, PT, R145, -INF , PT ;  /* 0xff8000009100780b */ /* 0x000fe40003f1d000 */
[----:B------:R-:W-:Y:S02]  /*13880*/  FMNMX.FTZ R2, R64, R2, !PT ;  /* 0x0000000240027209 */ /* 0x000fe40007810000 */
[----:B------:R-:W-:Y:S02]  /*13890*/  FMNMX.FTZ R144, R247, R144, !PT ;  /* 0x00000090f7907209 */ /* 0x000fe40007810000 */
[----:B------:R-:W-:Y:S02]  /*138a0*/  FSEL R149, R149, RZ, P0 ;  /* 0x000000ff95957208 */ /* 0x000fe40000000000 */
[----:B------:R-:W-:Y:S02]  /*138b0*/  FSEL R244, R61, -INF , P1 ;  /* 0xff8000003df47808 */ /* 0x000fe40000800000 */
[----:B------:R-:W-:Y:S01]  /*138c0*/  ISETP.GT.AND P1, PT, R0, 0x38, PT ;  /* 0x000000380000780c */ /* 0x000fe20003f24270 */
[--C-:B------:R-:W-:Y:S01]  /*138d0*/  FFMA.FTZ R3, R183, c[0x0][0x2d0], -R149.reuse ;  /* 0x0000b400b7037a23 */ /* 0x100fe20000010895 */
[----:B------:R-:W-:Y:S01]  /*138e0*/  FMNMX.FTZ R2, R246, R2, !PT ;  /* 0x00000002f6027209 */ /* 0x000fe20007810000 */
[----:B------:R-:W-:Y:S01]  /*138f0*/  IMAD.MOV.U32 R203, RZ, RZ, R244 ;  /* 0x000000ffffcb7224 */ /* 0x000fe200078e00f4 */
[----:B------:R-:W-:Y:S01]  /*13900*/  FMNMX.FTZ R144, R25, R144, !PT ;  /* 0x0000009019907209 */ /* 0x000fe20007810000 */
[----:B------:R-:W-:Y:S01]  /*13910*/  MUFU.EX2 R22, R3 ;  /* 0x0000000300167308 */ /* 0x000fe20000000800 */
[----:B------:R-:W-:Y:S02]  /*13920*/  FSEL R213, R62, -INF , P1 ;  /* 0xff8000003ed57808 */ /* 0x000fe40000800000 */
[----:B------:R-:W-:Y:S02]  /*13930*/  ISETP.GT.AND P1, PT, R0, 0x39, PT ;  /* 0x000000390000780c */ /* 0x000fe40003f24270 */
[----:B------:R-:W-:Y:S01]  /*13940*/  FMNMX.FTZ R0, R43, R2, !PT ;  /* 0x000000022b007209 */ /* 0x000fe20007810000 */
[----:B------:R-:W-:Y:S01]  /*13950*/  FFMA.FTZ R2, R182, c[0x0][0x2d0], -R149 ;  /* 0x0000b400b6027a23 */ /* 0x000fe20000010895 */
[----:B------:R-:W-:Y:S02]  /*13960*/  FMNMX.FTZ R144, R242, R144, !PT ;  /* 0x00000090f2907209 */ /* 0x000fe40007810000 */
[----:B------:R-:W-:Y:S01]  /*13970*/  FMNMX.FTZ R4, R187, R146, !PT ;  /* 0x00000092bb047209 */ /* 0x000fe20007810000 */
[----:B------:R1:W-:Y:S01]  /*13980*/  MUFU.EX2 R240, R2 ;  /* 0x0000000200f07308 */ /* 0x0003e20000000800 */
[----:B------:R-:W-:Y:S01]  /*13990*/  FSEL R148, R63, -INF , P1 ;  /* 0xff8000003f947808 */ /* 0x000fe20000800000 */
        /* <DEDUP_REMOVED lines=10> */
[----:B------:R-:W-:Y:S02]  /*13a40*/  FSEL R27, R60, -INF , P2 ;  /* 0xff8000003c1b7808 */ /* 0x000fe40001000000 */
[----:B------:R-:W-:Y:S02]  /*13a50*/  FMNMX.FTZ R4, R228, R4, !PT ;  /* 0x00000004e4047209 */ /* 0x000fe40007810000 */
[----:B-1----:R-:W-:Y:S02]  /*13a60*/  @P3 IADD3 R2, P1, R180, R9, RZ ;  /* 0x00000009b4023210 */ /* 0x002fe40007f3e0ff */
[----:B--2---:R-:W-:Y:S02]  /*13a70*/  FMNMX.FTZ R144, R144, R5, !PT ;  /* 0x0000000590907209 */ /* 0x004fe40007810000 */
[----:B------:R-:W-:Y:S02]  /*13a80*/  @P3 IADD3.X R5, R181, R8, RZ, P1, !PT ;  /* 0x00000008b5053210 */ /* 0x000fe40000ffe4ff */
[C---:B------:R-:W-:Y:S01]  /*13a90*/  @P3 LEA R8, P1, R2.reuse, c[0x0][0x1c8], 0x1 ;  /* 0x0000720002083a11 */ /* 0x040fe200078208ff */
[----:B------:R-:W1:Y:S01]  /*13aa0*/  SHFL.BFLY PT, R7, R144, 0x1, 0x1f ;  /* 0x0c201f0090077f89 */ /* 0x000e6200000e0000 */
[----:B------:R-:W-:Y:S02]  /*13ab0*/  FMNMX.FTZ R4, R229, R4, !PT ;  /* 0x00000004e5047209 */ /* 0x000fe40007810000 */
[----:B------:R-:W-:Y:S01]  /*13ac0*/  @P3 LEA.HI.X R9, R2, c[0x0][0x1cc], R5, 0x1, P1 ;  /* 0x0000730002093a11 */ /* 0x000fe200008f0c05 */
[----:B------:R-:W-:Y:S01]  /*13ad0*/  FFMA.FTZ R2, R16, c[0x0][0x2d0], -R149 ;  /* 0x0000b40010027a23 */ /* 0x000fe20000010895 */
[----:B------:R-:W-:Y:S02]  /*13ae0*/  @P3 IADD3 R3, P1, R180, R20, RZ ;  /* 0x00000014b4033210 */ /* 0x000fe40007f3e0ff */
[----:B------:R-:W-:Y:S01]  /*13af0*/  FMNMX.FTZ R4, R241, R4, !PT ;  /* 0x00000004f1047209 */ /* 0x000fe20007810000 */
[----:B------:R2:W-:Y:S01]  /*13b00*/  MUFU.EX2 R20, R2 ;  /* 0x0000000200147308 */ /* 0x0005e20000000800 */
[----:B------:R-:W-:Y:S01]  /*13b10*/  FMNMX.FTZ R0, R148, R0, !PT ;  /* 0x0000000094007209 */ /* 0x000fe20007810000 */
[----:B------:R-:W-:Y:S01]  /*13b20*/  @P3 IMAD.X R5, R181, 0x1, R143, P1 ;  /* 0x00000001b5053824 */ /* 0x000fe200008e068f */
[----:B------:R-:W-:Y:S01]  /*13b30*/  FMNMX.FTZ R4, R243, R4, !PT ;  /* 0x00000004f3047209 */ /* 0x000fe20007810000 */
[----:B------:R4:W-:Y:S01]  /*13b40*/  @P3 LDGSTS.E.BYPASS.LTC128B.128 [R225+0x4900], [R8.64], !P6 ;  /* 0x0490000008e13fae */ /* 0x0009e2000f101d46 */
[----:B------:R-:W-:Y:S02]  /*13b50*/  MOV R67, R251 ;  /* 0x000000fb00437202 */ /* 0x000fe40000000f00 */
[----:B------:R-:W-:Y:S02]  /*13b60*/  FMNMX.FTZ R4, R51, R4, !PT ;  /* 0x0000000433047209 */ /* 0x000fe40007810000 */
[----:B------:R-:W-:Y:S02]  /*13b70*/  MOV R201, R245 ;  /* 0x000000f500c97202 */ /* 0x000fe40000000f00 */
[----:B------:R-:W-:Y:S04]  /*13b80*/  FMNMX.FTZ R4, R245, R4, !PT ;  /* 0x00000004f5047209 */ /* 0x000fe80007810000 */
[----:B------:R-:W-:Y:S02]  /*13b90*/  FMNMX.FTZ R4, R56, R4, !PT ;  /* 0x0000000438047209 */ /* 0x000fe40007810000 */
[----:B-1----:R-:W-:Y:S02]  /*13ba0*/  FMNMX.FTZ R144, R144, R7, !PT ;  /* 0x0000000790907209 */ /* 0x002fe40007810000 */
[----:B------:R-:W-:Y:S02]  /*13bb0*/  FMNMX.FTZ R4, R237, R4, !PT ;  /* 0x00000004ed047209 */ /* 0x000fe40007810000 */
[C---:B------:R-:W-:Y:S01]  /*13bc0*/  FSETP.NEU.FTZ.AND P2, PT, R144.reuse, -INF , PT ;  /* 0xff8000009000780b */ /* 0x040fe20003f5d000 */
[----:B------:R-:W-:Y:S01]  /*13bd0*/  FMUL.FTZ R150, R144, c[0x0][0x2d0] ;  /* 0x0000b40090967a20 */ /* 0x000fe20000410000 */
[----:B------:R-:W-:Y:S01]  /*13be0*/  FMNMX.FTZ R4, R27, R4, !PT ;  /* 0x000000041b047209 */ /* 0x000fe20007810000 */
[----:B--2---:R-:W1:Y:S03]  /*13bf0*/  SHFL.BFLY PT, R2, R0, 0x2, 0x1f ;  /* 0x0c401f0000027f89 */ /* 0x004e6600000e0000 */
[----:B------:R-:W-:Y:S02]  /*13c00*/  FMNMX.FTZ R4, R244, R4, !PT ;  /* 0x00000004f4047209 */ /* 0x000fe40007810000 */
[----:B------:R-:W-:Y:S03]  /*13c10*/  FSEL R150, R150, RZ, P2 ;  /* 0x000000ff96967208 */ /* 0x000fe60001000000 */
[----:B------:R-:W2:Y:S01]  /*13c20*/  SHFL.BFLY PT, R6, R4, 0x2, 0x1f ;  /* 0x0c401f0004067f89 */ /* 0x000ea200000e0000 */
[----:B-1----:R-:W-:Y:S01]  /*13c30*/  FMNMX.FTZ R0, R0, R2, !PT ;  /* 0x0000000200007209 */ /* 0x002fe20007810000 */
[--C-:B------:R-:W-:Y:S04]  /*13c40*/  FFMA.FTZ R2, R18, c[0x0][0x2d0], -R150.reuse ;  /* 0x0000b40012027a23 */ /* 0x100fe80000010896 */
[----:B------:R1:W-:Y:S01]  /*13c50*/  MUFU.EX2 R49, R2 ;  /* 0x0000000200317308 */ /* 0x0003e20000000800 */
[----:B--2---:R-:W-:Y:S02]  /*13c60*/  FMNMX.FTZ R4, R4, R6, !PT ;  /* 0x0000000604047209 */ /* 0x004fe40007810000 */
[C---:B------:R-:W-:Y:S03]  /*13c70*/  @P3 LEA R6, P1, R3.reuse, c[0x0][0x1c8], 0x1 ;  /* 0x0000720003063a11 */ /* 0x040fe600078208ff */
[----:B------:R-:W2:Y:S01]  /*13c80*/  SHFL.BFLY PT, R143, R4, 0x1, 0x1f ;  /* 0x0c201f00048f7f89 */ /* 0x000ea200000e0000 */
[----:B------:R-:W-:Y:S01]  /*13c90*/  @P3 LEA.HI.X R7, R3, c[0x0][0x1cc], R5, 0x1, P1 ;  /* 0x0000730003073a11 */ /* 0x000fe200008f0c05 */
[----:B------:R-:W-:Y:S04]  /*13ca0*/  FFMA.FTZ R3, R17, c[0x0][0x2d0], -R149 ;  /* 0x0000b40011037a23 */ /* 0x000fe80000010895 */
[----:B------:R3:W-:Y:S02]  /*13cb0*/  MUFU.EX2 R48, R3 ;  /* 0x0000000300307308 */ /* 0x0007e40000000800 */
[----:B------:R4:W-:Y:S08]  /*13cc0*/  @P3 LDGSTS.E.BYPASS.LTC128B.128 [R225+0x5900], [R6.64], !P4 ;  /* 0x0590000006e13fae */ /* 0x0009f0000e101d46 */
[----:B-1----:R-:W1:Y:S01]  /*13cd0*/  SHFL.BFLY PT, R2, R0, 0x1, 0x1f ;  /* 0x0c201f0000027f89 */ /* 0x002e6200000e0000 */
[----:B--2---:R-:W-:Y:S01]  /*13ce0*/  FMNMX.FTZ R143, R4, R143, !PT ;  /* 0x0000008f048f7209 */ /* 0x004fe20007810000 */
[--C-:B------:R-:W-:Y:S06]  /*13cf0*/  FFMA.FTZ R4, R19, c[0x0][0x2d0], -R150.reuse ;  /* 0x0000b40013047a23 */ /* 0x100fec0000010896 */
[----:B------:R-:W-:Y:S01]  /*13d00*/  LDSM.16.MT88.4 R36, [R210+0x100] ;  /* 0x00010000d224783b */ /* 0x000fe20000004200 */
[C---:B------:R-:W-:Y:S01]  /*13d10*/  FSETP.NEU.FTZ.AND P1, PT, R143.reuse, -INF , PT ;  /* 0xff8000008f00780b */ /* 0x040fe20003f3d000 */
[----:B------:R-:W-:Y:S01]  /*13d20*/  FMUL.FTZ R151, R143, c[0x0][0x2d0] ;  /* 0x0000b4008f977a20 */ /* 0x000fe20000410000 */
[----:B------:R2:W2:Y:S01]  /*13d30*/  MUFU.EX2 R46, R4 ;  /* 0x00000004002e7308 */ /* 0x0004a20000000800 */
[--C-:B---3--:R-:W-:Y:S02]  /*13d40*/  FFMA.FTZ R3, R185, c[0x0][0x2d0], -R150.reuse ;  /* 0x0000b400b9037a23 */ /* 0x108fe40000010896 */
[----:B------:R-:W-:Y:S01]  /*13d50*/  IMAD.MOV.U32 R185, RZ, RZ, R27 ;  /* 0x000000ffffb97224 */ /* 0x000fe200078e001b */
[----:B------:R-:W-:Y:S01]  /*13d60*/  FSEL R151, R151, RZ, P1 ;  /* 0x000000ff97977208 */ /* 0x000fe20000800000 */
[----:B------:R-:W-:Y:S05]  /*13d70*/  LDSM.16.MT88.4 R52, [R209+0x1100] ;  /* 0x00110000d134783b */ /* 0x000fea0000004200 */
[----:B------:R3:W-:Y:S01]  /*13d80*/  MUFU.EX2 R28, R3 ;  /* 0x00000003001c7308 */ /* 0x0007e20000000800 */
[----:B-1----:R-:W-:Y:S01]  /*13d90*/  FMNMX.FTZ R142, R0, R2, !PT ;  /* 0x00000002008e7209 */ /* 0x002fe20007810000 */
[--C-:B------:R-:W-:Y:S01]  /*13da0*/  FFMA.FTZ R0, R12, c[0x0][0x2d0], -R151.reuse ;  /* 0x0000b4000c007a23 */ /* 0x100fe20000010897 */
[----:B------:R-:W-:Y:S01]  /*13db0*/  FSEL R2, R144, RZ, P2 ;  /* 0x000000ff90027208 */ /* 0x000fe20001000000 */
[----:B------:R-:W0:Y:S06]  /*13dc0*/  LDGDEPBAR ;  /* 0x00000000000079af */ /* 0x000e2c0000000000 */
[----:B------:R1:W-:Y:S01]  /*13dd0*/  MUFU.EX2 R50, R0 ;  /* 0x0000000000327308 */ /* 0x0003e20000000800 */
[--C-:B--2---:R-:W-:Y:S01]  /*13de0*/  FFMA.FTZ R4, R187, c[0x0][0x2d0], -R151.reuse ;  /* 0x0000b400bb047a23 */ /* 0x104fe20000010897 */
[----:B------:R-:W-:Y:S02]  /*13df0*/  F2FP.BF16.PACK_AB R179, R46, R49 ;  /* 0x000000312eb3723e */ /* 0x000fe400000010ff */
[----:B------:R-:W-:Y:S06]  /*13e00*/  MOV R187, R26 ;  /* 0x0000001a00bb7202 */ /* 0x000fec0000000f00 */
[----:B------:R2:W2:Y:S01]  /*13e10*/  MUFU.EX2 R21, R4 ;  /* 0x0000000400157308 */ /* 0x0004a20000000800 */
[----:B---3--:R-:W-:Y:S02]  /*13e20*/  FFMA.FTZ R3, R184, c[0x0][0x2d0], -R150 ;  /* 0x0000b400b8037a23 */ /* 0x008fe40000010896 */
[----:B------:R-:W-:Y:S07]  /*13e30*/  FMUL.FTZ R184, R142, c[0x0][0x2d0] ;  /* 0x0000b4008eb87a20 */ /* 0x000fee0000410000 */
[----:B------:R3:W-:Y:S01]  /*13e40*/  MUFU.EX2 R47, R3 ;  /* 0x00000003002f7308 */ /* 0x0007e20000000800 */
[--C-:B-1----:R-:W-:Y:S09]  /*13e50*/  FFMA.FTZ R0, R13, c[0x0][0x2d0], -R151.reuse ;  /* 0x0000b4000d007a23 */ /* 0x102ff20000010897 */
[----:B------:R1:W-:Y:S01]  /*13e60*/  MUFU.EX2 R17, R0 ;  /* 0x0000000000117308 */ /* 0x0003e20000000800 */
[----:B--2---:R-:W-:Y:S01]  /*13e70*/  FFMA.FTZ R4, R186, c[0x0][0x2d0], -R151 ;  /* 0x0000b400ba047a23 */ /* 0x004fe20000010897 */
[----:B------:R-:W-:Y:S01]  /*13e80*/  MOV R197, R21 ;  /* 0x0000001500c57202 */ /* 0x000fe20000000f00 */
[----:B------:R-:W-:Y:S07]  /*13e90*/  IMAD.MOV.U32 R186, RZ, RZ, R22 ;  /* 0x000000ffffba7224 */ /* 0x000fee00078e0016 */
[----:B------:R2:W2:Y:S01]  /*13ea0*/  MUFU.EX2 R5, R4 ;  /* 0x0000000400057308 */ /* 0x0004a20000000800 */
[----:B------:R-:W-:Y:S02]  /*13eb0*/  F2FP.BF16.PACK_AB R176, R186, R240 ;  /* 0x000000f0bab0723e */ /* 0x000fe400000010ff */
[----:B---3--:R-:W-:Y:S02]  /*13ec0*/  FSEL R3, R145, RZ, P0 ;  /* 0x000000ff91037208 */ /* 0x008fe40000000000 */
[----:B------:R-:W-:Y:S04]  /*13ed0*/  FSETP.NEU.FTZ.AND P0, PT, R142, -INF , PT ;  /* 0xff8000008e00780b */ /* 0x000fe80003f1d000 */
[----:B------:R-:W-:Y:S05]  /*13ee0*/  FSEL R184, R184, RZ, P0 ;  /* 0x000000ffb8b87208 */ /* 0x000fea0000000000 */
[--C-:B-1----:R-:W-:Y:S04]  /*13ef0*/  FFMA.FTZ R0, R10, c[0x0][0x2d0], -R184.reuse ;  /* 0x0000b4000a007a23 */ /* 0x102fe800000108b8 */
[----:B------:R1:W-:Y:S01]  /*13f00*/  MUFU.EX2 R44, R0 ;  /* 0x00000000002c7308 */ /* 0x0003e20000000800 */
[--C-:B--2---:R-:W-:Y:S01]  /*13f10*/  FFMA.FTZ R4, R15, c[0x0][0x2d0], -R184.reuse ;  /* 0x0000b4000f047a23 */ /* 0x104fe200000108b8 */
[----:B------:R-:W-:Y:S08]  /*13f20*/  MOV R198, R5 ;  /* 0x0000000500c67202 */ /* 0x000ff00000000f00 */
        /* <DEDUP_REMOVED lines=8> */
[----:B-1----:R-:W-:Y:S02]  /*13fb0*/  FADD.FTZ R0, -R3, R140 ;  /* 0x0000008c03007221 */ /* 0x002fe40000010100 */
[----:B--2---:R-:W-:Y:S02]  /*13fc0*/  IMAD.MOV.U32 R196, RZ, RZ, R19 ;  /* 0x000000ffffc47224 */ /* 0x004fe400078e0013 */
[----:B------:R-:W-:Y:S04]  /*13fd0*/  FMUL.FTZ R0, R0, c[0x0][0x2d0] ;  /* 0x0000b40000007a20 */ /* 0x000fe80000410000 */
[----:B------:R1:W2:Y:S02]  /*13fe0*/  MUFU.EX2 R140, R0 ;  /* 0x00000000008c7308 */ /* 0x0002a40000000800 */
[----:B-1----:R-:W-:Y:S01]  /*13ff0*/  FADD.FTZ R0, -R2, R141 ;  /* 0x0000008d02007221 */ /* 0x002fe20000010100 */
[----:B------:R-:W-:Y:S01]  /*14000*/  FSEL R2, R143, RZ, P1 ;  /* 0x000000ff8f027208 */ /* 0x000fe20000800000 */
[----:B--2---:R-:W-:Y:S02]  /*14010*/  FMUL.FTZ R4, R140, R152 ;  /* 0x000000988c047220 */ /* 0x004fe40000410000 */
[----:B------:R-:W-:Y:S02]  /*14020*/  FMUL.FTZ R0, R0, c[0x0][0x2d0] ;  /* 0x0000b40000007a20 */ /* 0x000fe40000410000 */
[C---:B------:R-:W-:Y:S01]  /*14030*/  FMUL.FTZ R5, R140.reuse, R153 ;  /* 0x000000998c057220 */ /* 0x040fe20000410000 */
[----:B------:R-:W-:Y:S01]  /*14040*/  MOV R153, R46 ;  /* 0x0000002e00997202 */ /* 0x000fe20000000f00 */
[----:B------:R1:W2:Y:S01]  /*14050*/  MUFU.EX2 R141, R0 ;  /* 0x00000000008d7308 */ /* 0x0002a20000000800 */
        /* <DEDUP_REMOVED lines=13> */
[C---:B--2---:R-:W-:Y:S02]  /*14130*/  FMUL.FTZ R18, R141.reuse, R166 ;  /* 0x000000a68d127220 */ /* 0x044fe40000410000 */
[----:B------:R-:W-:Y:S02]  /*14140*/  FMUL.FTZ R0, R0, c[0x0][0x2d0] ;  /* 0x0000b40000007a20 */ /* 0x000fe40000410000 */
[----:B------:R-:W-:Y:S02]  /*14150*/  IMAD.MOV.U32 R166, RZ, RZ, R238 ;  /* 0x000000ffffa67224 */ /* 0x000fe400078e00ee */
[----:B------:R1:W2:Y:S01]  /*14160*/  MUFU.EX2 R3, R0 ;  /* 0x0000000000037308 */ /* 0x0002a20000000800 */
[C---:B------:R-:W-:Y:S02]  /*14170*/  FMUL.FTZ R19, R141.reuse, R167 ;  /* 0x000000a78d137220 */ /* 0x040fe40000410000 */
[----:B------:R-:W-:Y:S02]  /*14180*/  IMAD.MOV.U32 R167, RZ, RZ, R237 ;  /* 0x000000ffffa77224 */ /* 0x000fe400078e00ed */
[----:B------:R-:W-:Y:S02]  /*14190*/  IMAD.MOV.U32 R146, RZ, RZ, R20 ;  /* 0x000000ffff927224 */ /* 0x000fe400078e0014 */
[----:B------:R-:W3:Y:S01]  /*141a0*/  LDSM.16.MT88.4 R20, [R209+0x100] ;  /* 0x00010000d114783b */ /* 0x000ee20000004200 */
[C---:B----4-:R-:W-:Y:S01]  /*141b0*/  FMUL.FTZ R6, R141.reuse, R154 ;  /* 0x0000009a8d067220 */ /* 0x050fe20000410000 */
[----:B------:R-:W-:Y:S01]  /*141c0*/  MOV R154, R17 ;  /* 0x00000011009a7202 */ /* 0x000fe20000000f00 */
[----:B------:R-:W-:Y:S01]  /*141d0*/  FMUL.FTZ R7, R141, R155 ;  /* 0x0000009b8d077220 */ /* 0x000fe20000410000 */
[----:B------:R-:W-:Y:S01]  /*141e0*/  F2FP.BF16.PACK_AB R178, R48, R146 ;  /* 0x0000009230b2723e */ /* 0x000fe200000010ff */
[----:B------:R-:W-:Y:S01]  /*141f0*/  IMAD.MOV.U32 R155, RZ, RZ, R16 ;  /* 0x000000ffff9b7224 */ /* 0x000fe200078e0010 */
[----:B------:R-:W-:Y:S01]  /*14200*/  F2FP.BF16.PACK_AB R182, R154, R50 ;  /* 0x000000329ab6723e */ /* 0x000fe200000010ff */
[C---:B------:R-:W-:Y:S02]  /*14210*/  FMUL.FTZ R16, R140.reuse, R164 ;  /* 0x000000a48c107220 */ /* 0x040fe40000410000 */
[----:B------:R-:W-:Y:S01]  /*14220*/  FMUL.FTZ R17, R140, R165 ;  /* 0x000000a58c117220 */ /* 0x000fe20000410000 */
[----:B------:R-:W-:Y:S01]  /*14230*/  F2FP.BF16.PACK_AB R183, R155, R196 ;  /* 0x000000c49bb7723e */ /* 0x000fe200000010ff */
[----:B------:R-:W-:Y:S02]  /*14240*/  IMAD.MOV.U32 R165, RZ, RZ, R25 ;  /* 0x000000ffffa57224 */ /* 0x000fe400078e0019 */
[C---:B------:R-:W-:Y:S02]  /*14250*/  FMUL.FTZ R34, R141.reuse, R114 ;  /* 0x000000728d227220 */ /* 0x040fe40000410000 */
[----:B------:R-:W-:Y:S02]  /*14260*/  FMUL.FTZ R35, R141, R115 ;  /* 0x000000738d237220 */ /* 0x000fe40000410000 */
[----:B-1----:R-:W-:Y:S01]  /*14270*/  FADD.FTZ R0, -R2, R147 ;  /* 0x0000009302007221 */ /* 0x002fe20000010100 */
[----:B------:R-:W-:Y:S01]  /*14280*/  LDSM.16.MT88.4 R112, [R210+0x500] ;  /* 0x00050000d270783b */ /* 0x000fe20000004200 */
[----:B------:R-:W-:Y:S02]  /*14290*/  FFMA.FTZ R2, R193, c[0x0][0x2d0], -R149 ;  /* 0x0000b400c1027a23 */ /* 0x000fe40000010895 */
[----:B------:R-:W-:Y:S02]  /*142a0*/  FMUL.FTZ R0, R0, c[0x0][0x2d0] ;  /* 0x0000b40000007a20 */ /* 0x000fe40000410000 */
[----:B------:R1:W-:Y:S01]  /*142b0*/  MUFU.EX2 R251, R2 ;  /* 0x0000000200fb7308 */ /* 0x0003e20000000800 */
[C---:B--2---:R-:W-:Y:S01]  /*142c0*/  FMUL.FTZ R9, R3.reuse, R157 ;  /* 0x0000009d03097220 */ /* 0x044fe20000410000 */
[----:B------:R-:W-:Y:S01]  /*142d0*/  MOV R157, R242 ;  /* 0x000000f2009d7202 */ /* 0x000fe20000000f00 */
[C---:B------:R-:W-:Y:S02]  /*142e0*/  FMUL.FTZ R8, R3.reuse, R156 ;  /* 0x0000009c03087220 */ /* 0x040fe40000410000 */
[----:B------:R-:W-:Y:S02]  /*142f0*/  IMAD.MOV.U32 R156, RZ, RZ, R44 ;  /* 0x000000ffff9c7224 */ /* 0x000fe400078e002c */
[C---:B------:R-:W-:Y:S02]  /*14300*/  FMUL.FTZ R44, R3.reuse, R124 ;  /* 0x0000007c032c7220 */ /* 0x040fe40000410000 */
[----:B------:R-:W-:Y:S01]  /*14310*/  IMAD.MOV.U32 R124, RZ, RZ, R241 ;  /* 0x000000ffff7c7224 */ /* 0x000fe200078e00f1 */
[----:B------:R-:W2:Y:S01]  /*14320*/  MUFU.EX2 R0, R0 ;  /* 0x0000000000007308 */ /* 0x000ea20000000800 */
[C---:B------:R-:W-:Y:S01]  /*14330*/  FMUL.FTZ R45, R3.reuse, R125 ;  /* 0x0000007d032d7220 */ /* 0x040fe20000410000 */
[----:B------:R-:W-:Y:S01]  /*14340*/  MOV R125, R239 ;  /* 0x000000ef007d7202 */ /* 0x000fe20000000f00 */
[----:B------:R-:W-:Y:S02]  /*14350*/  IMAD.MOV.U32 R193, RZ, RZ, R236 ;  /* 0x000000ffffc17224 */ /* 0x000fe400078e00ec */
[C---:B------:R-:W-:Y:S01]  /*14360*/  FMUL.FTZ R40, R3.reuse, R120 ;  /* 0x0000007803287220 */ /* 0x040fe20000410000 */
[----:B------:R-:W-:Y:S01]  /*14370*/  MOV R120, R235 ;  /* 0x000000eb00787202 */ /* 0x000fe20000000f00 */
[----:B------:R-:W-:Y:S02]  /*14380*/  IMAD.MOV.U32 R147, RZ, RZ, R28 ;  /* 0x000000ffff937224 */ /* 0x000fe400078e001c */
[C---:B------:R-:W-:Y:S02]  /*14390*/  FMUL.FTZ R12, R3.reuse, R160 ;  /* 0x000000a0030c7220 */ /* 0x040fe40000410000 */
[----:B------:R-:W-:Y:S01]  /*143a0*/  FMUL.FTZ R13, R3, R161 ;  /* 0x000000a1030d7220 */ /* 0x000fe20000410000 */
[----:B------:R-:W-:Y:S01]  /*143b0*/  F2FP.BF16.PACK_AB R177, R47, R147 ;  /* 0x000000932fb1723e */ /* 0x000fe200000010ff */
[C---:B------:R-:W-:Y:S01]  /*143c0*/  FMUL.FTZ R24, R3.reuse, R104 ;  /* 0x0000006803187220 */ /* 0x040fe20000410000 */
[----:B------:R-:W-:Y:S01]  /*143d0*/  MOV R161, R49 ;  /* 0x0000003100a17202 */ /* 0x000fe20000000f00 */
[----:B-1----:R-:W-:Y:S02]  /*143e0*/  FFMA.FTZ R2, R192, c[0x0][0x2d0], -R149 ;  /* 0x0000b400c0027a23 */ /* 0x002fe40000010895 */
[----:B------:R-:W-:Y:S02]  /*143f0*/  IMAD.MOV.U32 R192, RZ, RZ, R248 ;  /* 0x000000ffffc07224 */ /* 0x000fe400078e00f8 */
[-C--:B---3--:R-:W-:Y:S01]  /*14400*/  HMMA.16816.F32.BF16 R4, R176, R20.reuse, R4 ;  /* 0x00000014b004723c */ /* 0x088fe20000041804 */
[----:B------:R1:W-:Y:S02]  /*14410*/  MUFU.EX2 R248, R2 ;  /* 0x0000000200f87308 */ /* 0x0003e40000000800 */
[C---:B------:R-:W-:Y:S02]  /*14420*/  FMUL.FTZ R25, R3.reuse, R105 ;  /* 0x0000006903197220 */ /* 0x040fe40000410000 */
[C---:B--2---:R-:W-:Y:S01]  /*14430*/  FMUL.FTZ R11, R0.reuse, R159 ;  /* 0x0000009f000b7220 */ /* 0x044fe20000410000 */
[----:B------:R-:W-:Y:S01]  /*14440*/  MOV R159, R247 ;  /* 0x000000f7009f7202 */ /* 0x000fe20000000f00 */
[C---:B------:R-:W-:Y:S02]  /*14450*/  FMUL.FTZ R10, R0.reuse, R158 ;  /* 0x0000009e000a7220 */ /* 0x040fe40000410000 */
[----:B------:R-:W-:Y:S03]  /*14460*/  IMAD.MOV.U32 R158, RZ, RZ, R240 ;  /* 0x000000ffff9e7224 */ /* 0x000fe600078e00f0 */
[C---:B------:R-:W-:Y:S02]  /*14470*/  FMUL.FTZ R46, R0.reuse, R126 ;  /* 0x0000007e002e7220 */ /* 0x040fe40000410000 */
[C---:B------:R-:W-:Y:S04]  /*14480*/  HMMA.16816.F32.BF16 R8, R180.reuse, R20, R8 ;  /* 0x00000014b408723c */ /* 0x040fe80000041808 */
[----:B------:R-:W-:Y:S02]  /*14490*/  IMAD.MOV.U32 R126, RZ, RZ, R234 ;  /* 0x000000ffff7e7224 */ /* 0x000fe400078e00ea */
[C---:B------:R-:W-:Y:S02]  /*144a0*/  FMUL.FTZ R14, R0.reuse, R162 ;  /* 0x000000a2000e7220 */ /* 0x040fe40000410000 */
[----:B------:R-:W-:Y:S04]  /*144b0*/  FMUL.FTZ R15, R0, R163 ;  /* 0x000000a3000f7220 */ /* 0x000fe80000410000 */
[--C-:B-1----:R-:W-:Y:S02]  /*144c0*/  FFMA.FTZ R2, R194, c[0x0][0x2d0], -R150.reuse ;  /* 0x0000b400c2027a23 */ /* 0x102fe40000010896 */
[C---:B------:R-:W-:Y:S01]  /*144d0*/  FMUL.FTZ R20, R140.reuse, R100 ;  /* 0x000000648c147220 */ /* 0x040fe20000410000 */
[-C--:B------:R-:W-:Y:S01]  /*144e0*/  HMMA.16816.F32.BF16 R12, R180, R22.reuse, R12 ;  /* 0x00000016b40c723c */ /* 0x080fe2000004180c */
[----:B------:R1:W-:Y:S02]  /*144f0*/  MUFU.EX2 R247, R2 ;  /* 0x0000000200f77308 */ /* 0x0003e40000000800 */
[----:B------:R-:W-:Y:S02]  /*14500*/  FMUL.FTZ R21, R140, R101 ;  /* 0x000000658c157220 */ /* 0x000fe40000410000 */
[C---:B------:R-:W-:Y:S02]  /*14510*/  FMUL.FTZ R26, R0.reuse, R106 ;  /* 0x0000006a001a7220 */ /* 0x040fe40000410000 */
[----:B------:R-:W-:Y:S01]  /*14520*/  FMUL.FTZ R27, R0, R107 ;  /* 0x0000006b001b7220 */ /* 0x000fe20000410000 */
[C---:B------:R-:W-:Y:S01]  /*14530*/  HMMA.16816.F32.BF16 R16, R176.reuse, R22, R16 ;  /* 0x00000016b010723c */ /* 0x040fe20000041810 */
[----:B------:R-:W-:Y:S03]  /*14540*/  LDSM.16.MT88.4 R104, [R209+0x2100] ;  /* 0x00210000d168783b */ /* 0x000fe60000004200 */
[C---:B------:R-:W-:Y:S02]  /*14550*/  FMUL.FTZ R28, R3.reuse, R108 ;  /* 0x0000006c031c7220 */ /* 0x040fe40000410000 */
[----:B------:R-:W-:Y:S02]  /*14560*/  FMUL.FTZ R29, R3, R109 ;  /* 0x0000006d031d7220 */ /* 0x000fe40000410000 */
[C---:B------:R-:W-:Y:S04]  /*14570*/  FMUL.FTZ R22, R141.reuse, R102 ;  /* 0x000000668d167220 */ /* 0x040fe80000410000 */
[----:B------:R-:W-:Y:S02]  /*14580*/  FMUL.FTZ R23, R141, R103 ;  /* 0x000000678d177220 */ /* 0x000fe40000410000 */
[----:B------:R-:W2:Y:S01]  /*14590*/  LDSM.16.MT88.4 R100, [R210+0x1100] ;  /* 0x00110000d264783b */ /* 0x000ea20000004200 */
[----:B------:R-:W-:Y:S02]  /*145a0*/  FMUL.FTZ R49, R140, R129 ;  /* 0x000000818c317220 */ /* 0x000fe40000410000 */
[----:B-1----:R-:W-:Y:S02]  /*145b0*/  FFMA.FTZ R2, R195, c[0x0][0x2d0], -R150 ;  /* 0x0000b400c3027a23 */ /* 0x002fe40000010896 */
[-C--:B------:R-:W-:Y:S02]  /*145c0*/  HMMA.16816.F32.BF16 R20, R176, R36.reuse, R20 ;  /* 0x00000024b014723c */ /* 0x080fe40000041814 */
[----:B------:R1:W-:Y:S01]  /*145d0*/  MUFU.EX2 R246, R2 ;  /* 0x0000000200f67308 */ /* 0x0003e20000000800 */
[----:B------:R-:W-:Y:S02]  /*145e0*/  IMAD.MOV.U32 R195, RZ, RZ, R243 ;  /* 0x000000ffffc37224 */ /* 0x000fe400078e00f3 */
[C---:B------:R-:W-:Y:S02]  /*145f0*/  FMUL.FTZ R30, R0.reuse, R110 ;  /* 0x0000006e001e7220 */ /* 0x040fe40000410000 */
[----:B------:R-:W-:Y:S01]  /*14600*/  FMUL.FTZ R31, R0, R111 ;  /* 0x0000006f001f7220 */ /* 0x000fe20000410000 */
[C---:B------:R-:W-:Y:S04]  /*14610*/  HMMA.16816.F32.BF16 R24, R180.reuse, R36, R24 ;  /* 0x00000024b418723c */ /* 0x040fe80000041818 */
[----:B------:R-:W-:Y:S01]  /*14620*/  FMUL.FTZ R41, R3, R121 ;  /* 0x0000007903297220 */ /* 0x000fe20000410000 */
[----:B------:R-:W-:Y:S01]  /*14630*/  MOV R121, R66 ;  /* 0x0000004200797202 */ /* 0x000fe20000000f00 */
[C---:B------:R-:W-:Y:S02]  /*14640*/  FMUL.FTZ R66, R141.reuse, R138 ;  /* 0x0000008a8d427220 */ /* 0x040fe40000410000 */
[-C--:B------:R-:W-:Y:S04]  /*14650*/  HMMA.16816.F32.BF16 R28, R180, R38.reuse, R28 ;  /* 0x00000026b41c723c */ /* 0x080fe8000004181c */
[C---:B------:R-:W-:Y:S02]  /*14660*/  FMUL.FTZ R36, R140.reuse, R116 ;  /* 0x000000748c247220 */ /* 0x040fe40000410000 */
[----:B------:R-:W-:Y:S02]  /*14670*/  FMUL.FTZ R37, R140, R117 ;  /* 0x000000758c257220 */ /* 0x000fe40000410000 */
[C---:B------:R-:W-:Y:S04]  /*14680*/  HMMA.16816.F32.BF16 R32, R176.reuse, R38, R32 ;  /* 0x00000026b020723c */ /* 0x040fe80000041820 */
[--C-:B-1----:R-:W-:Y:S02]  /*14690*/  FFMA.FTZ R2, R188, c[0x0][0x2d0], -R149.reuse ;  /* 0x0000b400bc027a23 */ /* 0x102fe40000010895 */
[C---:B------:R-:W-:Y:S02]  /*146a0*/  FMUL.FTZ R42, R0.reuse, R122 ;  /* 0x0000007a002a7220 */ /* 0x040fe40000410000 */
[----:B------:R1:W-:Y:S01]  /*146b0*/  MUFU.EX2 R245, R2 ;  /* 0x0000000200f57308 */ /* 0x0003e20000000800 */
[C---:B------:R-:W-:Y:S03]  /*146c0*/  FMUL.FTZ R38, R141.reuse, R118 ;  /* 0x000000768d267220 */ /* 0x040fe60000410000 */
[C---:B------:R-:W-:Y:S02]  /*146d0*/  FMUL.FTZ R39, R141.reuse, R119 ;  /* 0x000000778d277220 */ /* 0x040fe40000410000 */
[----:B------:R-:W-:Y:S01]  /*146e0*/  LDSM.16.MT88.4 R116, [R209+0x1500] ;  /* 0x00150000d174783b */ /* 0x000fe20000004200 */
[C---:B------:R-:W-:Y:S01]  /*146f0*/  FMUL.FTZ R43, R0.reuse, R123 ;  /* 0x0000007b002b7220 */ /* 0x040fe20000410000 */
[----:B------:R-:W-:Y:S01]  /*14700*/  MOV R123, R51 ;  /* 0x00000033007b7202 */ /* 0x000fe20000000f00 */
[C---:B------:R-:W-:Y:S02]  /*14710*/  FMUL.FTZ R51, R141.reuse, R131 ;  /* 0x000000838d337220 */ /* 0x040fe40000410000 */
[-C--:B------:R-:W-:Y:S03]  /*14720*/  HMMA.16816.F32.BF16 R36, R176, R52.reuse, R36 ;  /* 0x00000034b024723c */ /* 0x080fe60000041824 */
[----:B------:R-:W-:Y:S02]  /*14730*/  FMUL.FTZ R47, R0, R127 ;  /* 0x0000007f002f7220 */ /* 0x000fe40000410000 */
        /* <DEDUP_REMOVED lines=33> */
[C---:B------:R-:W-:Y:S04]  /*14950*/  FMUL.FTZ R65, R140.reuse, R137 ;  /* 0x000000898c417220 */ /* 0x040fe80000410000 */
[----:B------:R-:W-:Y:S02]  /*14960*/  IMAD.MOV.U32 R194, RZ, RZ, R64 ;  /* 0x000000ffffc27224 */ /* 0x000fe400078e0040 */
[----:B------:R-:W-:Y:S02]  /*14970*/  FMUL.FTZ R64, R140, R136 ;  /* 0x000000888c407220 */ /* 0x000fe40000410000 */
[----:B------:R-:W-:Y:S01]  /*14980*/  LDSM.16.MT88.4 R136, [R210+0x1d00] ;  /* 0x001d0000d288783b */ /* 0x000fe20000004200 */
[C---:B------:R-:W-:Y:S02]  /*14990*/  FMUL.FTZ R70, R141.reuse, R70 ;  /* 0x000000468d467220 */ /* 0x040fe40000410000 */
[----:B------:R-:W-:Y:S02]  /*149a0*/  FMUL.FTZ R71, R141, R71 ;  /* 0x000000478d477220 */ /* 0x000fe40000410000 */
[C---:B------:R-:W-:Y:S03]  /*149b0*/  HMMA.16816.F32.BF16 R64, R176.reuse, R102, R64 ;  /* 0x00000066b040723c */ /* 0x040fe60000041840 */
[----:B------:R-:W2:Y:S01]  /*149c0*/  LDSM.16.MT88.4 R100, [R210+0x2100] ;  /* 0x00210000d264783b */ /* 0x000ea20000004200 */
[C---:B------:R-:W-:Y:S02]  /*149d0*/  FMUL.FTZ R72, R3.reuse, R72 ;  /* 0x0000004803487220 */ /* 0x040fe40000410000 */
[C---:B------:R-:W-:Y:S02]  /*149e0*/  FMUL.FTZ R73, R3.reuse, R73 ;  /* 0x0000004903497220 */ /* 0x040fe40000410000 */
[-C--:B------:R-:W-:Y:S04]  /*149f0*/  HMMA.16816.F32.BF16 R68, R176, R104.reuse, R68 ;  /* 0x00000068b044723c */ /* 0x080fe80000041844 */
[--C-:B-1----:R-:W-:Y:S02]  /*14a00*/  FFMA.FTZ R2, R206, c[0x0][0x2d0], -R151.reuse ;  /* 0x0000b400ce027a23 */ /* 0x102fe40000010897 */
[C---:B------:R-:W-:Y:S02]  /*14a10*/  FMUL.FTZ R74, R0.reuse, R74 ;  /* 0x0000004a004a7220 */ /* 0x040fe40000410000 */
[----:B------:R1:W-:Y:S01]  /*14a20*/  MUFU.EX2 R241, R2 ;  /* 0x0000000200f17308 */ /* 0x0003e20000000800 */
[C---:B------:R-:W-:Y:S03]  /*14a30*/  FMUL.FTZ R75, R0.reuse, R75 ;  /* 0x0000004b004b7220 */ /* 0x040fe60000410000 */
[C---:B------:R-:W-:Y:S02]  /*14a40*/  FMUL.FTZ R76, R3.reuse, R76 ;  /* 0x0000004c034c7220 */ /* 0x040fe40000410000 */
[----:B------:R-:W-:Y:S02]  /*14a50*/  FMUL.FTZ R77, R3, R77 ;  /* 0x0000004d034d7220 */ /* 0x000fe40000410000 */
[C---:B------:R-:W-:Y:S04]  /*14a60*/  HMMA.16816.F32.BF16 R72, R180.reuse, R104, R72 ;  /* 0x00000068b448723c */ /* 0x040fe80000041848 */
[C---:B------:R-:W-:Y:S02]  /*14a70*/  FMUL.FTZ R78, R0.reuse, R78 ;  /* 0x0000004e004e7220 */ /* 0x040fe40000410000 */
[C---:B------:R-:W-:Y:S02]  /*14a80*/  FMUL.FTZ R79, R0.reuse, R79 ;  /* 0x0000004f004f7220 */ /* 0x040fe40000410000 */
[C---:B------:R-:W-:Y:S04]  /*14a90*/  FMUL.FTZ R82, R141.reuse, R82 ;  /* 0x000000528d527220 */ /* 0x040fe80000410000 */
[----:B------:R-:W-:Y:S01]  /*14aa0*/  FMUL.FTZ R83, R141, R83 ;  /* 0x000000538d537220 */ /* 0x000fe20000410000 */
[-C--:B------:R-:W-:Y:S03]  /*14ab0*/  HMMA.16816.F32.BF16 R76, R180, R106.reuse, R76 ;  /* 0x0000006ab44c723c */ /* 0x080fe6000004184c */
[----:B-1----:R-:W-:Y:S02]  /*14ac0*/  FFMA.FTZ R2, R205, c[0x0][0x2d0], -R151 ;  /* 0x0000b400cd027a23 */ /* 0x002fe40000010897 */
[----:B------:R-:W-:Y:S02]  /*14ad0*/  FMUL.FTZ R88, R3, R88 ;  /* 0x0000005803587220 */ /* 0x000fe40000410000 */
[----:B------:R1:W3:Y:S01]  /*14ae0*/  MUFU.EX2 R240, R2 ;  /* 0x0000000200f07308 */ /* 0x0002e20000000800 */
[C---:B------:R-:W-:Y:S01]  /*14af0*/  HMMA.16816.F32.BF16 R80, R176.reuse, R106, R80 ;  /* 0x0000006ab050723c */ /* 0x040fe20000041850 */
[----:B------:R-:W4:Y:S03]  /*14b00*/  LDSM.16.MT88.4 R104, [R209+0x500] ;  /* 0x00050000d168783b */ /* 0x000f260000004200 */
[C---:B------:R-:W-:Y:S02]  /*14b10*/  FMUL.FTZ R86, R141.reuse, R86 ;  /* 0x000000568d567220 */ /* 0x040fe40000410000 */
[----:B------:R-:W-:Y:S02]  /*14b20*/  FMUL.FTZ R87, R141, R87 ;  /* 0x000000578d577220 */ /* 0x000fe40000410000 */
[C---:B------:R-:W-:Y:S04]  /*14b30*/  FMUL.FTZ R89, R3.reuse, R89 ;  /* 0x0000005903597220 */ /* 0x040fe80000410000 */
[C---:B------:R-:W-:Y:S01]  /*14b40*/  FMUL.FTZ R90, R0.reuse, R90 ;  /* 0x0000005a005a7220 */ /* 0x040fe20000410000 */
[-C--:B--2---:R-:W-:Y:S03]  /*14b50*/  HMMA.16816.F32.BF16 R84, R176, R100.reuse, R84 ;  /* 0x00000064b054723c */ /* 0x084fe60000041854 */
[C---:B------:R-:W-:Y:S02]  /*14b60*/  FMUL.FTZ R91, R0.reuse, R91 ;  /* 0x0000005b005b7220 */ /* 0x040fe40000410000 */
[C---:B------:R-:W-:Y:S02]  /*14b70*/  FMUL.FTZ R92, R3.reuse, R92 ;  /* 0x0000005c035c7220 */ /* 0x040fe40000410000 */
[----:B------:R-:W-:Y:S02]  /*14b80*/  FMUL.FTZ R93, R3, R93 ;  /* 0x0000005d035d7220 */ /* 0x000fe40000410000 */
[----:B------:R-:W-:Y:S01]  /*14b90*/  FMUL.FTZ R94, R0, R94 ;  /* 0x0000005e005e7220 */ /* 0x000fe20000410000 */
[C---:B------:R-:W-:Y:S04]  /*14ba0*/  HMMA.16816.F32.BF16 R88, R180.reuse, R100, R88 ;  /* 0x00000064b458723c */ /* 0x040fe80000041858 */
[--C-:B-1----:R-:W-:Y:S01]  /*14bb0*/  FFMA.FTZ R2, R207, c[0x0][0x2d0], -R184.reuse ;  /* 0x0000b400cf027a23 */ /* 0x102fe200000108b8 */
[----:B---3--:R-:W-:Y:S01]  /*14bc0*/  F2FP.BF16.PACK_AB R108, R240, R241 ;  /* 0x000000f1f06c723e */ /* 0x008fe200000010ff */
[----:B------:R-:W-:Y:S01]  /*14bd0*/  FMUL.FTZ R95, R0, R95 ;  /* 0x0000005f005f7220 */ /* 0x000fe20000410000 */
[----:B------:R-:W-:Y:S01]  /*14be0*/  F2FP.BF16.PACK_AB R100, R248, R251 ;  /* 0x000000fbf864723e */ /* 0x000fe200000010ff */
[----:B------:R1:W-:Y:S01]  /*14bf0*/  MUFU.EX2 R239, R2 ;  /* 0x0000000200ef7308 */ /* 0x0003e20000000800 */
[----:B------:R-:W-:Y:S03]  /*14c00*/  F2FP.BF16.PACK_AB R101, R246, R247 ;  /* 0x000000f7f665723e */ /* 0x000fe600000010ff */
[C---:B------:R-:W-:Y:S01]  /*14c10*/  FMUL.FTZ R98, R141.reuse, R98 ;  /* 0x000000628d627220 */ /* 0x040fe20000410000 */
[-C--:B------:R-:W-:Y:S01]  /*14c20*/  HMMA.16816.F32.BF16 R92, R180, R102.reuse, R92 ;  /* 0x00000066b45c723c */ /* 0x080fe2000004185c */
[----:B------:R-:W-:Y:S02]  /*14c30*/  LDSM.16.MT88.4 R180, [R209+0x2d00] ;  /* 0x002d0000d1b4783b */ /* 0x000fe40000004200 */
[----:B------:R-:W-:Y:S02]  /*14c40*/  FMUL.FTZ R99, R141, R99 ;  /* 0x000000638d637220 */ /* 0x000fe40000410000 */
[----:B------:R-:W-:Y:S05]  /*14c50*/  FFMA.FTZ R120, R120, c[0x0][0x2d0], -R149 ;  /* 0x0000b40078787a23 */ /* 0x000fea0000010895 */
[----:B------:R-:W-:Y:S07]  /*14c60*/  HMMA.16816.F32.BF16 R96, R176, R102, R96 ;  /* 0x00000066b060723c */ /* 0x000fee0000041860 */
[----:B------:R-:W-:Y:S01]  /*14c70*/  F2FP.BF16.PACK_AB R102, R244, R245 ;  /* 0x000000f5f466723e */ /* 0x000fe200000010ff */
[--C-:B-1----:R-:W-:Y:S01]  /*14c80*/  FFMA.FTZ R2, R227, c[0x0][0x2d0], -R184.reuse ;  /* 0x0000b400e3027a23 */ /* 0x102fe200000108b8 */
[----:B------:R-:W-:Y:S03]  /*14c90*/  F2FP.BF16.PACK_AB R103, R242, R243 ;  /* 0x000000f3f267723e */ /* 0x000fe600000010ff */
[----:B------:R1:W2:Y:S04]  /*14ca0*/  MUFU.EX2 R238, R2 ;  /* 0x0000000200ee7308 */ /* 0x0002a80000000800 */
[-C--:B----4-:R-:W-:Y:S05]  /*14cb0*/  HMMA.16816.F32.BF16 R4, R100, R104.reuse, R4 ;  /* 0x000000686404723c */ /* 0x090fea0000041804 */
[--C-:B-1----:R-:W-:Y:S01]  /*14cc0*/  FFMA.FTZ R2, R228, c[0x0][0x2d0], -R151.reuse ;  /* 0x0000b400e4027a23 */ /* 0x102fe20000010897 */
[----:B--2---:R-:W-:Y:S01]  /*14cd0*/  F2FP.BF16.PACK_AB R109, R238, R239 ;  /* 0x000000efee6d723e */ /* 0x004fe200000010ff */
        /* <DEDUP_REMOVED lines=31> */
[----:B-1----:R-:W-:Y:S01]  /*14ed0*/  FFMA.FTZ R2, R252, c[0x0][0x2d0], -R150 ;  /* 0x0000b400fc027a23 */ /* 0x002fe20000010896 */
[----:B------:R-:W-:Y:S03]  /*14ee0*/  MOV R252, R154 ;  /* 0x0000009a00fc7202 */ /* 0x000fe60000000f00 */
[-C--:B--2---:R-:W-:Y:S01]  /*14ef0*/  HMMA.16816.F32.BF16 R52, R100, R104.reuse, R52 ;  /* 0x000000686434723c */ /* 0x084fe20000041834 */
[----:B------:R1:W2:Y:S07]  /*14f00*/  MUFU.EX2 R229, R2 ;  /* 0x0000000200e57308 */ /* 0x0002ae0000000800 */
[C---:B------:R-:W-:Y:S08]  /*14f10*/  HMMA.16816.F32.BF16 R56, R108.reuse, R104, R56 ;  /* 0x000000686c38723c */ /* 0x040ff00000041838 */
[-C--:B------:R-:W-:Y:S08]  /*14f20*/  HMMA.16816.F32.BF16 R60, R108, R106.reuse, R60 ;  /* 0x0000006a6c3c723c */ /* 0x080ff0000004183c */
[C---:B------:R-:W-:Y:S04]  /*14f30*/  HMMA.16816.F32.BF16 R64, R100.reuse, R106, R64 ;  /* 0x0000006a6440723c */ /* 0x040fe80000041840 */
[----:B-1----:R-:W-:Y:S02]  /*14f40*/  FFMA.FTZ R2, R126, c[0x0][0x2d0], -R149 ;  /* 0x0000b4007e027a23 */ /* 0x002fe40000010895 */
[----:B------:R-:W-:Y:S01]  /*14f50*/  IMAD.MOV.U32 R126, RZ, RZ, R125 ;  /* 0x000000ffff7e7224 */ /* 0x000fe200078e007d */
[----:B------:R-:W-:Y:S01]  /*14f60*/  MOV R125, R124 ;  /* 0x0000007c007d7202 */ /* 0x000fe20000000f00 */
[-C--:B----4-:R-:W-:Y:S01]  /*14f70*/  HMMA.16816.F32.BF16 R68, R100, R112.reuse, R68 ;  /* 0x000000706444723c */ /* 0x090fe20000041844 */
[----:B------:R1:W4:Y:S03]  /*14f80*/  MUFU.EX2 R230, R2 ;  /* 0x0000000200e67308 */ /* 0x0003260000000800 */
[----:B------:R-:W-:Y:S02]  /*14f90*/  IMAD.MOV.U32 R127, RZ, RZ, R126 ;  /* 0x000000ffff7f7224 */ /* 0x000fe400078e007e */
[----:B------:R-:W-:Y:S02]  /*14fa0*/  IMAD.MOV.U32 R126, RZ, RZ, R125 ;  /* 0x000000ffff7e7224 */ /* 0x000fe400078e007d */
[C---:B------:R-:W-:Y:S04]  /*14fb0*/  HMMA.16816.F32.BF16 R72, R108.reuse, R112, R72 ;  /* 0x000000706c48723c */ /* 0x040fe80000041848 */
[----:B------:R-:W-:Y:S02]  /*14fc0*/  IMAD.MOV.U32 R124, RZ, RZ, R195 ;  /* 0x000000ffff7c7224 */ /* 0x000fe400078e00c3 */
[----:B------:R-:W-:Y:S01]  /*14fd0*/  IMAD.MOV.U32 R195, RZ, RZ, R194 ;  /* 0x000000ffffc37224 */ /* 0x000fe200078e00c2 */
[----:B------:R-:W-:Y:S01]  /*14fe0*/  MOV R194, R123 ;  /* 0x0000007b00c27202 */ /* 0x000fe20000000f00 */
[-C--:B------:R-:W-:Y:S04]  /*14ff0*/  HMMA.16816.F32.BF16 R76, R108, R114.reuse, R76 ;  /* 0x000000726c4c723c */ /* 0x080fe8000004184c */
[----:B------:R-:W-:Y:S01]  /*15000*/  IMAD.MOV.U32 R123, RZ, RZ, R192 ;  /* 0x000000ffff7b7224 */ /* 0x000fe200078e00c0 */
[----:B------:R-:W-:Y:S01]  /*15010*/  MOV R125, R124 ;  /* 0x0000007c007d7202 */ /* 0x000fe20000000f00 */
[----:B------:R-:W-:Y:S01]  /*15020*/  IMAD.MOV.U32 R192, RZ, RZ, R165 ;  /* 0x000000ffffc07224 */ /* 0x000fe200078e00a5 */
[----:B------:R-:W-:Y:S01]  /*15030*/  MOV R165, R224 ;  /* 0x000000e000a57202 */ /* 0x000fe20000000f00 */
[C---:B------:R-:W-:Y:S01]  /*15040*/  HMMA.16816.F32.BF16 R80, R100.reuse, R114, R80 ;  /* 0x000000726450723c */ /* 0x040fe20000041850 */
[----:B------:R-:W-:Y:S03]  /*15050*/  LDSM.16.MT88.4 R112, [R210+0x900] ;  /* 0x00090000d270783b */ /* 0x000fe60000004200 */
[----:B-1----:R-:W-:Y:S02]  /*15060*/  FFMA.FTZ R2, R250, c[0x0][0x2d0], -R150 ;  /* 0x0000b400fa027a23 */ /* 0x002fe40000010896 */
[----:B------:R-:W-:Y:S02]  /*15070*/  IMAD.MOV.U32 R124, RZ, RZ, R195 ;  /* 0x000000ffff7c7224 */ /* 0x000fe400078e00c3 */
[-C--:B---3--:R-:W-:Y:S01]  /*15080*/  HMMA.16816.F32.BF16 R84, R100, R116.reuse, R84 ;  /* 0x000000746454723c */ /* 0x088fe20000041854 */
[----:B------:R1:W-:Y:S01]  /*15090*/  MUFU.EX2 R227, R2 ;  /* 0x0000000200e37308 */ /* 0x0003e20000000800 */
[----:B------:R3:W5:Y:S02]  /*150a0*/  LDL.LU R224, [R1+0x78] ;  /* 0x0000780001e07983 */ /* 0x0007640000300800 */
[----:B------:R-:W-:Y:S01]  /*150b0*/  IMAD.MOV.U32 R195, RZ, RZ, R194 ;  /* 0x000000ffffc37224 */ /* 0x000fe200078e00c2 */
[----:B------:R-:W-:Y:S01]  /*150c0*/  MOV R194, R123 ;  /* 0x0000007b00c27202 */ /* 0x000fe20000000f00 */
[----:B------:R-:W-:Y:S02]  /*150d0*/  IMAD.MOV.U32 R123, RZ, RZ, R192 ;  /* 0x000000ffff7b7224 */ /* 0x000fe400078e00c0 */
[C---:B------:R-:W-:Y:S04]  /*150e0*/  HMMA.16816.F32.BF16 R88, R108.reuse, R116, R88 ;  /* 0x000000746c58723c */ /* 0x040fe80000041858 */
[----:B------:R-:W-:Y:S01]  /*150f0*/  IMAD.MOV.U32 R192, RZ, RZ, R165 ;  /* 0x000000ffffc07224 */ /* 0x000fe200078e00a5 */
[----:B------:R-:W-:Y:S01]  /*15100*/  MOV R165, R213 ;  /* 0x000000d500a57202 */ /* 0x000fe20000000f00 */
[----:B------:R-:W-:Y:S01]  /*15110*/  FFMA.FTZ R104, R125, c[0x0][0x2d0], -R151 ;  /* 0x0000b4007d687a23 */ /* 0x000fe20000010897 */
[----:B------:R3:W5:Y:S01]  /*15120*/  LDL.LU R213, [R1+0x74] ;  /* 0x0000740001d57983 */ /* 0x0007620000300800 */
[-C--:B------:R-:W-:Y:S02]  /*15130*/  HMMA.16816.F32.BF16 R92, R108, R118.reuse, R92 ;  /* 0x000000766c5c723c */ /* 0x080fe4000004185c */
[----:B------:R3:W-:Y:S02]  /*15140*/  MUFU.EX2 R205, R104 ;  /* 0x0000006800cd7308 */ /* 0x0007e40000000800 */
[----:B------:R-:W-:Y:S04]  /*15150*/  IMAD.MOV.U32 R250, RZ, RZ, R153 ;  /* 0x000000fffffa7224 */ /* 0x000fe800078e0099 */
[----:B------:R-:W-:Y:S01]  /*15160*/  HMMA.16816.F32.BF16 R96, R100, R118, R96 ;  /* 0x000000766460723c */ /* 0x000fe20000041860 */
[----:B------:R-:W-:Y:S03]  /*15170*/  LDSM.16.MT88.4 R116, [R209+0x1900] ;  /* 0x00190000d174783b */ /* 0x000fe60000004200 */
        /* <DEDUP_REMOVED lines=11> */
[----:B---3--:R-:W-:Y:S01]  /*15230*/  F2FP.BF16.PACK_AB R108, R205, R206 ;  /* 0x000000cecd6c723e */ /* 0x008fe200000010ff */
[----:B------:R-:W-:Y:S02]  /*15240*/  IMAD.MOV.U32 R124, RZ, RZ, R195 ;  /* 0x000000ffff7c7224 */ /* 0x000fe400078e00c3 */
[----:B------:R-:W-:Y:S01]  /*15250*/  IMAD.MOV.U32 R195, RZ, RZ, R194 ;  /* 0x000000ffffc37224 */ /* 0x000fe200078e00c2 */
[----:B------:R-:W-:Y:S01]  /*15260*/  MOV R194, R123 ;  /* 0x0000007b00c27202 */ /* 0x000fe20000000f00 */
[----:B------:R-:W-:Y:S03]  /*15270*/  IMAD.MOV.U32 R123, RZ, RZ, R192 ;  /* 0x000000ffff7b7224 */ /* 0x000fe600078e00c0 */
[----:B------:R-:W-:Y:S01]  /*15280*/  IMAD.MOV.U32 R192, RZ, RZ, R193 ;  /* 0x000000ffffc07224 */ /* 0x000fe200078e00c1 */
[----:B------:R-:W-:Y:S01]  /*15290*/  MOV R193, R159 ;  /* 0x0000009f00c17202 */ /* 0x000fe20000000f00 */
[----:B------:R-:W-:Y:S02]  /*152a0*/  IMAD.MOV.U32 R159, RZ, RZ, R157 ;  /* 0x000000ffff9f7224 */ /* 0x000fe400078e009d */
[----:B------:R-:W-:Y:S01]  /*152b0*/  IMAD.MOV.U32 R157, RZ, RZ, R197 ;  /* 0x000000ffff9d7224 */ /* 0x000fe200078e00c5 */
[----:B------:R-:W-:Y:S02]  /*152c0*/  MOV R197, R203 ;  /* 0x000000cb00c57202 */ /* 0x000fe40000000f00 */
[----:B------:R1:W-:Y:S02]  /*152d0*/  MUFU.EX2 R203, R2 ;  /* 0x0000000200cb7308 */ /* 0x0003e40000000800 */
[----:B-1----:R-:W-:Y:S02]  /*152e0*/  FFMA.FTZ R2, R200, c[0x0][0x2d0], -R184 ;  /* 0x0000b400c8027a23 */ /* 0x002fe400000108b8 */
[----:B------:R-:W-:Y:S06]  /*152f0*/  IMAD.MOV.U32 R200, RZ, RZ, R201 ;  /* 0x000000ffffc87224 */ /* 0x000fec00078e00c9 */
[----:B------:R1:W2:Y:S02]  /*15300*/  MUFU.EX2 R201, R2 ;  /* 0x0000000200c97308 */ /* 0x0002a40000000800 */
[----:B-1----:R-:W-:Y:S01]  /*15310*/  FFMA.FTZ R2, R124, c[0x0][0x2d0], -R151 ;  /* 0x0000b4007c027a23 */ /* 0x002fe20000010897 */
[----:B--2---:R-:W-:Y:S01]  /*15320*/  F2FP.BF16.PACK_AB R109, R201, R203 ;  /* 0x000000cbc96d723e */ /* 0x004fe200000010ff */
[----:B------:R-:W-:Y:S01]  /*15330*/  IMAD.MOV.U32 R124, RZ, RZ, R195 ;  /* 0x000000ffff7c7224 */ /* 0x000fe200078e00c3 */
[----:B------:R-:W-:Y:S01]  /*15340*/  MOV R195, R194 ;  /* 0x000000c200c37202 */ /* 0x000fe20000000f00 */
[----:B------:R-:W-:Y:S02]  /*15350*/  IMAD.MOV.U32 R194, RZ, RZ, R123 ;  /* 0x000000ffffc27224 */ /* 0x000fe400078e007b */
[----:B------:R-:W-:Y:S01]  /*15360*/  IMAD.MOV.U32 R123, RZ, RZ, R192 ;  /* 0x000000ffff7b7224 */ /* 0x000fe200078e00c0 */
[----:B------:R-:W-:Y:S01]  /*15370*/  MOV R192, R163 ;  /* 0x000000a300c07202 */ /* 0x000fe20000000f00 */
[----:B------:R-:W-:Y:S02]  /*15380*/  IMAD.MOV.U32 R163, RZ, RZ, R202 ;  /* 0x000000ffffa37224 */ /* 0x000fe400078e00ca */
[----:B------:R1:W-:Y:S02]  /*15390*/  MUFU.EX2 R202, R2 ;  /* 0x0000000200ca7308 */ /* 0x0003e40000000800 */
[----:B-1----:R-:W-:Y:S08]  /*153a0*/  FFMA.FTZ R2, R200, c[0x0][0x2d0], -R151 ;  /* 0x0000b400c8027a23 */ /* 0x002ff00000010897 */
[----:B------:R1:W2:Y:S02]  /*153b0*/  MUFU.EX2 R200, R2 ;  /* 0x0000000200c87308 */ /* 0x0002a40000000800 */
[--C-:B-1----:R-:W-:Y:S01]  /*153c0*/  FFMA.FTZ R2, R199, c[0x0][0x2d0], -R184.reuse ;  /* 0x0000b400c7027a23 */ /* 0x102fe200000108b8 */
[----:B--2---:R-:W-:Y:S07]  /*153d0*/  F2FP.BF16.PACK_AB R110, R200, R202 ;  /* 0x000000cac86e723e */ /* 0x004fee00000010ff */
[----:B------:R1:W-:Y:S02]  /*153e0*/  MUFU.EX2 R199, R2 ;  /* 0x0000000200c77308 */ /* 0x0003e40000000800 */
[----:B-1----:R-:W-:Y:S02]  /*153f0*/  FFMA.FTZ R2, R124, c[0x0][0x2d0], -R184 ;  /* 0x0000b4007c027a23 */ /* 0x002fe400000108b8 */
[----:B------:R-:W-:Y:S01]  /*15400*/  IMAD.MOV.U32 R124, RZ, RZ, R194 ;  /* 0x000000ffff7c7224 */ /* 0x000fe200078e00c2 */
[----:B------:R-:W-:Y:S01]  /*15410*/  MOV R194, R122 ;  /* 0x0000007a00c27202 */ /* 0x000fe20000000f00 */
[----:B------:R-:W-:Y:S02]  /*15420*/  IMAD.MOV.U32 R122, RZ, RZ, R121 ;  /* 0x000000ffff7a7224 */ /* 0x000fe400078e0079 */
[----:B------:R-:W-:Y:S01]  /*15430*/  IMAD.MOV.U32 R121, RZ, RZ, R162 ;  /* 0x000000ffff797224 */ /* 0x000fe200078e00a2 */
[----:B------:R-:W-:Y:S02]  /*15440*/  MOV R162, R198 ;  /* 0x000000c600a27202 */ /* 0x000fe40000000f00 */
[----:B------:R-:W1:Y:S02]  /*15450*/  MUFU.EX2 R198, R2 ;  /* 0x0000000200c67308 */ /* 0x000e640000000800 */
[----:B-1----:R-:W-:Y:S01]  /*15460*/  F2FP.BF16.PACK_AB R111, R198, R199 ;  /* 0x000000c7c66f723e */ /* 0x002fe200000010ff */
[----:B------:R-:W-:Y:S02]  /*15470*/  FFMA.FTZ R2, R123, c[0x0][0x2d0], -R149 ;  /* 0x0000b4007b027a23 */ /* 0x000fe40000010895 */
[----:B------:R-:W-:Y:S02]  /*15480*/  IMAD.MOV.U32 R123, RZ, RZ, R193 ;  /* 0x000000ffff7b7224 */ /* 0x000fe400078e00c1 */
[----:B------:R-:W-:Y:S01]  /*15490*/  IMAD.MOV.U32 R193, RZ, RZ, R159 ;  /* 0x000000ffffc17224 */ /* 0x000fe200078e009f */
[----:B------:R-:W-:Y:S01]  /*154a0*/  MOV R159, R197 ;  /* 0x000000c5009f7202 */ /* 0x000fe20000000f00 */
[C---:B------:R-:W-:Y:S01]  /*154b0*/  HMMA.16816.F32.BF16 R8, R108.reuse, R104, R8 ;  /* 0x000000686c08723c */ /* 0x040fe20000041808 */
[----:B------:R1:W-:Y:S07]  /*154c0*/  MUFU.EX2 R197, R2 ;  /* 0x0000000200c57308 */ /* 0x0003ee0000000800 */
[-C--:B------:R-:W-:Y:S08]  /*154d0*/  HMMA.16816.F32.BF16 R12, R108, R106.reuse, R12 ;  /* 0x0000006a6c0c723c */ /* 0x080ff0000004180c */
[C---:B------:R-:W-:Y:S01]  /*154e0*/  HMMA.16816.F32.BF16 R16, R100.reuse, R106, R16 ;  /* 0x0000006a6410723c */ /* 0x040fe20000041810 */
[----:B------:R-:W2:Y:S07]  /*154f0*/  LDSM.16.MT88.4 R104, [R210+0x1900] ;  /* 0x00190000d268783b */ /* 0x000eae0000004200 */
[-C--:B------:R-:W-:Y:S04]  /*15500*/  HMMA.16816.F32.BF16 R20, R100, R112.reuse, R20 ;  /* 0x000000706414723c */ /* 0x080fe80000041814 */
[----:B-1----:R-:W-:Y:S02]  /*15510*/  FFMA.FTZ R2, R194, c[0x0][0x2d0], -R149 ;  /* 0x0000b400c2027a23 */ /* 0x002fe40000010895 */
        /* <DEDUP_REMOVED lines=10> */
[----:B------:R-:W1:Y:S03]  /*155c0*/  LDSM.16.MT88.4 R112, [R209+0x2900] ;  /* 0x00290000d170783b */ /* 0x000e660000004200 */
[----:B------:R-:W-:Y:S02]  /*155d0*/  IMAD.MOV.U32 R164, RZ, RZ, R196 ;  /* 0x000000ffffa47224 */ /* 0x000fe400078e00c4 */
[----:B------:R3:W-:Y:S02]  /*155e0*/  MUFU.EX2 R196, R2 ;  /* 0x0000000200c47308 */ /* 0x0007e40000000800 */
[-C--:B------:R-:W-:Y:S08]  /*155f0*/  HMMA.16816.F32.BF16 R36, R100, R116.reuse, R36 ;  /* 0x000000746424723c */ /* 0x080ff00000041824 */
[C---:B------:R-:W-:Y:S08]  /*15600*/  HMMA.16816.F32.BF16 R40, R108.reuse, R116, R40 ;  /* 0x000000746c28723c */ /* 0x040ff00000041828 */
[-C--:B------:R-:W-:Y:S04]  /*15610*/  HMMA.16816.F32.BF16 R44, R108, R118.reuse, R44 ;  /* 0x000000766c2c723c */ /* 0x080fe8000004182c */
[--C-:B---3--:R-:W-:Y:S01]  /*15620*/  FFMA.FTZ R2, R124, c[0x0][0x2d0], -R150.reuse ;  /* 0x0000b4007c027a23 */ /* 0x108fe20000010896 */
[----:B------:R-:W-:Y:S03]  /*15630*/  MOV R124, R195 ;  /* 0x000000c3007c7202 */ /* 0x000fe60000000f00 */
[C---:B------:R-:W-:Y:S01]  /*15640*/  HMMA.16816.F32.BF16 R48, R100.reuse, R118, R48 ;  /* 0x000000766430723c */ /* 0x040fe20000041830 */
[----:B------:R-:W3:Y:S01]  /*15650*/  LDSM.16.MT88.4 R116, [R210+0x2900] ;  /* 0x00290000d274783b */ /* 0x000ee20000004200 */
[----:B------:R4:W-:Y:S06]  /*15660*/  MUFU.EX2 R195, R2 ;  /* 0x0000000200c37308 */ /* 0x0009ec0000000800 */
[-C--:B--2---:R-:W-:Y:S08]  /*15670*/  HMMA.16816.F32.BF16 R52, R100, R104.reuse, R52 ;  /* 0x000000686434723c */ /* 0x084ff00000041834 */
[C---:B------:R-:W-:Y:S08]  /*15680*/  HMMA.16816.F32.BF16 R56, R108.reuse, R104, R56 ;  /* 0x000000686c38723c */ /* 0x040ff00000041838 */
[-C--:B------:R-:W-:Y:S04]  /*15690*/  HMMA.16816.F32.BF16 R60, R108, R106.reuse, R60 ;  /* 0x0000006a6c3c723c */ /* 0x080fe8000004183c */
[----:B----4-:R-:W-:Y:S02]  /*156a0*/  FFMA.FTZ R2, R123, c[0x0][0x2d0], -R150 ;  /* 0x0000b4007b027a23 */ /* 0x010fe40000010896 */
[----:B------:R-:W-:Y:S02]  /*156b0*/  IMAD.MOV.U32 R123, RZ, RZ, R193 ;  /* 0x000000ffff7b7224 */ /* 0x000fe400078e00c1 */
[C---:B------:R-:W-:Y:S01]  /*156c0*/  HMMA.16816.F32.BF16 R64, R100.reuse, R106, R64 ;  /* 0x0000006a6440723c */ /* 0x040fe20000041840 */
[----:B------:R-:W2:Y:S01]  /*156d0*/  LDL.LU R107, [R1+0x4] ;  /* 0x00000400016b7983 */ /* 0x000ea20000300800 */
        /* <DEDUP_REMOVED lines=17> */
[--C-:B-1----:R-:W-:Y:S01]  /*157f0*/  FFMA.FTZ R2, R124, c[0x0][0x2d0], -R150.reuse ;  /* 0x0000b4007c027a23 */ /* 0x102fe20000010896 */
[----:B------:R-:W-:Y:S01]  /*15800*/  MOV R124, R166 ;  /* 0x000000a6007c7202 */ /* 0x000fe20000000f00 */
[----:B------:R-:W-:Y:S01]  /*15810*/  FFMA.FTZ R150, R123, c[0x0][0x2d0], -R150 ;  /* 0x0000b4007b967a23 */ /* 0x000fe20000010896 */
[----:B------:R-:W-:Y:S01]  /*15820*/  MOV R123, R163 ;  /* 0x000000a3007b7202 */ /* 0x000fe20000000f00 */
[----:B------:R-:W-:Y:S01]  /*15830*/  HMMA.16816.F32.BF16 R96, R100, R118, R96 ;  /* 0x000000766460723c */ /* 0x000fe20000041860 */
[----:B------:R1:W-:Y:S03]  /*15840*/  MUFU.EX2 R191, R2 ;  /* 0x0000000200bf7308 */ /* 0x0003e60000000800 */
[----:B------:R-:W-:Y:S01]  /*15850*/  IMAD.MOV.U32 R163, RZ, RZ, R162 ;  /* 0x000000ffffa37224 */ /* 0x000fe200078e00a2 */
[----:B---3--:R-:W-:Y:S01]  /*15860*/  F2FP.BF16.PACK_AB R149, R193, R195 ;  /* 0x000000c3c195723e */ /* 0x008fe200000010ff */
[----:B------:R-:W-:Y:S05]  /*15870*/  IMAD.MOV.U32 R162, RZ, RZ, R186 ;  /* 0x000000ffffa27224 */ /* 0x000fea00078e00ba */
[----:B------:R4:W-:Y:S01]  /*15880*/  MUFU.EX2 R190, R150 ;  /* 0x0000009600be7308 */ /* 0x0009e20000000800 */
[--C-:B-1----:R-:W-:Y:S02]  /*15890*/  FFMA.FTZ R2, R122, c[0x0][0x2d0], -R151.reuse ;  /* 0x0000b4007a027a23 */ /* 0x102fe40000010897 */
[----:B------:R-:W-:Y:S07]  /*158a0*/  IMAD.MOV.U32 R122, RZ, RZ, R164 ;  /* 0x000000ffff7a7224 */ /* 0x000fee00078e00a4 */
[----:B------:R1:W-:Y:S01]  /*158b0*/  MUFU.EX2 R188, R2 ;  /* 0x0000000200bc7308 */ /* 0x0003e20000000800 */
[----:B----4-:R-:W-:Y:S01]  /*158c0*/  F2FP.BF16.PACK_AB R150, R192, R194 ;  /* 0x000000c2c096723e */ /* 0x010fe200000010ff */
[----:B-1----:R-:W-:Y:S02]  /*158d0*/  FFMA.FTZ R2, R121, c[0x0][0x2d0], -R151 ;  /* 0x0000b40079027a23 */ /* 0x002fe40000010897 */
[----:B------:R-:W-:Y:S06]  /*158e0*/  IMAD.MOV.U32 R121, RZ, RZ, R165 ;  /* 0x000000ffff797224 */ /* 0x000fec00078e00a5 */
[----:B------:R1:W3:Y:S02]  /*158f0*/  MUFU.EX2 R189, R2 ;  /* 0x0000000200bd7308 */ /* 0x0002e40000000800 */
[--C-:B-1----:R-:W-:Y:S01]  /*15900*/  FFMA.FTZ R2, R167, c[0x0][0x2d0], -R184.reuse ;  /* 0x0000b400a7027a23 */ /* 0x102fe200000108b8 */
[----:B---3--:R-:W-:Y:S01]  /*15910*/  F2FP.BF16.PACK_AB R176, R189, R188 ;  /* 0x000000bcbdb0723e */ /* 0x008fe200000010ff */
[----:B------:R-:W1:Y:S06]  /*15920*/  LDSM.16.MT88.4 R164, [R209+0xd00] ;  /* 0x000d0000d1a4783b */ /* 0x000e6c0000004200 */
[----:B------:R3:W-:Y:S02]  /*15930*/  MUFU.EX2 R186, R2 ;  /* 0x0000000200ba7308 */ /* 0x0007e40000000800 */
[--C-:B---3--:R-:W-:Y:S08]  /*15940*/  FFMA.FTZ R2, R187, c[0x0][0x2d0], -R184.reuse ;  /* 0x0000b400bb027a23 */ /* 0x108ff000000108b8 */
[----:B------:R3:W4:Y:S02]  /*15950*/  MUFU.EX2 R187, R2 ;  /* 0x0000000200bb7308 */ /* 0x0007240000000800 */
[--C-:B---3--:R-:W-:Y:S01]  /*15960*/  FFMA.FTZ R2, R185, c[0x0][0x2d0], -R151.reuse ;  /* 0x0000b400b9027a23 */ /* 0x108fe20000010897 */
[----:B----4-:R-:W-:Y:S01]  /*15970*/  F2FP.BF16.PACK_AB R177, R187, R186 ;  /* 0x000000babbb1723e */ /* 0x010fe200000010ff */
[----:B------:R-:W-:Y:S01]  /*15980*/  FFMA.FTZ R151, R159, c[0x0][0x2d0], -R151 ;  /* 0x0000b4009f977a23 */ /* 0x000fe20000010897 */
[----:B------:R-:W-:Y:S05]  /*15990*/  MOV R159, R158 ;  /* 0x0000009e009f7202 */ /* 0x000fea0000000f00 */
[----:B------:R3:W-:Y:S01]  /*159a0*/  MUFU.EX2 R185, R2 ;  /* 0x0000000200b97308 */ /* 0x0007e20000000800 */
[----:B------:R-:W-:Y:S09]  /*159b0*/  IMAD.MOV.U32 R158, RZ, RZ, R147 ;  /* 0x000000ffff9e7224 */ /* 0x000ff200078e0093 */
[----:B------:R4:W1:Y:S01]  /*159c0*/  MUFU.EX2 R147, R151 ;  /* 0x0000009700937308 */ /* 0x0008620000000800 */
[--C-:B---3--:R-:W-:Y:S02]  /*159d0*/  FFMA.FTZ R2, R124, c[0x0][0x2d0], -R184.reuse ;  /* 0x0000b4007c027a23 */ /* 0x108fe400000108b8 */
[----:B------:R-:W-:Y:S01]  /*159e0*/  FFMA.FTZ R184, R148, c[0x0][0x2d0], -R184 ;  /* 0x0000b40094b87a23 */ /* 0x000fe200000108b8 */
[----:B------:R-:W-:Y:S01]  /*159f0*/  F2FP.BF16.PACK_AB R148, R196, R197 ;  /* 0x000000c5c494723e */ /* 0x000fe200000010ff */
[----:B------:R-:W-:Y:S01]  /*15a00*/  IMAD.MOV.U32 R124, RZ, RZ, R163 ;  /* 0x000000ffff7c7224 */ /* 0x000fe200078e00a3 */
[----:B------:R-:W-:Y:S01]  /*15a10*/  MOV R163, R162 ;  /* 0x000000a200a37202 */ /* 0x000fe20000000f00 */
[----:B------:R-:W-:Y:S03]  /*15a20*/  IMAD.MOV.U32 R162, RZ, RZ, R146 ;  /* 0x000000ffffa27224 */ /* 0x000fe600078e0092 */
        /* <DEDUP_REMOVED lines=15> */
[----:B------:R-:W-:Y:S01]  /*15b20*/  MOV R8, R163 ;  /* 0x000000a300087202 */ /* 0x000fe20000000f00 */
[----:B------:R-:W-:Y:S01]  /*15b30*/  IMAD.MOV.U32 R11, RZ, RZ, R162 ;  /* 0x000000ffff0b7224 */ /* 0x000fe200078e00a2 */
[----:B------:R-:W-:Y:S03]  /*15b40*/  MOV R9, R160 ;  /* 0x000000a000097202 */ /* 0x000fe60000000f00 */
        /* <DEDUP_REMOVED lines=9> */
[----:B------:R-:W-:Y:S02]  /*15be0*/  IMAD.MOV.U32 R13, RZ, RZ, R123 ;  /* 0x000000ffff0d7224 */ /* 0x000fe400078e007b */
[-C--:B------:R-:W-:Y:S04]  /*15bf0*/  HMMA.16816.F32.BF16 R100, R148, R112.reuse, R20 ;  /* 0x000000709464723c */ /* 0x080fe80000041814 */
[----:B------:R-:W-:Y:S02]  /*15c00*/  FADD.FTZ R3, R15, R11 ;  /* 0x0000000b0f037221 */ /* 0x000fe40000010000 */
[----:B------:R-:W-:Y:S02]  /*15c10*/  FADD.FTZ R0, R13, R0 ;  /* 0x000000000d007221 */ /* 0x000fe40000010000 */
[C---:B------:R-:W-:Y:S04]  /*15c20*/  HMMA.16816.F32.BF16 R104, R176.reuse, R112, R24 ;  /* 0x00000070b068723c */ /* 0x040fe80000041818 */
[----:B------:R-:W-:Y:S02]  /*15c30*/  FADD.FTZ R8, R14, R0 ;  /* 0x000000000e087221 */ /* 0x000fe40000010000 */
[----:B------:R-:W-:Y:S02]  /*15c40*/  IMAD.MOV.U32 R12, RZ, RZ, R124 ;  /* 0x000000ffff0c7224 */ /* 0x000fe400078e007c */
        /* <DEDUP_REMOVED lines=81> */
.L_x_732:
[----:B------:R-:W-:-:S13]  /*16160*/  ISETP.GE.AND P0, PT, R204, RZ, PT ;  /* 0x000000ffcc00720c */ /* 0x000fda0003f06270 */
[----:B------:R-:W-:Y:S05]  /*16170*/  @!P0 BRA `(.L_x_734) ;  /* 0x000032a000008947 */ /* 0x000fea0003800000 */
[----:B------:R-:W2:Y:S01]  /*16180*/  LDL.64 R10, [R1+0x40] ;  /* 0x00004000010a7983 */ /* 0x000ea20000100a00 */
[----:B------:R-:W-:-:S03]  /*16190*/  ULDC.64 UR4, c[0x0][0x208] ;  /* 0x0000820000047ab9 */ /* 0x000fc60000000a00 */
[----:B------:R-:W3:Y:S04]  /*161a0*/  LDL.64 R8, [R1+0x38] ;  /* 0x0000380001087983 */ /* 0x000ee80000100a00 */
[----:B-1----:R-:W4:Y:S04]  /*161b0*/  LDL.64 R6, [R1+0x58] ;  /* 0x0000580001067983 */ /* 0x002f280000100a00 */
[----:B------:R-:W2:Y:S01]  /*161c0*/  LDL.LU.64 R4, [R1+0x48] ;  /* 0x0000480001047983 */ /* 0x000ea20000300a00 */
[----:B------:R-:W-:Y:S01]  /*161d0*/  USHF.L.U64.HI UR5, UR4, 0x5, UR5 ;  /* 0x0000000504057899 */ /* 0x000fe20008010205 */
[----:B------:R-:W-:Y:S01]  /*161e0*/  IMAD.MOV.U32 R2, RZ, RZ, R144 ;  /* 0x000000ffff027224 */ /* 0x000fe200078e0090 */
[----:B------:R-:W-:Y:S01]  /*161f0*/  USHF.L.U32 UR8, UR4, 0x5, URZ ;  /* 0x0000000504087899 */ /* 0x000fe2000800063f */
[----:B------:R-:W-:-:S02]  /*16200*/  IMAD.MOV.U32 R0, RZ, RZ, R145 ;  /* 0x000000ffff007224 */ /* 0x000fc400078e0091 */
[----:B------:R-:W-:Y:S01]  /*16210*/  IMAD.MOV.U32 R147, RZ, RZ, R142 ;  /* 0x000000ffff937224 */ /* 0x000fe200078e008e */
[----:B------:R-:W-:Y:S01]  /*16220*/  ULDC UR4, c[0x0][0x208] ;  /* 0x0000820000047ab9 */ /* 0x000fe20000000800 */
[----:B------:R-:W-:Y:S01]  /*16230*/  IMAD.MOV.U32 R146, RZ, RZ, R143 ;  /* 0x000000ffff927224 */ /* 0x000fe200078e008f */
[----:B------:R-:W-:Y:S01]  /*16240*/  USHF.L.U32 UR4, UR4, 0x6, URZ ;  /* 0x0000000604047899 */ /* 0x000fe2000800063f */
[C---:B---3--:R-:W-:Y:S02]  /*16250*/  IADD3 RZ, P1, R8.reuse, 0x20, RZ ;  /* 0x0000002008ff7810 */ /* 0x048fe40007f3e0ff */
[----:B------:R-:W-:Y:S02]  /*16260*/  IADD3 RZ, P0, R8, 0x40, RZ ;  /* 0x0000004008ff7810 */ /* 0x000fe40007f1e0ff */
[C---:B----4-:R-:W-:Y:S01]  /*16270*/  IADD3 RZ, P2, R6.reuse, 0x40, RZ ;  /* 0x0000004006ff7810 */ /* 0x050fe20007f5e0ff */
[----:B--2---:R-:W-:Y:S01]  /*16280*/  IMAD.X R248, RZ, RZ, R11, P1 ;  /* 0x000000fffff87224 */ /* 0x004fe200008e060b */
[----:B------:R-:W-:Y:S01]  /*16290*/  IADD3 RZ, P3, R6, 0x20, RZ ;  /* 0x0000002006ff7810 */ /* 0x000fe20007f7e0ff */
[----:B------:R-:W-:Y:S01]  /*162a0*/  IMAD.MOV.U32 R4, RZ, RZ, R6 ;  /* 0x000000ffff047224 */ /* 0x000fe200078e0006 */
[----:B------:R-:W-:Y:S01]  /*162b0*/  IADD3.X R247, RZ, R11, RZ, P0, !PT ;  /* 0x0000000bfff77210 */ /* 0x000fe200007fe4ff */
[----:B------:R-:W-:Y:S01]  /*162c0*/  IMAD.X R231, RZ, RZ, R5, P2 ;  /* 0x000000ffffe77224 */ /* 0x000fe200010e0605 */
[----:B------:R-:W-:-:S02]  /*162d0*/  IADD3.X R233, RZ, R5, RZ, P3, !PT ;  /* 0x00000005ffe97210 */ /* 0x000fc40001ffe4ff */
[----:B------:R1:W-:Y:S01]  /*162e0*/  STL.64 [R1+0x48], R4 ;  /* 0x0000480401007387 */ /* 0x0003e20000100a00 */
[C---:B------:R-:W-:Y:S02]  /*162f0*/  IADD3 R232, R6.reuse, 0x20, RZ ;  /* 0x0000002006e87810 */ /* 0x040fe40007ffe0ff */
[----:B------:R-:W-:Y:S02]  /*16300*/  IADD3 R230, R6, 0x40, RZ ;  /* 0x0000004006e67810 */ /* 0x000fe40007ffe0ff */
[C---:B------:R-:W-:Y:S02]  /*16310*/  IADD3 R246, R8.reuse, 0x20, RZ ;  /* 0x0000002008f67810 */ /* 0x040fe40007ffe0ff */
[----:B------:R-:W-:Y:S02]  /*16320*/  IADD3 R245, R8, 0x40, RZ ;  /* 0x0000004008f57810 */ /* 0x000fe40007ffe0ff */
.L_x_735:
[----:B------:R-:W2:Y:S01]  /*16330*/  LDL.64 R202, [R1+0x48] ;  /* 0x0000480001ca7983 */ /* 0x000ea20000100a00 */
[----:B------:R-:W-:Y:S04]  /*16340*/  DEPBAR.LE SB0, 0x0 ;  /* 0x000080000000791a */ /* 0x000fe80000000000 */
[----:B------:R-:W-:Y:S01]  /*16350*/  MOV R53, 0x6 ;  /* 0x0000000600357802 */ /* 0x000fe20000000f00 */
[----:B------:R-:W3:Y:S01]  /*16360*/  LDL R205, [R1+0x64] ;  /* 0x0000640001cd7983 */ /* 0x000ee20000100800 */
[----:B------:R-:W-:Y:S01]  /*16370*/  MOV R3, c[0x0][0x208] ;  /* 0x0000820000037a02 */ /* 0x000fe20000000f00 */
[C---:B------:R-:W-:Y:S01]  /*16380*/  IMAD.WIDE.U32 R184, R204.reuse, UR4, R232 ;  /* 0x00000004ccb87c25 */ /* 0x040fe2000f8e00e8 */
[----:B------:R-:W-:Y:S01]  /*16390*/  SHF.R.S32.HI R52, RZ, 0x1f, R204 ;  /* 0x0000001fff347819 */ /* 0x000fe200000114cc */
[----:B------:R-:W4:Y:S01]  /*163a0*/  LDL.64 R206, [R1+0x58] ;  /* 0x0000580001ce7983 */ /* 0x000f220000100a00 */
[----:B------:R-:W-:Y:S01]  /*163b0*/  SHF.L.U64.HI R3, R3, R53, c[0x0][0x20c] ;  /* 0x0000830003037619 */ /* 0x000fe20000010235 */
[----:B------:R-:W-:Y:S01]  /*163c0*/  IMAD.WIDE.U32 R144, R204, UR4, R230 ;  /* 0x00000004cc907c25 */ /* 0x000fe2000f8e00e6 */
[----:B------:R-:W-:Y:S02]  /*163d0*/  LEA R200, P1, R184, c[0x0][0x1f8], 0x1 ;  /* 0x00007e00b8c87a11 */ /* 0x000fe400078208ff */
[----:B------:R-:W-:Y:S01]  /*163e0*/  MOV R188, UR8 ;  /* 0x0000000800bc7c02 */ /* 0x000fe20008000f00 */
[----:B------:R-:W-:Y:S01]  /*163f0*/  BAR.SYNC.DEFER_BLOCKING 0x0 ;  /* 0x0000000000007b1d */ /* 0x000fe20000010000 */
[----:B------:R-:W-:Y:S01]  /*16400*/  IMAD R3, R3, R204, RZ ;  /* 0x000000cc03037224 */ /* 0x000fe200078e02ff */
[----:B------:R-:W-:Y:S02]  /*16410*/  MOV R189, UR5 ;  /* 0x0000000500bd7c02 */ /* 0x000fe40008000f00 */
[----:B------:R-:W-:Y:S01]  /*16420*/  LEA R198, P0, R144, c[0x0][0x1f8], 0x1 ;  /* 0x00007e0090c67a11 */ /* 0x000fe200078008ff */
[----:B------:R-:W-:Y:S01]  /*16430*/  IMAD R3, R52, UR4, R3 ;  /* 0x0000000434037c24 */ /* 0x000fe2000f8e0203 */
[----:B------:R-:W-:Y:S02]  /*16440*/  MOV R227, 0x5 ;  /* 0x0000000500e37802 */ /* 0x000fe40000000f00 */
[----:B------:R-:W-:Y:S02]  /*16450*/  MOV R226, c[0x0][0x1e0] ;  /* 0x0000780000e27a02 */ /* 0x000fe40000000f00 */
[C---:B------:R-:W-:Y:S02]  /*16460*/  IADD3 R185, R3.reuse, R185, RZ ;  /* 0x000000b903b97210 */ /* 0x040fe40007ffe0ff */
[----:B------:R-:W-:Y:S02]  /*16470*/  SHF.L.U32 R226, R226, 0x5, RZ ;  /* 0x00000005e2e27819 */ /* 0x000fe400000006ff */
[----:B------:R-:W-:Y:S01]  /*16480*/  LEA.HI.X R201, R184, c[0x0][0x1fc], R185, 0x1, P1 ;  /* 0x00007f00b8c97a11 */ /* 0x000fe200008f0cb9 */
[----:B------:R-:W-:Y:S08]  /*16490*/  LDSM.16.M88.4 R64, [R211+0x6100] ;  /* 0x00610000d340783b */ /* 0x000ff00000000200 */
[----:B------:R-:W1:Y:S08]  /*164a0*/  LDSM.16.M88.4 R16, [R208+0x3100] ;  /* 0x00310000d010783b */ /* 0x000e700000000200 */
[----:B------:R-:W1:Y:S08]  /*164b0*/  LDSM.16.M88.4 R60, [R211+0x7100] ;  /* 0x00710000d33c783b */ /* 0x000e700000000200 */
[----:B------:R-:W1:Y:S08]  /*164c0*/  LDSM.16.M88.4 R32, [R208+0x3500] ;  /* 0x00350000d020783b */ /* 0x000e700000000200 */
[----:B------:R-:W4:Y:S06]  /*164d0*/  LDL.64 R228, [R1+0x38] ;  /* 0x0000380001e47983 */ /* 0x000f2c0000100a00 */
[----:B------:R-:W1:Y:S08]  /*164e0*/  LDSM.16.M88.4 R48, [R208+0x3900] ;  /* 0x00390000d030783b */ /* 0x000e700000000200 */
[----:B------:R-:W1:Y:S02]  /*164f0*/  LDSM.16.M88.4 R140, [R208+0x3d00] ;  /* 0x003d0000d08c783b */ /* 0x000e640000000200 */
[-C--:B-1----:R-:W-:Y:S06]  /*16500*/  HMMA.16816.F32.BF16 R4, R64, R16.reuse, RZ ;  /* 0x000000104004723c */ /* 0x082fec00000418ff */
[----:B------:R-:W-:Y:S02]  /*16510*/  LDSM.16.M88.4 R148, [R212+0x6100] ;  /* 0x00610000d494783b */ /* 0x000fe40000000200 */
[C---:B------:R-:W-:Y:S06]  /*16520*/  HMMA.16816.F32.BF16 R8, R60.reuse, R16, RZ ;  /* 0x000000103c08723c */ /* 0x040fec00000418ff */
[----:B-----5:R-:W1:Y:S02]  /*16530*/  LDSM.16.M88.4 R176, [R213] ;  /* 0x00000000d5b0783b */ /* 0x020e640000000200 */
[-C--:B------:R-:W-:Y:S06]  /*16540*/  HMMA.16816.F32.BF16 R12, R60, R18.reuse, RZ ;  /* 0x000000123c0c723c */ /* 0x080fec00000418ff */
[----:B------:R-:W1:Y:S02]  /*16550*/  LDSM.16.M88.4 R180, [R212+0x7100] ;  /* 0x00710000d4b4783b */ /* 0x000e640000000200 */
[C---:B------:R-:W-:Y:S06]  /*16560*/  HMMA.16816.F32.BF16 R16, R64.reuse, R18, RZ ;  /* 0x000000124010723c */ /* 0x040fec00000418ff */
[----:B------:R-:W-:Y:S02]  /*16570*/  LDSM.16.M88.4 R192, [R222] ;  /* 0x00000000dec0783b */ /* 0x000fe40000000200 */
[-C--:B------:R-:W-:Y:S08]  /*16580*/  HMMA.16816.F32.BF16 R20, R64, R32.reuse, RZ ;  /* 0x000000204014723c */ /* 0x080ff000000418ff */
[C---:B------:R-:W-:Y:S08]  /*16590*/  HMMA.16816.F32.BF16 R24, R60.reuse, R32, RZ ;  /* 0x000000203c18723c */ /* 0x040ff000000418ff */
[-C--:B------:R-:W-:Y:S08]  /*165a0*/  HMMA.16816.F32.BF16 R28, R60, R34.reuse, RZ ;  /* 0x000000223c1c723c */ /* 0x080ff000000418ff */
[C---:B------:R-:W-:Y:S08]  /*165b0*/  HMMA.16816.F32.BF16 R32, R64.reuse, R34, RZ ;  /* 0x000000224020723c */ /* 0x040ff000000418ff */
[-C--:B------:R-:W-:Y:S08]  /*165c0*/  HMMA.16816.F32.BF16 R36, R64, R48.reuse, RZ ;  /* 0x000000304024723c */ /* 0x080ff000000418ff */
[C---:B------:R-:W-:Y:S08]  /*165d0*/  HMMA.16816.F32.BF16 R40, R60.reuse, R48, RZ ;  /* 0x000000303c28723c */ /* 0x040ff000000418ff */
[-C--:B------:R-:W-:Y:S08]  /*165e0*/  HMMA.16816.F32.BF16 R44, R60, R50.reuse, RZ ;  /* 0x000000323c2c723c */ /* 0x080ff000000418ff */
[C---:B------:R-:W-:Y:S08]  /*165f0*/  HMMA.16816.F32.BF16 R48, R64.reuse, R50, RZ ;  /* 0x000000324030723c */ /* 0x040ff000000418ff */
[-C--:B------:R-:W-:Y:S08]  /*16600*/  HMMA.16816.F32.BF16 R52, R64, R140.reuse, RZ ;  /* 0x0000008c4034723c */ /* 0x080ff000000418ff */
[C---:B------:R-:W-:Y:S07]  /*16610*/  HMMA.16816.F32.BF16 R56, R60.reuse, R140, RZ ;  /* 0x0000008c3c38723c */ /* 0x040fee00000418ff */
[----:B------:R-:W-:Y:S01]  /*16620*/  IADD3 R140, R3, R145, RZ ;  /* 0x00000091038c7210 */ /* 0x000fe20007ffe0ff */
[-C--:B------:R-:W-:Y:S04]  /*16630*/  HMMA.16816.F32.BF16 R60, R60, R142.reuse, RZ ;  /* 0x0000008e3c3c723c */ /* 0x080fe800000418ff */
[----:B------:R-:W-:Y:S01]  /*16640*/  LEA.HI.X R199, R144, c[0x0][0x1fc], R140, 0x1, P0 ;  /* 0x00007f0090c77a11 */ /* 0x000fe200000f0c8c */
[C---:B------:R-:W-:Y:S02]  /*16650*/  IMAD.WIDE.U32 R140, R204.reuse, UR4, R188 ;  /* 0x00000004cc8c7c25 */ /* 0x040fe4000f8e00bc */
[----:B------:R-:W-:Y:S01]  /*16660*/  LDSM.16.M88.4 R188, [R223] ;  /* 0x00000000dfbc783b */ /* 0x000fe20000000200 */
[----:B------:R-:W-:Y:S08]  /*16670*/  HMMA.16816.F32.BF16 R64, R64, R142, RZ ;  /* 0x0000008e4040723c */ /* 0x000ff000000418ff */
[-C--:B-1----:R-:W-:Y:S08]  /*16680*/  HMMA.16816.F32.BF16 R4, R148, R176.reuse, R4 ;  /* 0x000000b09404723c */ /* 0x082ff00000041804 */
[C---:B------:R-:W-:Y:S08]  /*16690*/  HMMA.16816.F32.BF16 R8, R180.reuse, R176, R8 ;  /* 0x000000b0b408723c */ /* 0x040ff00000041808 */
[-C--:B------:R-:W-:Y:S08]  /*166a0*/  HMMA.16816.F32.BF16 R12, R180, R178.reuse, R12 ;  /* 0x000000b2b40c723c */ /* 0x080ff0000004180c */
[C---:B------:R-:W-:Y:S04]  /*166b0*/  HMMA.16816.F32.BF16 R16, R148.reuse, R178, R16 ;  /* 0x000000b29410723c */ /* 0x040fe80000041810 */
[----:B--2---:R-:W-:Y:S05]  /*166c0*/  IMAD.WIDE.U32 R186, R204, UR4, R202 ;  /* 0x00000004ccba7c25 */ /* 0x004fea000f8e00ca */
[----:B------:R-:W-:Y:S03]  /*166d0*/  IADD3 R187, R187, R3, RZ ;  /* 0x00000003bbbb7210 */ /* 0x000fe60007ffe0ff */
[C---:B------:R-:W-:Y:S02]  /*166e0*/  LEA R196, P2, R186.reuse, c[0x0][0x1f8], 0x1 ;  /* 0x00007e00bac47a11 */ /* 0x040fe400078408ff */
[----:B---3--:R-:W-:Y:S02]  /*166f0*/  ISETP.NE.AND P3, PT, R205, RZ, PT ;  /* 0x000000ffcd00720c */ /* 0x008fe40003f65270 */
[----:B------:R-:W-:Y:S02]  /*16700*/  LEA.HI.X R197, R186, c[0x0][0x1fc], R187, 0x1, P2 ;  /* 0x00007f00bac57a11 */ /* 0x000fe400010f0cbb */
[----:B------:R-:W1:Y:S01]  /*16710*/  LDSM.16.M88.4 R184, [R224] ;  /* 0x00000000e0b8783b */ /* 0x000e620000000200 */
[-C--:B----4-:R-:W-:Y:S02]  /*16720*/  IADD3 R144, P0, R206, R140.reuse, RZ ;  /* 0x0000008cce907210 */ /* 0x090fe40007f1e0ff */
[----:B------:R-:W-:Y:S04]  /*16730*/  IADD3 R3, R3, R141, RZ ;  /* 0x0000008d03037210 */ /* 0x000fe80007ffe0ff */
[C---:B------:R-:W-:Y:S01]  /*16740*/  IADD3.X R142, R3.reuse, R203, RZ, P0, !PT ;  /* 0x000000cb038e7210 */ /* 0x040fe200007fe4ff */
[----:B------:R-:W-:Y:S01]  /*16750*/  @!PT LDS RZ, [RZ] ;  /* 0x00000000fffff984 */ /* 0x000fe20000000800 */
[----:B------:R-:W-:Y:S01]  /*16760*/  @!PT LDS RZ, [RZ] ;  /* 0x00000000fffff984 */ /* 0x000fe20000000800 */
[----:B------:R-:W-:Y:S01]  /*16770*/  @!PT LDS RZ, [RZ] ;  /* 0x00000000fffff984 */ /* 0x000fe20000000800 */
[----:B------:R2:W-:Y:S01]  /*16780*/  LDGSTS.E.BYPASS.LTC128B.128 [R225+0x100], [R196.64], !P5 ;  /* 0x00100000c4e17fae */ /* 0x0005e2000e901d46 */
[-C--:B------:R-:W-:Y:S02]  /*16790*/  IADD3 R141, P0, R232, R140.reuse, RZ ;  /* 0x0000008ce88d7210 */ /* 0x080fe40007f1e0ff */
[----:B------:R-:W-:Y:S05]  /*167a0*/  IADD3 R140, P2, R230, R140, RZ ;  /* 0x0000008ce68c7210 */ /* 0x000fea0007f5e0ff */
[----:B------:R3:W-:Y:S08]  /*167b0*/  LDGSTS.E.BYPASS.LTC128B.128 [R225+0x1100], [R200.64], !P6 ;  /* 0x01100000c8e17fae */ /* 0x0007f0000f101d46 */
[----:B------:R-:W4:Y:S06]  /*167c0*/  LDL.64 R206, [R1+0x40] ;  /* 0x0000400001ce7983 */ /* 0x000f2c0000100a00 */
[----:B------:R-:W4:Y:S04]  /*167d0*/  LDL.LU R252, [R1+0x4] ;  /* 0x0000040001fc7983 */ /* 0x000f280000300800 */
[----:B------:R-:W4:Y:S01]  /*167e0*/  LDL.LU R251, [R1+0x8] ;  /* 0x0000080001fb7983 */ /* 0x000f220000300800 */
[C---:B--2---:R-:W-:Y:S03]  /*167f0*/  LEA R196, P1, R144.reuse, c[0x0][0x1f8], 0x1 ;  /* 0x00007e0090c47a11 */ /* 0x044fe600078208ff */
[----:B------:R-:W2:Y:S01]  /*16800*/  LDL.LU R250, [R1+0xc] ;  /* 0x00000c0001fa7983 */ /* 0x000ea20000300800 */
[----:B------:R-:W-:Y:S01]  /*16810*/  LEA.HI.X R197, R144, c[0x0][0x1fc], R142, 0x1, P1 ;  /* 0x00007f0090c57a11 */ /* 0x000fe200008f0c8e */
[-C--:B-1----:R-:W-:Y:S02]  /*16820*/  HMMA.16816.F32.BF16 R20, R148, R184.reuse, R20 ;  /* 0x000000b89414723c */ /* 0x082fe40000041814 */
[----:B------:R1:W-:Y:S01]  /*16830*/  LDGSTS.E.BYPASS.LTC128B.128 [R225+0x2100], [R198.64], !P3 ;  /* 0x02100000c6e17fae */ /* 0x0003e2000d901d46 */
[----:B------:R-:W-:Y:S02]  /*16840*/  IADD3.X R142, R3, R233, RZ, P0, !PT ;  /* 0x000000e9038e7210 */ /* 0x000fe400007fe4ff */
[----:B------:R-:W-:Y:S02]  /*16850*/  LEA R144, P0, R141, c[0x0][0x1f8], 0x1 ;  /* 0x00007e008d907a11 */ /* 0x000fe400078008ff */
[----:B------:R-:W-:Y:S01]  /*16860*/  IADD3.X R3, R3, R231, RZ, P2, !PT ;  /* 0x000000e703037210 */ /* 0x000fe200017fe4ff */
[C---:B------:R-:W-:Y:S02]  /*16870*/  HMMA.16816.F32.BF16 R24, R180.reuse, R184, R24 ;  /* 0x000000b8b418723c */ /* 0x040fe40000041818 */
[----:B------:R1:W-:Y:S02]  /*16880*/  LDGSTS.E.BYPASS.LTC128B.128 [R225+0x900], [R196.64], !P5 ;  /* 0x00900000c4e17fae */ /* 0x0003e4000e901d46 */
[----:B------:R-:W-:Y:S02]  /*16890*/  LEA.HI.X R145, R141, c[0x0][0x1fc], R142, 0x1, P0 ;  /* 0x00007f008d917a11 */ /* 0x000fe400000f0c8e */
[C---:B------:R-:W-:Y:S02]  /*168a0*/  LEA R142, P0, R140.reuse, c[0x0][0x1f8], 0x1 ;  /* 0x00007e008c8e7a11 */ /* 0x040fe400078008ff */
[-C--:B------:R-:W-:Y:S02]  /*168b0*/  HMMA.16816.F32.BF16 R28, R180, R186.reuse, R28 ;  /* 0x000000bab41c723c */ /* 0x080fe4000004181c */
[----:B------:R1:W-:Y:S02]  /*168c0*/  LDGSTS.E.BYPASS.LTC128B.128 [R225+0x1900], [R144.64], !P6 ;  /* 0x0190000090e17fae */ /* 0x0003e4000f101d46 */
[----:B------:R-:W-:Y:S02]  /*168d0*/  LEA.HI.X R143, R140, c[0x0][0x1fc], R3, 0x1, P0 ;  /* 0x00007f008c8f7a11 */ /* 0x000fe400000f0c03 */
[C---:B------:R-:W-:Y:S02]  /*168e0*/  ISETP.GT.AND P0, PT, R204.reuse, RZ, PT ;  /* 0x000000ffcc00720c */ /* 0x040fe40003f04270 */
[C---:B------:R-:W-:Y:S02]  /*168f0*/  HMMA.16816.F32.BF16 R32, R148.reuse, R186, R32 ;  /* 0x000000ba9420723c */ /* 0x040fe40000041820 */
[----:B------:R1:W-:Y:S02]  /*16900*/  LDGSTS.E.BYPASS.LTC128B.128 [R225+0x2900], [R142.64], !P3 ;  /* 0x029000008ee17fae */ /* 0x0003e4000d901d46 */
[----:B------:R-:W-:Y:S04]  /*16910*/  IADD3 R204, R204, -0x1, RZ ;  /* 0xffffffffcccc7810 */ /* 0x000fe80007ffe0ff */
[-C--:B------:R-:W-:Y:S02]  /*16920*/  HMMA.16816.F32.BF16 R36, R148, R188.reuse, R36 ;  /* 0x000000bc9424723c */ /* 0x080fe40000041824 */
[----:B---3--:R-:W-:Y:S06]  /*16930*/  LDSM.16.M88.4 R200, [R211+0x9100] ;  /* 0x00910000d3c8783b */ /* 0x008fec0000000200 */
[C---:B------:R-:W-:Y:S02]  /*16940*/  HMMA.16816.F32.BF16 R40, R180.reuse, R188, R40 ;  /* 0x000000bcb428723c */ /* 0x040fe40000041828 */
[----:B------:R-:W0:Y:S06]  /*16950*/  LDGDEPBAR ;  /* 0x00000000000079af */ /* 0x000e2c0000000000 */
[-C--:B------:R-:W-:Y:S02]  /*16960*/  HMMA.16816.F32.BF16 R44, R180, R190.reuse, R44 ;  /* 0x000000beb42c723c */ /* 0x080fe4000004182c */
[----:B-1----:R-:W-:Y:S06]  /*16970*/  LDSM.16.M88.4 R196, [R208+0x4100] ;  /* 0x00410000d0c4783b */ /* 0x002fec0000000200 */
[C---:B------:R-:W-:Y:S02]  /*16980*/  HMMA.16816.F32.BF16 R48, R148.reuse, R190, R48 ;  /* 0x000000be9430723c */ /* 0x040fe40000041830 */
[----:B------:R-:W1:Y:S06]  /*16990*/  LDSM.16.M88.4 R140, [R211+0x8100] ;  /* 0x00810000d38c783b */ /* 0x000e6c0000000200 */
[-C--:B------:R-:W-:Y:S02]  /*169a0*/  HMMA.16816.F32.BF16 R52, R148, R192.reuse, R52 ;  /* 0x000000c09434723c */ /* 0x080fe40000041834 */
[----:B------:R-:W3:Y:S04]  /*169b0*/  LDL.LU R249, [R1+0x10] ;  /* 0x0000100001f97983 */ /* 0x000ee80000300800 */
[----:B------:R-:W1:Y:S02]  /*169c0*/  LDSM.16.M88.4 R176, [R208+0x4500] ;  /* 0x00450000d0b0783b */ /* 0x000e640000000200 */
[C---:B------:R-:W-:Y:S06]  /*169d0*/  HMMA.16816.F32.BF16 R56, R180.reuse, R192, R56 ;  /* 0x000000c0b438723c */ /* 0x040fec0000041838 */
[----:B------:R-:W1:Y:S02]  /*169e0*/  LDSM.16.M88.4 R184, [R208+0x4900] ;  /* 0x00490000d0b8783b */ /* 0x000e640000000200 */
[-C--:B------:R-:W-:Y:S06]  /*169f0*/  HMMA.16816.F32.BF16 R60, R180, R194.reuse, R60 ;  /* 0x000000c2b43c723c */ /* 0x080fec000004183c */
[----:B------:R-:W-:Y:S02]  /*16a00*/  LDSM.16.M88.4 R180, [R212+0x8100] ;  /* 0x00810000d4b4783b */ /* 0x000fe40000000200 */
[----:B------:R-:W-:Y:S06]  /*16a10*/  HMMA.16816.F32.BF16 R64, R148, R194, R64 ;  /* 0x000000c29440723c */ /* 0x000fec0000041840 */
[----:B------:R-:W1:Y:S02]  /*16a20*/  LDSM.16.M88.4 R148, [R208+0x4d00] ;  /* 0x004d0000d094783b */ /* 0x000e640000000200 */
[-C--:B-1----:R-:W-:Y:S06]  /*16a30*/  HMMA.16816.F32.BF16 R4, R140, R196.reuse, R4 ;  /* 0x000000c48c04723c */ /* 0x082fec0000041804 */
[----:B------:R-:W1:Y:S02]  /*16a40*/  LDSM.16.M88.4 R188, [R221] ;  /* 0x00000000ddbc783b */ /* 0x000e640000000200 */
[C---:B------:R-:W-:Y:S06]  /*16a50*/  HMMA.16816.F32.BF16 R8, R200.reuse, R196, R8 ;  /* 0x000000c4c808723c */ /* 0x040fec0000041808 */
[----:B------:R-:W1:Y:S02]  /*16a60*/  LDSM.16.M88.4 R192, [R212+0x9100] ;  /* 0x00910000d4c0783b */ /* 0x000e640000000200 */
[-C--:B------:R-:W-:Y:S08]  /*16a70*/  HMMA.16816.F32.BF16 R12, R200, R198.reuse, R12 ;  /* 0x000000c6c80c723c */ /* 0x080ff0000004180c */
[C---:B------:R-:W-:Y:S01]  /*16a80*/  HMMA.16816.F32.BF16 R16, R140.reuse, R198, R16 ;  /* 0x000000c68c10723c */ /* 0x040fe20000041810 */
[----:B------:R-:W-:Y:S07]  /*16a90*/  LDSM.16.M88.4 R196, [R218] ;  /* 0x00000000dac4783b */ /* 0x000fee0000000200 */
[-C--:B------:R-:W-:Y:S08]  /*16aa0*/  HMMA.16816.F32.BF16 R20, R140, R176.reuse, R20 ;  /* 0x000000b08c14723c */ /* 0x080ff00000041814 */
[C---:B------:R-:W-:Y:S08]  /*16ab0*/  HMMA.16816.F32.BF16 R24, R200.reuse, R176, R24 ;  /* 0x000000b0c818723c */ /* 0x040ff00000041818 */
[-C--:B------:R-:W-:Y:S08]  /*16ac0*/  HMMA.16816.F32.BF16 R28, R200, R178.reuse, R28 ;  /* 0x000000b2c81c723c */ /* 0x080ff0000004181c */
[C---:B------:R-:W-:Y:S01]  /*16ad0*/  HMMA.16816.F32.BF16 R32, R140.reuse, R178, R32 ;  /* 0x000000b28c20723c */ /* 0x040fe20000041820 */
[----:B------:R-:W1:Y:S07]  /*16ae0*/  LDSM.16.M88.4 R176, [R220] ;  /* 0x00000000dcb0783b */ /* 0x000e6e0000000200 */
[-C--:B------:R-:W-:Y:S08]  /*16af0*/  HMMA.16816.F32.BF16 R36, R140, R184.reuse, R36 ;  /* 0x000000b88c24723c */ /* 0x080ff00000041824 */
[C---:B------:R-:W-:Y:S08]  /*16b00*/  HMMA.16816.F32.BF16 R40, R200.reuse, R184, R40 ;  /* 0x000000b8c828723c */ /* 0x040ff00000041828 */
[-C--:B------:R-:W-:Y:S08]  /*16b10*/  HMMA.16816.F32.BF16 R44, R200, R186.reuse, R44 ;  /* 0x000000bac82c723c */ /* 0x080ff0000004182c */
[C---:B------:R-:W-:Y:S01]  /*16b20*/  HMMA.16816.F32.BF16 R48, R140.reuse, R186, R48 ;  /* 0x000000ba8c30723c */ /* 0x040fe20000041830 */
[----:B------:R-:W1:Y:S07]  /*16b30*/  LDSM.16.M88.4 R184, [R219] ;  /* 0x00000000dbb8783b */ /* 0x000e6e0000000200 */
[-C--:B------:R-:W-:Y:S08]  /*16b40*/  HMMA.16816.F32.BF16 R52, R140, R148.reuse, R52 ;  /* 0x000000948c34723c */ /* 0x080ff00000041834 */
[C---:B------:R-:W-:Y:S08]  /*16b50*/  HMMA.16816.F32.BF16 R56, R200.reuse, R148, R56 ;  /* 0x00000094c838723c */ /* 0x040ff00000041838 */
[-C--:B------:R-:W-:Y:S01]  /*16b60*/  HMMA.16816.F32.BF16 R60, R200, R150.reuse, R60 ;  /* 0x00000096c83c723c */ /* 0x080fe2000004183c */
[----:B------:R-:W-:Y:S07]  /*16b70*/  LDSM.16.M88.4 R200, [R211+0xb100] ;  /* 0x00b10000d3c8783b */ /* 0x000fee0000000200 */
[----:B------:R-:W-:Y:S01]  /*16b80*/  HMMA.16816.F32.BF16 R64, R140, R150, R64 ;  /* 0x000000968c40723c */ /* 0x000fe20000041840 */
[----:B------:R-:W-:Y:S07]  /*16b90*/  LDSM.16.M88.4 R140, [R211+0xa100] ;  /* 0x00a10000d38c783b */ /* 0x000fee0000000200 */
[-C--:B-1----:R-:W-:Y:S01]  /*16ba0*/  HMMA.16816.F32.BF16 R4, R180, R188.reuse, R4 ;  /* 0x000000bcb404723c */ /* 0x082fe20000041804 */
[----:B------:R-:W1:Y:S07]  /*16bb0*/  LDSM.16.M88.4 R148, [R208+0x5100] ;  /* 0x00510000d094783b */ /* 0x000e6e0000000200 */
        /* <DEDUP_REMOVED lines=43> */
[C---:B--2---:R-:W-:Y:S08]  /*16e70*/  HMMA.16816.F32.BF16 R8, R188.reuse, R184, R8 ;  /* 0x000000b8bc08723c */ /* 0x044ff00000041808 */
        /* <DEDUP_REMOVED lines=80> */
[----:B-1----:R-:W-:Y:S05]  /*17380*/  FMNMX.FTZ R145, R145, R143, !PT ;  /* 0x0000008f91917209 */ /* 0x002fea0007810000 */
        /* <DEDUP_REMOVED lines=14> */
[----:B------:R3:W3:Y:S01]  /*17470*/  MUFU.EX2 R141, R0 ;  /* 0x00000000008d7308 */ /* 0x0006e20000000800 */
        /* <DEDUP_REMOVED lines=40> */
[----:B------:R-:W-:Y:S01]  /*17700*/  MUFU.EX2 R243, R17 ;  /* 0x0000001100f37308 */ /* 0x000fe20000000800 */
[----:B------:R-:W-:Y:S01]  /*17710*/  @P0 SHF.L.U32 R4, R6, 0x6, RZ ;  /* 0x0000000606040819 */ /* 0x000fe200000006ff */
[----:B------:R-:W-:Y:S02]  /*17720*/  FFMA.FTZ R45, R45, c[0x0][0x2d0], -R186 ;  /* 0x0000b4002d2d7a23 */ /* 0x000fe400000108ba */
[----:B--2---:R-:W-:Y:S02]  /*17730*/  FMUL.FTZ R3, R2, c[0x0][0x2d0] ;  /* 0x0000b40002037a20 */ /* 0x004fe40000410000 */
[----:B------:R-:W1:Y:S01]  /*17740*/  SHFL.BFLY PT, R2, R0, 0x2, 0x1f ;  /* 0x0c401f0000027f89 */ /* 0x000e6200000e0000 */
[C---:B---3--:R-:W-:Y:S02]  /*17750*/  FMUL.FTZ R102, R140.reuse, R102 ;  /* 0x000000668c667220 */ /* 0x048fe40000410000 */
[C---:B------:R-:W-:Y:S01]  /*17760*/  FMUL.FTZ R103, R140.reuse, R103 ;  /* 0x000000678c677220 */ /* 0x040fe20000410000 */
[----:B------:R-:W2:Y:S01]  /*17770*/  MUFU.EX2 R244, R16 ;  /* 0x0000001000f47308 */ /* 0x000ea20000000800 */
[C---:B------:R-:W-:Y:S02]  /*17780*/  FMUL.FTZ R114, R140.reuse, R114 ;  /* 0x000000728c727220 */ /* 0x040fe40000410000 */
[C---:B------:R-:W-:Y:S02]  /*17790*/  FMUL.FTZ R115, R140.reuse, R115 ;  /* 0x000000738c737220 */ /* 0x040fe40000410000 */
[C---:B------:R-:W-:Y:S02]  /*177a0*/  FMUL.FTZ R116, R141.reuse, R116 ;  /* 0x000000748d747220 */ /* 0x040fe40000410000 */
[C---:B------:R-:W-:Y:S02]  /*177b0*/  FMUL.FTZ R117, R141.reuse, R117 ;  /* 0x000000758d757220 */ /* 0x040fe40000410000 */
[C---:B------:R-:W-:Y:S01]  /*177c0*/  FMUL.FTZ R118, R140.reuse, R118 ;  /* 0x000000768c767220 */ /* 0x040fe20000410000 */
[----:B------:R-:W3:Y:S01]  /*177d0*/  MUFU.EX2 R238, R19 ;  /* 0x0000001300ee7308 */ /* 0x000ee20000000800 */
[C---:B------:R-:W-:Y:S02]  /*177e0*/  FMUL.FTZ R119, R140.reuse, R119 ;  /* 0x000000778c777220 */ /* 0x040fe40000410000 */
[C---:B------:R-:W-:Y:S02]  /*177f0*/  FMUL.FTZ R128, R141.reuse, R128 ;  /* 0x000000808d807220 */ /* 0x040fe40000410000 */
[C---:B------:R-:W-:Y:S02]  /*17800*/  FMUL.FTZ R129, R141.reuse, R129 ;  /* 0x000000818d817220 */ /* 0x040fe40000410000 */
[C---:B------:R-:W-:Y:S02]  /*17810*/  FMUL.FTZ R130, R140.reuse, R130 ;  /* 0x000000828c827220 */ /* 0x040fe40000410000 */
[----:B------:R-:W-:Y:S01]  /*17820*/  FMUL.FTZ R131, R140, R131 ;  /* 0x000000838c837220 */ /* 0x000fe20000410000 */
[----:B-1----:R-:W-:Y:S01]  /*17830*/  FMNMX.FTZ R0, R0, R2, !PT ;  /* 0x0000000200007209 */ /* 0x002fe20007810000 */
[----:B------:R-:W-:Y:S01]  /*17840*/  MUFU.EX2 R236, R8 ;  /* 0x0000000800ec7308 */ /* 0x000fe20000000800 */
[----:B------:R-:W-:Y:S01]  /*17850*/  FMUL.FTZ R136, R141, R136 ;  /* 0x000000888d887220 */ /* 0x000fe20000410000 */
[----:B--2---:R-:W-:Y:S02]  /*17860*/  F2FP.BF16.PACK_AB R150, R243, R244 ;  /* 0x000000f4f396723e */ /* 0x004fe400000010ff */
[----:B------:R-:W1:Y:S01]  /*17870*/  SHFL.BFLY PT, R2, R0, 0x1, 0x1f ;  /* 0x0c201f0000027f89 */ /* 0x000e6200000e0000 */
[C---:B------:R-:W-:Y:S02]  /*17880*/  FMUL.FTZ R137, R141.reuse, R137 ;  /* 0x000000898d897220 */ /* 0x040fe40000410000 */
[C---:B------:R-:W-:Y:S02]  /*17890*/  FMUL.FTZ R138, R140.reuse, R138 ;  /* 0x0000008a8c8a7220 */ /* 0x040fe40000410000 */
[----:B------:R-:W-:Y:S01]  /*178a0*/  FMUL.FTZ R139, R140, R139 ;  /* 0x0000008b8c8b7220 */ /* 0x000fe20000410000 */
[----:B------:R-:W2:Y:S01]  /*178b0*/  MUFU.EX2 R3, R3 ;  /* 0x0000000300037308 */ /* 0x000ea20000000800 */
[C---:B------:R-:W-:Y:S01]  /*178c0*/  FMUL.FTZ R68, R141.reuse, R68 ;  /* 0x000000448d447220 */ /* 0x040fe20000410000 */
[----:B---3--:R-:W-:Y:S01]  /*178d0*/  F2FP.BF16.PACK_AB R151, R238, R241 ;  /* 0x000000f1ee97723e */ /* 0x008fe200000010ff */
[C---:B------:R-:W-:Y:S02]  /*178e0*/  FMUL.FTZ R69, R141.reuse, R69 ;  /* 0x000000458d457220 */ /* 0x040fe40000410000 */
[C---:B------:R-:W-:Y:S02]  /*178f0*/  FMUL.FTZ R70, R140.reuse, R70 ;  /* 0x000000468c467220 */ /* 0x040fe40000410000 */
[C---:B------:R-:W-:Y:S03]  /*17900*/  FMUL.FTZ R71, R140.reuse, R71 ;  /* 0x000000478c477220 */ /* 0x040fe60000410000 */
[----:B------:R3:W-:Y:S01]  /*17910*/  MUFU.EX2 R234, R12 ;  /* 0x0000000c00ea7308 */ /* 0x0007e20000000800 */
[C---:B------:R-:W-:Y:S02]  /*17920*/  FMUL.FTZ R80, R141.reuse, R80 ;  /* 0x000000508d507220 */ /* 0x040fe40000410000 */
[C---:B------:R-:W-:Y:S02]  /*17930*/  FMUL.FTZ R81, R141.reuse, R81 ;  /* 0x000000518d517220 */ /* 0x040fe40000410000 */
[C---:B------:R-:W-:Y:S02]  /*17940*/  FMUL.FTZ R82, R140.reuse, R82 ;  /* 0x000000528c527220 */ /* 0x040fe40000410000 */
[----:B------:R-:W-:Y:S01]  /*17950*/  FMUL.FTZ R83, R140, R83 ;  /* 0x000000538c537220 */ /* 0x000fe20000410000 */
        /* <DEDUP_REMOVED lines=19> */
[----:B------:R-:W-:Y:S01]  /*17a90*/  @P0 IADD3 R4, P3, R226, R4, RZ ;  /* 0x00000004e2040210 */ /* 0x000fe20007f7e0ff */
[C---:B------:R-:W-:Y:S01]  /*17aa0*/  FMUL.FTZ R109, R3.reuse, R109 ;  /* 0x0000006d036d7220 */ /* 0x040fe20000410000 */
[----:B------:R-:W-:Y:S01]  /*17ab0*/  @P0 IADD3.X R7, R2, R247, RZ, P1, !PT ;  /* 0x000000f702070210 */ /* 0x000fe20000ffe4ff */
[C---:B------:R-:W-:Y:S01]  /*17ac0*/  FMUL.FTZ R120, R3.reuse, R120 ;  /* 0x0000007803787220 */ /* 0x040fe20000410000 */
[C---:B------:R-:W-:Y:S01]  /*17ad0*/  @P0 LEA R18, P1, R6.reuse, c[0x0][0x1c8], 0x1 ;  /* 0x0000720006120a11 */ /* 0x040fe200078208ff */
[----:B------:R-:W-:Y:S01]  /*17ae0*/  MUFU.EX2 R197, R36 ;  /* 0x0000002400c57308 */ /* 0x000fe20000000800 */
[----:B------:R-:W-:Y:S01]  /*17af0*/  MOV R226, c[0x0][0x1e0] ;  /* 0x0000780000e27a02 */ /* 0x000fe20000000f00 */
[----:B-1----:R-:W-:Y:S01]  /*17b00*/  FMUL.FTZ R13, R3, R161 ;  /* 0x000000a1030d7220 */ /* 0x002fe20000410000 */
[----:B------:R-:W-:Y:S01]  /*17b10*/  @P0 LEA.HI.X R19, R6, c[0x0][0x1cc], R7, 0x1, P1 ;  /* 0x0000730006130a11 */ /* 0x000fe200008f0c07 */
[----:B------:R-:W-:Y:S01]  /*17b20*/  FFMA.FTZ R6, R9, c[0x0][0x2d0], -R186 ;  /* 0x0000b40009067a23 */ /* 0x000fe200000108ba */
[----:B------:R-:W-:Y:S01]  /*17b30*/  @P0 IADD3.X R17, R2, R248, RZ, P2, !PT ;  /* 0x000000f802110210 */ /* 0x000fe200017fe4ff */
[----:B------:R-:W-:Y:S01]  /*17b40*/  FMUL.FTZ R121, R3, R121 ;  /* 0x0000007903797220 */ /* 0x000fe20000410000 */
[----:B------:R-:W-:Y:S01]  /*17b50*/  @P0 LEA R16, P2, R5, c[0x0][0x1c8], 0x1 ;  /* 0x0000720005100a11 */ /* 0x000fe200078408ff */
[----:B------:R-:W-:Y:S01]  /*17b60*/  FMUL.FTZ R124, R3, R124 ;  /* 0x0000007c037c7220 */ /* 0x000fe20000410000 */
[----:B------:R-:W-:Y:S01]  /*17b70*/  SHF.L.U64.HI R226, R226, R227, c[0x0][0x1e4] ;  /* 0x00007900e2e27619 */ /* 0x000fe200000102e3 */
[----:B------:R1:W4:Y:S01]  /*17b80*/  MUFU.EX2 R235, R6 ;  /* 0x0000000600eb7308 */ /* 0x0003220000000800 */
[----:B------:R-:W-:Y:S01]  /*17b90*/  @P0 LEA.HI.X R17, R5, c[0x0][0x1cc], R17, 0x1, P2 ;  /* 0x0000730005110a11 */ /* 0x000fe200010f0c11 */
[----:B------:R-:W-:Y:S01]  /*17ba0*/  FMUL.FTZ R125, R3, R125 ;  /* 0x0000007d037d7220 */ /* 0x000fe20000410000 */
[----:B------:R-:W-:Y:S01]  /*17bb0*/  @P0 IADD3 R146, P2, R4, R228, RZ ;  /* 0x000000e404920210 */ /* 0x000fe20007f5e0ff */
[----:B--2---:R-:W-:Y:S01]  /*17bc0*/  FMUL.FTZ R106, R0, R106 ;  /* 0x0000006a006a7220 */ /* 0x004fe20000410000 */
[----:B------:R-:W-:Y:S01]  /*17bd0*/  @P0 IADD3 R7, P1, R4, R246, RZ ;  /* 0x000000f604070210 */ /* 0x000fe20007f3e0ff */
[----:B------:R2:W-:Y:S01]  /*17be0*/  @P0 LDGSTS.E.BYPASS.LTC128B.128 [R225+0x4100], [R16.64], !P6 ;  /* 0x0410000010e10fae */ /* 0x0005e2000f101d46 */
[----:B------:R-:W-:Y:S01]  /*17bf0*/  @P0 IADD3.X R2, R226, R2, RZ, P3, !PT ;  /* 0x00000002e2020210 */ /* 0x000fe20001ffe4ff */
[----:B------:R-:W-:Y:S01]  /*17c00*/  FMUL.FTZ R107, R0, R107 ;  /* 0x0000006b006b7220 */ /* 0x000fe20000410000 */
[----:B------:R-:W-:Y:S01]  /*17c10*/  @P0 IADD3 R5, P3, R4, R245, RZ ;  /* 0x000000f504050210 */ /* 0x000fe20007f7e0ff */
[----:B------:R-:W-:Y:S01]  /*17c20*/  FMUL.FTZ R110, R0, R110 ;  /* 0x0000006e006e7220 */ /* 0x000fe20000410000 */
[----:B------:R-:W-:Y:S01]  /*17c30*/  @P0 IADD3.X R9, R2, R207, RZ, P2, !PT ;  /* 0x000000cf02090210 */ /* 0x000fe200017fe4ff */
[----:B------:R-:W-:Y:S01]  /*17c40*/  FMUL.FTZ R111, R0, R111 ;  /* 0x0000006f006f7220 */ /* 0x000fe20000410000 */
[C---:B------:R-:W-:Y:S01]  /*17c50*/  @P0 IADD3.X R147, R2.reuse, R248, RZ, P1, !PT ;  /* 0x000000f802930210 */ /* 0x040fe20000ffe4ff */
[----:B------:R-:W-:Y:S01]  /*17c60*/  MUFU.EX2 R226, R32 ;  /* 0x0000002000e27308 */ /* 0x000fe20000000800 */
[----:B------:R-:W-:Y:S01]  /*17c70*/  @P0 IADD3.X R2, R2, R247, RZ, P3, !PT ;  /* 0x000000f702020210 */ /* 0x000fe20001ffe4ff */
[C---:B------:R-:W-:Y:S01]  /*17c80*/  FMUL.FTZ R122, R0.reuse, R122 ;  /* 0x0000007a007a7220 */ /* 0x040fe20000410000 */
[----:B------:R-:W-:Y:S01]  /*17c90*/  ISETP.NE.AND P3, PT, R205, RZ, PT ;  /* 0x000000ffcd00720c */ /* 0x000fe20003f65270 */
[----:B------:R-:W-:Y:S01]  /*17ca0*/  FMUL.FTZ R123, R0, R123 ;  /* 0x0000007b007b7220 */ /* 0x000fe20000410000 */
[----:B------:R-:W-:Y:S01]  /*17cb0*/  @P0 LEA R8, P4, R146, c[0x0][0x1c8], 0x1 ;  /* 0x0000720092080a11 */ /* 0x000fe200078808ff */
[C---:B------:R-:W-:Y:S01]  /*17cc0*/  FMUL.FTZ R126, R0.reuse, R126 ;  /* 0x0000007e007e7220 */ /* 0x040fe20000410000 */
[----:B------:R-:W-:Y:S01]  /*17cd0*/  @P0 LEA R4, P1, R5, c[0x0][0x1c8], 0x1 ;  /* 0x0000720005040a11 */ /* 0x000fe200078208ff */
[----:B------:R-:W-:Y:S01]  /*17ce0*/  FMUL.FTZ R127, R0, R127 ;  /* 0x0000007f007f7220 */ /* 0x000fe20000410000 */
[----:B------:R-:W-:Y:S01]  /*17cf0*/  @P0 LEA.HI.X R9, R146, c[0x0][0x1cc], R9, 0x1, P4 ;  /* 0x0000730092090a11 */ /* 0x000fe200020f0c09 */
[----:B------:R-:W-:Y:S01]  /*17d00*/  MUFU.EX2 R196, R37 ;  /* 0x0000002500c47308 */ /* 0x000fe20000000800 */
[----:B-1----:R-:W-:Y:S01]  /*17d10*/  @P0 LEA R6, P2, R7, c[0x0][0x1c8], 0x1 ;  /* 0x0000720007060a11 */ /* 0x002fe200078408ff */
[----:B------:R-:W-:Y:S01]  /*17d20*/  FMUL.FTZ R132, R3, R132 ;  /* 0x0000008403847220 */ /* 0x000fe20000410000 */
[----:B------:R-:W-:Y:S01]  /*17d30*/  @P0 LEA.HI.X R5, R5, c[0x0][0x1cc], R2, 0x1, P1 ;  /* 0x0000730005050a11 */ /* 0x000fe200008f0c02 */
[----:B------:R-:W-:Y:S01]  /*17d40*/  FMUL.FTZ R2, R142, c[0x0][0x2d0] ;  /* 0x0000b4008e027a20 */ /* 0x000fe20000410000 */
[----:B------:R-:W-:Y:S01]  /*17d50*/  @P0 LEA.HI.X R7, R7, c[0x0][0x1cc], R147, 0x1, P2 ;  /* 0x0000730007070a11 */ /* 0x000fe200010f0c93 */
[----:B------:R1:W-:Y:S01]  /*17d60*/  @P0 LDGSTS.E.BYPASS.LTC128B.128 [R225+0x5100], [R18.64], !P3 ;  /* 0x0510000012e10fae */ /* 0x0003e2000d901d46 */
[----:B---3--:R-:W-:Y:S01]  /*17d70*/  F2FP.BF16.PACK_AB R148, R242, R239 ;  /* 0x000000eff294723e */ /* 0x008fe200000010ff */
[--C-:B------:R-:W-:Y:S01]  /*17d80*/  FFMA.FTZ R10, R10, c[0x0][0x2d0], -R2.reuse ;  /* 0x0000b4000a0a7a23 */ /* 0x100fe20000010802 */
[----:B------:R-:W-:Y:S01]  /*17d90*/  F2FP.BF16.PACK_AB R149, R240, R237 ;  /* 0x000000edf095723e */ /* 0x000fe200000010ff */
[--C-:B------:R-:W-:Y:S01]  /*17da0*/  FFMA.FTZ R11, R11, c[0x0][0x2d0], -R2.reuse ;  /* 0x0000b4000b0b7a23 */ /* 0x100fe20000010802 */
[----:B------:R-:W-:Y:S01]  /*17db0*/  MUFU.EX2 R193, R38 ;  /* 0x0000002600c17308 */ /* 0x000fe20000000800 */
[--C-:B------:R-:W-:Y:S02]  /*17dc0*/  FFMA.FTZ R14, R14, c[0x0][0x2d0], -R2.reuse ;  /* 0x0000b4000e0e7a23 */ /* 0x100fe40000010802 */
[----:B------:R3:W-:Y:S01]  /*17dd0*/  @P0 LDGSTS.E.BYPASS.LTC128B.128 [R225+0x3900], [R8.64], !P5 ;  /* 0x0390000008e10fae */ /* 0x0007e2000e901d46 */
[--C-:B------:R-:W-:Y:S02]  /*17de0*/  FFMA.FTZ R15, R15, c[0x0][0x2d0], -R2.reuse ;  /* 0x0000b4000f0f7a23 */ /* 0x100fe40000010802 */
[C---:B--2---:R-:W-:Y:S02]  /*17df0*/  FMUL.FTZ R16, R141.reuse, R164 ;  /* 0x000000a48d107220 */ /* 0x044fe40000410000 */
[----:B------:R-:W-:Y:S02]  /*17e00*/  FMUL.FTZ R17, R141, R165 ;  /* 0x000000a58d117220 */ /* 0x000fe40000410000 */
[----:B------:R2:W-:Y:S01]  /*17e10*/  MUFU.EX2 R188, R10 ;  /* 0x0000000a00bc7308 */ /* 0x0005e20000000800 */
[----:B------:R4:W-:Y:S01]  /*17e20*/  @P0 LDGSTS.E.BYPASS.LTC128B.128 [R225+0x4900], [R6.64], !P6 ;  /* 0x0490000006e10fae */ /* 0x0009e2000f101d46 */
[--C-:B------:R-:W-:Y:S02]  /*17e30*/  FFMA.FTZ R42, R42, c[0x0][0x2d0], -R2.reuse ;  /* 0x0000b4002a2a7a23 */ /* 0x100fe40000010802 */
[--C-:B------:R-:W-:Y:S02]  /*17e40*/  FFMA.FTZ R43, R43, c[0x0][0x2d0], -R2.reuse ;  /* 0x0000b4002b2b7a23 */ /* 0x100fe40000010802 */
[--C-:B------:R-:W-:Y:S02]  /*17e50*/  FFMA.FTZ R46, R46, c[0x0][0x2d0], -R2.reuse ;  /* 0x0000b4002e2e7a23 */ /* 0x100fe40000010802 */
[----:B------:R-:W-:Y:S01]  /*17e60*/  FFMA.FTZ R47, R47, c[0x0][0x2d0], -R2 ;  /* 0x0000b4002f2f7a23 */ /* 0x000fe20000010802 */
[----:B------:R4:W-:Y:S01]  /*17e70*/  @P0 LDGSTS.E.BYPASS.LTC128B.128 [R225+0x5900], [R4.64], !P3 ;  /* 0x0590000004e10fae */ /* 0x0009e2000d901d46 */
[----:B------:R4:W4:Y:S01]  /*17e80*/  MUFU.EX2 R187, R11 ;  /* 0x0000000b00bb7308 */ /* 0x0009220000000800 */
[C---:B------:R-:W-:Y:S02]  /*17e90*/  FMUL.FTZ R133, R3.reuse, R133 ;  /* 0x0000008503857220 */ /* 0x040fe40000410000 */
[C---:B-1----:R-:W-:Y:S02]  /*17ea0*/  FMUL.FTZ R18, R140.reuse, R166 ;  /* 0x000000a68c127220 */ /* 0x042fe40000410000 */
[----:B------:R-:W-:Y:S02]  /*17eb0*/  FMUL.FTZ R19, R140, R167 ;  /* 0x000000a78c137220 */ /* 0x000fe40000410000 */
[----:B------:R-:W1:Y:S01]  /*17ec0*/  LDSM.16.MT88.4 R176, [R209+0x100] ;  /* 0x00010000d1b0783b */ /* 0x000e620000004200 */
[C---:B------:R-:W-:Y:S02]  /*17ed0*/  FMUL.FTZ R134, R0.reuse, R134 ;  /* 0x0000008600867220 */ /* 0x040fe40000410000 */
[----:B------:R4:W-:Y:S01]  /*17ee0*/  MUFU.EX2 R189, R14 ;  /* 0x0000000e00bd7308 */ /* 0x0009e20000000800 */
[C---:B---3--:R-:W-:Y:S02]  /*17ef0*/  FMUL.FTZ R8, R3.reuse, R156 ;  /* 0x0000009c03087220 */ /* 0x048fe40000410000 */
[----:B------:R-:W-:Y:S02]  /*17f00*/  FMUL.FTZ R9, R3, R157 ;  /* 0x0000009d03097220 */ /* 0x000fe40000410000 */
[----:B------:R-:W3:Y:S01]  /*17f10*/  LDSM.16.MT88.4 R180, [R210+0x100] ;  /* 0x00010000d2b4783b */ /* 0x000ee20000004200 */
[----:B--2---:R-:W-:Y:S02]  /*17f20*/  FMUL.FTZ R10, R0, R158 ;  /* 0x0000009e000a7220 */ /* 0x004fe40000410000 */
[C---:B----4-:R-:W-:Y:S01]  /*17f30*/  FMUL.FTZ R6, R140.reuse, R154 ;  /* 0x0000009a8c067220 */ /* 0x050fe20000410000 */
[----:B------:R-:W-:Y:S01]  /*17f40*/  F2FP.BF16.PACK_AB R154, R229, R234 ;  /* 0x000000eae59a723e */ /* 0x000fe200000010ff */
[----:B------:R-:W2:Y:S01]  /*17f50*/  MUFU.EX2 R190, R15 ;  /* 0x0000000f00be7308 */ /* 0x000ea20000000800 */
[----:B------:R-:W-:Y:S02]  /*17f60*/  FMUL.FTZ R7, R140, R155 ;  /* 0x0000009b8c077220 */ /* 0x000fe40000410000 */
[----:B------:R-:W-:Y:S01]  /*17f70*/  LDSM.16.MT88.4 R164, [R210+0x500] ;  /* 0x00050000d2a4783b */ /* 0x000fe20000004200 */
[C---:B------:R-:W-:Y:S02]  /*17f80*/  FMUL.FTZ R11, R0.reuse, R159 ;  /* 0x0000009f000b7220 */ /* 0x040fe40000410000 */
[----:B------:R-:W-:Y:S01]  /*17f90*/  FMUL.FTZ R4, R141, R152 ;  /* 0x000000988d047220 */ /* 0x000fe20000410000 */
[----:B------:R-:W-:Y:S01]  /*17fa0*/  F2FP.BF16.PACK_AB R152, R235, R236 ;  /* 0x000000eceb98723e */ /* 0x000fe200000010ff */
[----:B------:R-:W-:Y:S01]  /*17fb0*/  FMUL.FTZ R5, R141, R153 ;  /* 0x000000998d057220 */ /* 0x000fe20000410000 */
[----:B------:R-:W-:Y:S01]  /*17fc0*/  F2FP.BF16.PACK_AB R153, R187, R188 ;  /* 0x000000bcbb99723e */ /* 0x000fe200000010ff */
[----:B------:R4:W-:Y:S01]  /*17fd0*/  MUFU.EX2 R191, R39 ;  /* 0x0000002700bf7308 */ /* 0x0009e20000000800 */
[----:B------:R-:W3:Y:S01]  /*17fe0*/  LDSM.16.MT88.4 R156, [R209+0x1100] ;  /* 0x00110000d19c783b */ /* 0x000ee20000004200 */
[C---:B------:R-:W-:Y:S02]  /*17ff0*/  FMUL.FTZ R135, R0.reuse, R135 ;  /* 0x0000008700877220 */ /* 0x040fe40000410000 */
[C---:B------:R-:W-:Y:S02]  /*18000*/  FMUL.FTZ R14, R0.reuse, R162 ;  /* 0x000000a2000e7220 */ /* 0x040fe40000410000 */
[--C-:B------:R-:W-:Y:S02]  /*18010*/  FFMA.FTZ R146, R35, c[0x0][0x2d0], -R185.reuse ;  /* 0x0000b40023927a23 */ /* 0x100fe400000108b9 */
[----:B------:R-:W-:Y:S01]  /*18020*/  FMUL.FTZ R35, R0, R175 ;  /* 0x000000af00237220 */ /* 0x000fe20000410000 */
[----:B------:R-:W0:Y:S01]  /*18030*/  LDGDEPBAR ;  /* 0x00000000000079af */ /* 0x000e220000000000 */
[----:B------:R-:W-:Y:S01]  /*18040*/  MUFU.EX2 R195, R48 ;  /* 0x0000003000c37308 */ /* 0x000fe20000000800 */
[C---:B------:R-:W-:Y:S02]  /*18050*/  FMUL.FTZ R72, R3.reuse, R72 ;  /* 0x0000004803487220 */ /* 0x040fe40000410000 */
[C---:B------:R-:W-:Y:S01]  /*18060*/  FMUL.FTZ R73, R3.reuse, R73 ;  /* 0x0000004903497220 */ /* 0x040fe20000410000 */
[----:B--2---:R-:W-:Y:S01]  /*18070*/  F2FP.BF16.PACK_AB R155, R190, R189 ;  /* 0x000000bdbe9b723e */ /* 0x004fe200000010ff */
[C---:B------:R-:W-:Y:S01]  /*18080*/  FMUL.FTZ R15, R0.reuse, R163 ;  /* 0x000000a3000f7220 */ /* 0x040fe20000410000 */
[-C--:B-1----:R-:W-:Y:S01]  /*18090*/  HMMA.16816.F32.BF16 R4, R148, R176.reuse, R4 ;  /* 0x000000b09404723c */ /* 0x082fe20000041804 */
[----:B------:R-:W1:Y:S03]  /*180a0*/  LDSM.16.MT88.4 R160, [R210+0x1100] ;  /* 0x00110000d2a0783b */ /* 0x000e660000004200 */
[----:B------:R-:W-:Y:S01]  /*180b0*/  MUFU.EX2 R194, R49 ;  /* 0x0000003100c27308 */ /* 0x000fe20000000800 */
[C---:B------:R-:W-:Y:S02]  /*180c0*/  FMUL.FTZ R74, R0.reuse, R74 ;  /* 0x0000004a004a7220 */ /* 0x040fe40000410000 */
[C---:B------:R-:W-:Y:S01]  /*180d0*/  FMUL.FTZ R75, R0.reuse, R75 ;  /* 0x0000004b004b7220 */ /* 0x040fe20000410000 */
[C---:B------:R-:W-:Y:S01]  /*180e0*/  HMMA.16816.F32.BF16 R8, R152.reuse, R176, R8 ;  /* 0x000000b09808723c */ /* 0x040fe20000041808 */
[----:B----4-:R-:W-:Y:S03]  /*180f0*/  LDSM.16.MT88.4 R36, [R210+0x2500] ;  /* 0x00250000d224783b */ /* 0x010fe60000004200 */
[C---:B------:R-:W-:Y:S02]  /*18100*/  FMUL.FTZ R76, R3.reuse, R76 ;  /* 0x0000004c034c7220 */ /* 0x040fe40000410000 */
[----:B------:R-:W-:Y:S01]  /*18110*/  MUFU.EX2 R192, R51 ;  /* 0x0000003300c07308 */ /* 0x000fe20000000800 */
[----:B------:R-:W-:Y:S01]  /*18120*/  FMUL.FTZ R77, R3, R77 ;  /* 0x0000004d034d7220 */ /* 0x000fe20000410000 */
[-C--:B------:R-:W-:Y:S04]  /*18130*/  HMMA.16816.F32.BF16 R12, R152, R178.reuse, R12 ;  /* 0x000000b2980c723c */ /* 0x080fe8000004180c */
[C---:B------:R-:W-:Y:S02]  /*18140*/  FMUL.FTZ R78, R0.reuse, R78 ;  /* 0x0000004e004e7220 */ /* 0x040fe40000410000 */
[----:B------:R-:W-:Y:S02]  /*18150*/  FMUL.FTZ R79, R0, R79 ;  /* 0x0000004f004f7220 */ /* 0x000fe40000410000 */
[----:B------:R-:W-:Y:S01]  /*18160*/  MUFU.EX2 R147, R46 ;  /* 0x0000002e00937308 */ /* 0x000fe20000000800 */
[C---:B------:R-:W-:Y:S04]  /*18170*/  HMMA.16816.F32.BF16 R16, R148.reuse, R178, R16 ;  /* 0x000000b29410723c */ /* 0x040fe80000041810 */
[----:B------:R-:W-:Y:S02]  /*18180*/  FMUL.FTZ R85, R141, R85 ;  /* 0x000000558d557220 */ /* 0x000fe40000410000 */
[C---:B------:R-:W-:Y:S02]  /*18190*/  FMUL.FTZ R86, R140.reuse, R86 ;  /* 0x000000568c567220 */ /* 0x040fe40000410000 */
[-C--:B---3--:R-:W-:Y:S01]  /*181a0*/  HMMA.16816.F32.BF16 R100, R148, R180.reuse, R100 ;  /* 0x000000b49464723c */ /* 0x088fe20000041864 */
[----:B------:R-:W-:Y:S03]  /*181b0*/  MUFU.EX2 R202, R146 ;  /* 0x0000009200ca7308 */ /* 0x000fe60000000800 */
[----:B------:R-:W-:Y:S02]  /*181c0*/  FMUL.FTZ R87, R140, R87 ;  /* 0x000000578c577220 */ /* 0x000fe40000410000 */
[C---:B------:R-:W-:Y:S02]  /*181d0*/  FMUL.FTZ R88, R3.reuse, R88 ;  /* 0x0000005803587220 */ /* 0x040fe40000410000 */
[C---:B------:R-:W-:Y:S03]  /*181e0*/  HMMA.16816.F32.BF16 R104, R152.reuse, R180, R104 ;  /* 0x000000b49868723c */ /* 0x040fe60000041868 */
[----:B------:R-:W-:Y:S01]  /*181f0*/  MUFU.EX2 R181, R40 ;  /* 0x0000002800b57308 */ /* 0x000fe20000000800 */
[C---:B------:R-:W-:Y:S02]  /*18200*/  FMUL.FTZ R89, R3.reuse, R89 ;  /* 0x0000005903597220 */ /* 0x040fe40000410000 */
        /* <DEDUP_REMOVED lines=9> */
[-C--:B------:R-:W-:Y:S04]  /*182a0*/  HMMA.16816.F32.BF16 R116, R148, R156.reuse, R116 ;  /* 0x0000009c9474723c */ /* 0x080fe80000041874 */
        /* <DEDUP_REMOVED lines=10> */
[----:B--2---:R-:W-:Y:S01]  /*18350*/  LDSM.16.MT88.4 R48, [R209+0x900] ;  /* 0x00090000d130783b */ /* 0x004fe20000004200 */
[C---:B------:R-:W-:Y:S04]  /*18360*/  HMMA.16816.F32.BF16 R128, R148.reuse, R158, R128 ;  /* 0x0000009e9480723c */ /* 0x040fe80000041880 */
[C---:B------:R-:W-:Y:S01]  /*18370*/  FMUL.FTZ R94, R0.reuse, R94 ;  /* 0x0000005e005e7220 */ /* 0x040fe20000410000 */
[----:B------:R2:W-:Y:S01]  /*18380*/  MUFU.EX2 R206, R22 ;  /* 0x0000001600ce7308 */ /* 0x0005e20000000800 */
[----:B------:R-:W-:Y:S01]  /*18390*/  FMUL.FTZ R95, R0, R95 ;  /* 0x0000005f005f7220 */ /* 0x000fe20000410000 */
[----:B------:R-:W1:Y:S01]  /*183a0*/  LDSM.16.MT88.4 R156, [R209+0x2100] ;  /* 0x00210000d19c783b */ /* 0x000e620000004200 */
[C---:B------:R-:W-:Y:S04]  /*183b0*/  FMUL.FTZ R96, R141.reuse, R96 ;  /* 0x000000608d607220 */ /* 0x040fe80000410000 */
[C---:B---3--:R-:W-:Y:S02]  /*183c0*/  FMUL.FTZ R20, R141.reuse, R168 ;  /* 0x000000a88d147220 */ /* 0x048fe40000410000 */
[C---:B------:R-:W-:Y:S01]  /*183d0*/  FMUL.FTZ R97, R141.reuse, R97 ;  /* 0x000000618d617220 */ /* 0x040fe20000410000 */
[----:B------:R3:W-:Y:S01]  /*183e0*/  MUFU.EX2 R207, R33 ;  /* 0x0000002100cf7308 */ /* 0x0007e20000000800 */
[C---:B------:R-:W-:Y:S02]  /*183f0*/  FMUL.FTZ R98, R140.reuse, R98 ;  /* 0x000000628c627220 */ /* 0x040fe40000410000 */
[----:B------:R-:W-:Y:S02]  /*18400*/  FMUL.FTZ R99, R140, R99 ;  /* 0x000000638c637220 */ /* 0x000fe40000410000 */
[----:B----4-:R-:W-:Y:S02]  /*18410*/  FMUL.FTZ R21, R141, R169 ;  /* 0x000000a98d157220 */ /* 0x010fe40000410000 */
[--C-:B------:R-:W-:Y:S02]  /*18420*/  FFMA.FTZ R24, R24, c[0x0][0x2d0], -R186.reuse ;  /* 0x0000b40018187a23 */ /* 0x100fe400000108ba */
[----:B------:R-:W-:Y:S01]  /*18430*/  FFMA.FTZ R25, R25, c[0x0][0x2d0], -R186 ;  /* 0x0000b40019197a23 */ /* 0x000fe200000108ba */
[----:B------:R4:W4:Y:S01]  /*18440*/  MUFU.EX2 R205, R32 ;  /* 0x0000002000cd7308 */ /* 0x0009220000000800 */
[--C-:B------:R-:W-:Y:S02]  /*18450*/  FFMA.FTZ R26, R26, c[0x0][0x2d0], -R2.reuse ;  /* 0x0000b4001a1a7a23 */ /* 0x100fe40000010802 */
[----:B------:R-:W-:Y:S02]  /*18460*/  FFMA.FTZ R27, R27, c[0x0][0x2d0], -R2 ;  /* 0x0000b4001b1b7a23 */ /* 0x000fe40000010802 */
[----:B--2---:R-:W-:Y:S02]  /*18470*/  FMUL.FTZ R22, R140, R170 ;  /* 0x000000aa8c167220 */ /* 0x004fe40000410000 */
[--C-:B------:R-:W-:Y:S02]  /*18480*/  FFMA.FTZ R28, R28, c[0x0][0x2d0], -R186.reuse ;  /* 0x0000b4001c1c7a23 */ /* 0x100fe400000108ba */
[----:B------:R-:W-:Y:S01]  /*18490*/  FFMA.FTZ R29, R29, c[0x0][0x2d0], -R186 ;  /* 0x0000b4001d1d7a23 */ /* 0x000fe200000108ba */
[----:B------:R2:W2:Y:S01]  /*184a0*/  MUFU.EX2 R203, R34 ;  /* 0x0000002200cb7308 */ /* 0x0004a20000000800 */
[--C-:B------:R-:W-:Y:S01]  /*184b0*/  FFMA.FTZ R30, R30, c[0x0][0x2d0], -R2.reuse ;  /* 0x0000b4001e1e7a23 */ /* 0x100fe20000010802 */
[-C--:B-1----:R-:W-:Y:S03]  /*184c0*/  HMMA.16816.F32.BF16 R20, R148, R160.reuse, R20 ;  /* 0x000000a09414723c */ /* 0x082fe60000041814 */
[----:B---3--:R-:W-:Y:S02]  /*184d0*/  FMUL.FTZ R33, R3, R173 ;  /* 0x000000ad03217220 */ /* 0x008fe40000410000 */
[----:B------:R-:W-:Y:S02]  /*184e0*/  FFMA.FTZ R31, R31, c[0x0][0x2d0], -R2 ;  /* 0x0000b4001f1f7a23 */ /* 0x000fe40000010802 */
[--C-:B------:R-:W-:Y:S01]  /*184f0*/  FFMA.FTZ R65, R65, c[0x0][0x2d0], -R184.reuse ;  /* 0x0000b40041417a23 */ /* 0x100fe200000108b8 */
[C---:B------:R-:W-:Y:S01]  /*18500*/  HMMA.16816.F32.BF16 R132, R152.reuse, R160, R132 ;  /* 0x000000a09884723c */ /* 0x040fe20000041884 */
[----:B------:R1:W-:Y:S03]  /*18510*/  MUFU.EX2 R201, R24 ;  /* 0x0000001800c97308 */ /* 0x0003e60000000800 */
[----:B----4-:R-:W-:Y:S02]  /*18520*/  FMUL.FTZ R32, R3, R172 ;  /* 0x000000ac03207220 */ /* 0x010fe40000410000 */
[--C-:B------:R-:W-:Y:S02]  /*18530*/  FFMA.FTZ R67, R67, c[0x0][0x2d0], -R185.reuse ;  /* 0x0000b40043437a23 */ /* 0x100fe400000108b9 */
[----:B------:R-:W-:Y:S03]  /*18540*/  FFMA.FTZ R52, R52, c[0x0][0x2d0], -R184 ;  /* 0x0000b40034347a23 */ /* 0x000fe600000108b8 */
[----:B------:R3:W4:Y:S01]  /*18550*/  MUFU.EX2 R200, R25 ;  /* 0x0000001900c87308 */ /* 0x0007220000000800 */
[----:B------:R-:W-:Y:S02]  /*18560*/  FFMA.FTZ R61, R61, c[0x0][0x2d0], -R186 ;  /* 0x0000b4003d3d7a23 */ /* 0x000fe400000108ba */
[----:B--2---:R-:W-:Y:S02]  /*18570*/  FMUL.FTZ R34, R0, R174 ;  /* 0x000000ae00227220 */ /* 0x004fe40000410000 */
[--C-:B------:R-:W-:Y:S02]  /*18580*/  FFMA.FTZ R53, R53, c[0x0][0x2d0], -R184.reuse ;  /* 0x0000b40035357a23 */ /* 0x100fe400000108b8 */
[----:B------:R-:W-:Y:S02]  /*18590*/  FFMA.FTZ R64, R64, c[0x0][0x2d0], -R184 ;  /* 0x0000b40040407a23 */ /* 0x000fe400000108b8 */
[--C-:B------:R-:W-:Y:S01]  /*185a0*/  FFMA.FTZ R54, R54, c[0x0][0x2d0], -R185.reuse ;  /* 0x0000b40036367a23 */ /* 0x100fe200000108b9 */
[-C--:B------:R-:W-:Y:S01]  /*185b0*/  HMMA.16816.F32.BF16 R32, R152, R162.reuse, R32 ;  /* 0x000000a29820723c */ /* 0x080fe20000041820 */
[----:B------:R-:W-:Y:S02]  /*185c0*/  MUFU.EX2 R182, R41 ;  /* 0x0000002900b67308 */ /* 0x000fe40000000800 */
[--C-:B------:R-:W-:Y:S01]  /*185d0*/  FFMA.FTZ R55, R55, c[0x0][0x2d0], -R185.reuse ;  /* 0x0000b40037377a23 */ /* 0x100fe200000108b9 */
[----:B-1----:R-:W-:Y:S01]  /*185e0*/  F2FP.BF16.PACK_AB R24, R227, R228 ;  /* 0x000000e4e318723e */ /* 0x002fe200000010ff */
[----:B------:R-:W-:Y:S02]  /*185f0*/  FFMA.FTZ R66, R66, c[0x0][0x2d0], -R185 ;  /* 0x0000b40042427a23 */ /* 0x000fe400000108b9 */
[--C-:B------:R-:W-:Y:S01]  /*18600*/  FFMA.FTZ R57, R57, c[0x0][0x2d0], -R186.reuse ;  /* 0x0000b40039397a23 */ /* 0x100fe200000108ba */
[C---:B------:R-:W-:Y:S01]  /*18610*/  HMMA.16816.F32.BF16 R136, R148.reuse, R162, R136 ;  /* 0x000000a29488723c */ /* 0x040fe20000041888 */
[----:B------:R-:W1:Y:S02]  /*18620*/  LDSM.16.MT88.4 R160, [R210+0x2100] ;  /* 0x00210000d2a0783b */ /* 0x000e640000004200 */
[----:B------:R-:W-:Y:S01]  /*18630*/  MUFU.EX2 R146, R47 ;  /* 0x0000002f00927308 */ /* 0x000fe20000000800 */
[----:B------:R-:W-:Y:S01]  /*18640*/  FFMA.FTZ R60, R60, c[0x0][0x2d0], -R186 ;  /* 0x0000b4003c3c7a23 */ /* 0x000fe200000108ba */
[----:B---3--:R-:W-:Y:S01]  /*18650*/  F2FP.BF16.PACK_AB R25, R205, R206 ;  /* 0x000000cecd19723e */ /* 0x008fe200000010ff */
[--C-:B------:R-:W-:Y:S02]  /*18660*/  FFMA.FTZ R58, R58, c[0x0][0x2d0], -R2.reuse ;  /* 0x0000b4003a3a7a23 */ /* 0x100fe40000010802 */
[-C--:B------:R-:W-:Y:S04]  /*18670*/  HMMA.16816.F32.BF16 R68, R148, R156.reuse, R68 ;  /* 0x0000009c9444723c */ /* 0x080fe80000041844 */
[--C-:B------:R-:W-:Y:S01]  /*18680*/  FFMA.FTZ R59, R59, c[0x0][0x2d0], -R2.reuse ;  /* 0x0000b4003b3b7a23 */ /* 0x100fe20000010802 */
[----:B------:R-:W-:Y:S01]  /*18690*/  MUFU.EX2 R65, R65 ;  /* 0x0000004100417308 */ /* 0x000fe20000000800 */
[--C-:B------:R-:W-:Y:S02]  /*186a0*/  FFMA.FTZ R62, R62, c[0x0][0x2d0], -R2.reuse ;  /* 0x0000b4003e3e7a23 */ /* 0x100fe40000010802 */
[C---:B------:R-:W-:Y:S04]  /*186b0*/  HMMA.16816.F32.BF16 R72, R152.reuse, R156, R72 ;  /* 0x0000009c9848723c */ /* 0x040fe80000041848 */
[----:B------:R-:W-:Y:S02]  /*186c0*/  FFMA.FTZ R2, R63, c[0x0][0x2d0], -R2 ;  /* 0x0000b4003f027a23 */ /* 0x000fe40000010802 */
[----:B------:R-:W-:Y:S01]  /*186d0*/  FFMA.FTZ R56, R56, c[0x0][0x2d0], -R186 ;  /* 0x0000b40038387a23 */ /* 0x000fe200000108ba */
[----:B------:R-:W-:Y:S01]  /*186e0*/  MUFU.EX2 R67, R67 ;  /* 0x0000004300437308 */ /* 0x000fe20000000800 */
[-C--:B------:R-:W-:Y:S04]  /*186f0*/  HMMA.16816.F32.BF16 R76, R152, R158.reuse, R76 ;  /* 0x0000009e984c723c */ /* 0x080fe8000004184c */
[----:B------:R-:W-:Y:S02]  /*18700*/  FFMA.FTZ R3, R3, R250, R236 ;  /* 0x000000fa03037223 */ /* 0x000fe400000100ec */
[----:B------:R-:W-:Y:S02]  /*18710*/  FFMA.FTZ R0, R0, R249, R188 ;  /* 0x000000f900007223 */ /* 0x000fe400000100bc */
[C---:B------:R-:W-:Y:S01]  /*18720*/  HMMA.16816.F32.BF16 R80, R148.reuse, R158, R80 ;  /* 0x0000009e9450723c */ /* 0x040fe20000041850 */
[----:B------:R-:W2:Y:S01]  /*18730*/  LDSM.16.MT88.4 R156, [R209+0x500] ;  /* 0x00050000d19c783b */ /* 0x000ea20000004200 */
[----:B------:R-:W-:Y:S02]  /*18740*/  MUFU.EX2 R61, R61 ;  /* 0x0000003d003d7308 */ /* 0x000fe40000000800 */
[----:B------:R-:W-:Y:S02]  /*18750*/  FADD.FTZ R3, R235, R3 ;  /* 0x00000003eb037221 */ /* 0x000fe40000010000 */
[----:B------:R-:W-:Y:S02]  /*18760*/  FADD.FTZ R0, R187, R0 ;  /* 0x00000000bb007221 */ /* 0x000fe40000010000 */
[----:B------:R-:W-:Y:S01]  /*18770*/  FADD.FTZ R3, R234, R3 ;  /* 0x00000003ea037221 */ /* 0x000fe20000010000 */
[-C--:B-1----:R-:W-:Y:S03]  /*18780*/  HMMA.16816.F32.BF16 R84, R148, R160.reuse, R84 ;  /* 0x000000a09454723c */ /* 0x082fe60000041854 */
[----:B------:R1:W-:Y:S01]  /*18790*/  MUFU.EX2 R179, R26 ;  /* 0x0000001a00b37308 */ /* 0x0003e20000000800 */
[----:B------:R-:W-:Y:S02]  /*187a0*/  FFMA.FTZ R141, R141, R252, R239 ;  /* 0x000000fc8d8d7223 */ /* 0x000fe400000100ef */
[----:B------:R-:W-:Y:S02]  /*187b0*/  FFMA.FTZ R140, R140, R251, R237 ;  /* 0x000000fb8c8c7223 */ /* 0x000fe400000100ed */
[C---:B------:R-:W-:Y:S05]  /*187c0*/  HMMA.16816.F32.BF16 R88, R152.reuse, R160, R88 ;  /* 0x000000a09858723c */ /* 0x040fea0000041858 */
[----:B------:R3:W2:Y:S03]  /*187d0*/  MUFU.EX2 R178, R27 ;  /* 0x0000001b00b27308 */ /* 0x0006a60000000800 */
[-C--:B------:R-:W-:Y:S01]  /*187e0*/  HMMA.16816.F32.BF16 R92, R152, R162.reuse, R92 ;  /* 0x000000a2985c723c */ /* 0x080fe2000004185c */
[----:B------:R-:W-:Y:S06]  /*187f0*/  LDSM.16.MT88.4 R152, [R210+0x1500] ;  /* 0x00150000d298783b */ /* 0x000fec0000004200 */
[----:B------:R4:W-:Y:S01]  /*18800*/  MUFU.EX2 R199, R28 ;  /* 0x0000001c00c77308 */ /* 0x0009e20000000800 */
[----:B------:R-:W-:Y:S01]  /*18810*/  HMMA.16816.F32.BF16 R96, R148, R162, R96 ;  /* 0x000000a29460723c */ /* 0x000fe20000041860 */
[----:B------:R-:W4:Y:S03]  /*18820*/  LDSM.16.MT88.4 R148, [R209+0x1500] ;  /* 0x00150000d194783b */ /* 0x000f260000004200 */
[----:B-1----:R-:W-:Y:S05]  /*18830*/  F2FP.BF16.PACK_AB R26, R207, R226 ;  /* 0x000000e2cf1a723e */ /* 0x002fea00000010ff */
[----:B------:R1:W1:Y:S03]  /*18840*/  MUFU.EX2 R198, R29 ;  /* 0x0000001d00c67308 */ /* 0x0002660000000800 */
[----:B---3--:R-:W-:Y:S07]  /*18850*/  F2FP.BF16.PACK_AB R27, R202, R203 ;  /* 0x000000cbca1b723e */ /* 0x008fee00000010ff */
[----:B------:R3:W-:Y:S01]  /*18860*/  MUFU.EX2 R177, R30 ;  /* 0x0000001e00b17308 */ /* 0x0007e20000000800 */
[-C--:B--2---:R-:W-:Y:S05]  /*18870*/  HMMA.16816.F32.BF16 R4, R24, R156.reuse, R4 ;  /* 0x0000009c1804723c */ /* 0x084fea0000041804 */
        /* <DEDUP_REMOVED lines=186> */
.L_x_734:
[----:B------:R-:W2:Y:S04]  /*19420*/  LDL.LU R5, [R1+0x4] ;  /* 0x0000040001057983 */ /* 0x000ea80000300800 */
        /* <DEDUP_REMOVED lines=152> */
.L_x_681:
        /* <DEDUP_REMOVED lines=153> */
.L_x_737:
        /* <DEDUP_REMOVED lines=11> */
[----:B------:R-:W-:Y:S01]  /*1a7f0*/  IMAD R12, R29, 0x20, R52 ;  /* 0x000000201d0c7824 */ /* 0x000fe200078e0234 */
[----:B------:R-:W-:Y:S01]  /*1a800*/  LOP3.LUT R4, R4, 0xffffffc, RZ, 0xc0, !PT ;  /* 0x0ffffffc04047812 */ /* 0x000fe200078ec0ff */
[----:B-----5:R-:W-:Y:S01]  /*1a810*/  IMAD R24, R24, c[0x0][0x4e8], RZ ;  /* 0x00013a0018187a24 */ /* 0x020fe200078e02ff */
[----:B------:R-:W-:Y:S01]  /*1a820*/  LEA.HI R7, R7, R8, RZ, 0x2 ;  /* 0x0000000807077211 */ /* 0x000fe200078f10ff */
[----:B------:R-:W-:Y:S01]  /*1a830*/  BSSY B0, `(.L_x_738) ;  /* 0x0000085000007945 */ /* 0x000fe20003800000 */
[----:B------:R-:W-:-:S02]  /*1a840*/  IADD3 R6, R29, -R5, RZ ;  /* 0x800000051d067210 */ /* 0x000fc40007ffe0ff */
[----:B------:R-:W-:Y:S01]  /*1a850*/  LOP3.LUT R5, R0, 0xffffffc0, RZ, 0xc0, !PT ;  /* 0xffffffc000057812 */ /* 0x000fe200078ec0ff */
[----:B------:R-:W-:Y:S01]  /*1a860*/  IMAD.IADD R0, R49, 0x1, -R4 ;  /* 0x0000000131007824 */ /* 0x000fe200078e0a04 */
[----:B------:R-:W-:Y:S02]  /*1a870*/  SHF.R.S32.HI R4, RZ, 0x2, R7 ;  /* 0x00000002ff047819 */ /* 0x000fe40000011407 */
[----:B------:R-:W-:Y:S01]  /*1a880*/  ISETP.NE.AND P2, PT, R9, 0x1, PT ;  /* 0x000000010900780c */ /* 0x000fe20003f45270 */
[----:B------:R-:W-:Y:S01]  /*1a890*/  IMAD R6, R6, 0x8, R5 ;  /* 0x0000000806067824 */ /* 0x000fe200078e0205 */
[----:B------:R-:W-:Y:S01]  /*1a8a0*/  LEA R16, R0, R4, 0x4 ;  /* 0x0000000400107211 */ /* 0x000fe200078e20ff */
[----:B------:R-:W-:Y:S01]  /*1a8b0*/  IMAD R0, R3, c[0x0][0x3a0], RZ ;  /* 0x0000e80003007a24 */ /* 0x000fe200078e02ff */
[----:B------:R-:W-:Y:S01]  /*1a8c0*/  LEA.HI R10, R52, R52, RZ, 0x1 ;  /* 0x00000034340a7211 */ /* 0x000fe200078f08ff */
[----:B------:R-:W-:Y:S01]  /*1a8d0*/  IMAD.WIDE.U32 R4, R69, c[0x0][0x490], R2 ;  /* 0x0001240045047a25 */ /* 0x000fe200078e0002 */
[----:B------:R-:W-:-:S02]  /*1a8e0*/  LOP3.LUT P0, RZ, R8, 0x3, RZ, 0xc0, !PT ;  /* 0x0000000308ff7812 */ /* 0x000fc4000780c0ff */
[----:B------:R-:W-:Y:S01]  /*1a8f0*/  LOP3.LUT R10, R10, 0x3fffffe, RZ, 0xc0, !PT ;  /* 0x03fffffe0a0a7812 */ /* 0x000fe200078ec0ff */
[----:B------:R-:W-:Y:S01]  /*1a900*/  IMAD.IADD R6, R16, 0x1, R6 ;  /* 0x0000000110067824 */ /* 0x000fe200078e0206 */
[----:B------:R-:W-:Y:S01]  /*1a910*/  LEA.HI R13, R56, R55, RZ, 0x3 ;  /* 0x00000037380d7211 */ /* 0x000fe200078f18ff */
[C---:B------:R-:W-:Y:S02]  /*1a920*/  IMAD R7, R2.reuse, c[0x0][0x3a4], R0 ;  /* 0x0000e90002077a24 */ /* 0x040fe400078e0200 */
[----:B------:R-:W-:-:S04]  /*1a930*/  IMAD.WIDE.U32 R2, R2, c[0x0][0x3a0], RZ ;  /* 0x0000e80002027a25 */ /* 0x000fc800078e00ff */
[----:B-1----:R-:W-:Y:S02]  /*1a940*/  IMAD R0, R21, 0x80, R6 ;  /* 0x0000008015007824 */ /* 0x002fe400078e0206 */
[----:B------:R-:W-:Y:S02]  /*1a950*/  IMAD R9, R57, c[0x0][0x490], RZ ;  /* 0x0001240039097a24 */ /* 0x000fe400078e02ff */
[----:B------:R-:W-:Y:S01]  /*1a960*/  IMAD.IADD R3, R3, 0x1, R7 ;  /* 0x0000000103037824 */ /* 0x000fe200078e0207 */
        /* <DEDUP_REMOVED lines=113> */
.L_x_739:
[----:B---3--:R-:W-:Y:S05]  /*1b080*/  BSYNC B0 ;  /* 0x0000000000007941 */ /* 0x008fea0003800000 */
.L_x_738:
        /* <DEDUP_REMOVED lines=23> */
.L_x_741:
[----:B------:R-:W-:Y:S05]  /*1b200*/  BSYNC B0 ;  /* 0x0000000000007941 */ /* 0x000fea0003800000 */
.L_x_740:
        /* <DEDUP_REMOVED lines=23> */
.L_x_743:
[----:B------:R-:W-:Y:S05]  /*1b380*/  BSYNC B0 ;  /* 0x0000000000007941 */ /* 0x000fea0003800000 */
.L_x_742:
        /* <DEDUP_REMOVED lines=24> */
.L_x_736:
        /* <DEDUP_REMOVED lines=19> */
.L_x_744:
        /* <DEDUP_REMOVED lines=40> */
.L_x_746:
[----:B------:R-:W-:Y:S05]  /*1b8c0*/  BSYNC B0 ;  /* 0x0000000000007941 */ /* 0x000fea0003800000 */
.L_x_745:
        /* <DEDUP_REMOVED lines=64> */
.L_x_748:
[----:B------:R-:W-:Y:S05]  /*1bcd0*/  BSYNC B0 ;  /* 0x0000000000007941 */ /* 0x000fea0003800000 */
.L_x_747:
        /* <DEDUP_REMOVED lines=21> */
.L_x_750:
[----:B------:R-:W-:Y:S05]  /*1be30*/  BSYNC B0 ;  /* 0x0000000000007941 */ /* 0x000fea0003800000 */
.L_x_749:
        /* <DEDUP_REMOVED lines=21> */
.L_x_752:
[----:B------:R-:W-:Y:S05]  /*1bf90*/  BSYNC B0 ;  /* 0x0000000000007941 */ /* 0x000fea0003800000 */
.L_x_751:
        /* <DEDUP_REMOVED lines=22> */
.L_x_753:
        /* <DEDUP_REMOVED lines=16> */
.L_x_764:


//--------------------- .nv.shared._ZN7cutlass13device_kernelIN5flash19enable_sm80_to_sm89INS1_16FlashAttnFwdSm80INS1_25CollectiveMainloopFwdSm80ILi4ELi1ELb0EN4cute5tupleIJNS5_1CILi128EEENS7_ILi64EEENS7_ILi96EEEEEELi96ENS_10bfloat16_tEfNS_4arch4Sm80ELb0ELb0ELb0ELb0ELb0ELb0ELb1ELb0EEENS1_21CollectiveEpilogueFwdINS6_IJS8_SA_S9_EEENS6_IJNS7_ILi1EEESI_SI_EEESC_SE_Li128ELb0ELb1ELb0ELb0EEENS1_19SingleTileSchedulerILb0ELb0ELb1ELi128EEEEEEEEEvNT_6ParamsE --------------------------
	.section	.nv.shared._ZN7cutlass13device_kernelIN5flash19enable_sm80_to_sm89INS1_16FlashAttnFwdSm80INS1_25CollectiveMainloopFwdSm80ILi4ELi1ELb0EN4cute5tupleIJNS5_1CILi128EEENS7_ILi64EEENS7_ILi96EEEEEELi96ENS_10bfloat16_tEfNS_4arch4Sm80ELb0ELb0ELb0ELb0ELb0ELb0ELb1ELb0EEENS1_21CollectiveEpilogueFwdINS6_IJS8_SA_S9_EEENS6_IJNS7_ILi1EEESI_SI_EEESC_SE_Li128ELb0ELb1ELb0ELb0EEENS1_19SingleTileSchedulerILb0ELb0ELb1ELi128EEEEEEEEEvNT_6ParamsE,"aw",@nobits
	.sectionflags	@""
	.align	16


//--------------------- .nv.global                --------------------------
	.section	.nv.global,"aw",@nobits
.nv.global:
	.type		_ZN65_INTERNAL_5e04f295_29_flash_fwd_hdim96_bf16_sm80_cu_58b58f81_28164cute1_E,@object
	.size		_ZN65_INTERNAL_5e04f295_29_flash_fwd_hdim96_bf16_sm80_cu_58b58f81_28164cute1_E,(_ZN65_INTERNAL_5e04f295_29_flash_fwd_hdim96_bf16_sm80_cu_58b58f81_28164cuda3std3__45__cpo6cbeginE - _ZN65_INTERNAL_5e04f295_29_flash_fwd_hdim96_bf16_sm80_cu_58b58f81_28164cute1_E)
_ZN65_INTERNAL_5e04f295_29_flash_fwd_hdim96_bf16_sm80_cu_58b58f81_28164cute1_E:
	.zero		1
	.type		_ZN65_INTERNAL_5e04f295_29_flash_fwd_hdim96_bf16_sm80_cu_58b58f81_28164cuda3std3__45__cpo6cbeginE,@object
	.size		_ZN65_INTERNAL_5e04f295_29_flash_fwd_hdim96_bf16_sm80_cu_58b58f81_28164cuda3std3__45__cpo6cbeginE,(_ZN65_INTERNAL_5e04f295_29_flash_fwd_hdim96_bf16_sm80_cu_58b58f81_28164cuda3std3__48in_placeE - _ZN65_INTERNAL_5e04f295_29_flash_fwd_hdim96_bf16_sm80_cu_58b58f81_28164cuda3std3__45__cpo6cbeginE)
_ZN65_INTERNAL_5e04f295_29_flash_fwd_hdim96_bf16_sm80_cu_58b58f81_28164cuda3std3__45__cpo6cbeginE:
	.zero		1
	.type		_ZN65_INTERNAL_5e04f295_29_flash_fwd_hdim96_bf16_sm80_cu_58b58f81_28164cuda3std3__48in_placeE,@object
	.size		_ZN65_INTERNAL_5e04f295_29_flash_fwd_hdim96_bf16_sm80_cu_58b58f81_28164cuda3std3__48in_placeE,(_ZN65_INTERNAL_5e04f295_29_flash_fwd_hdim96_bf16_sm80_cu_58b58f81_28164cuda3std6ranges3__45__cpo9iter_moveE - _ZN65_INTERNAL_5e04f295_29_flash_fwd_hdim96_bf16_sm80_cu_58b58f81_28164cuda3std3__48in_placeE)
_ZN65_INTERNAL_5e04f295_29_flash_fwd_hdim96_bf16_sm80_cu_58b58f81_28164cuda3std3__48in_placeE:
	.zero		1
	.type		_ZN65_INTERNAL_5e04f295_29_flash_fwd_hdim96_bf16_sm80_cu_58b58f81_28164cuda3std6ranges3__45__cpo9iter_moveE,@object
	.size		_ZN65_INTERNAL_5e04f295_29_flash_fwd_hdim96_bf16_sm80_cu_58b58f81_28164cuda3std6ranges3__45__cpo9iter_moveE,(_ZN65_INTERNAL_5e04f295_29_flash_fwd_hdim96_bf16_sm80_cu_58b58f81_28164cuda3std3__45__cpo5beginE - _ZN65_INTERNAL_5e04f295_29_flash_fwd_hdim96_bf16_sm80_cu_58b58f81_28164cuda3std6ranges3__45__cpo9iter_moveE)
_ZN65_INTERNAL_5e04f295_29_flash_fwd_hdim96_bf16_sm80_cu_58b58f81_28164cuda3std6ranges3__45__cpo9iter_moveE:
	.zero		1
	.type		_ZN65_INTERNAL_5e04f295_29_flash_fwd_hdim96_bf16_sm80_cu_58b58f81_28164cuda3std3__45__cpo5beginE,@object
	.size		_ZN65_INTERNAL_5e04f295_29_flash_fwd_hdim96_bf16_sm80_cu_58b58f81_28164cuda3std3__45__cpo5beginE,(_ZN65_INTERNAL_5e04f295_29_flash_fwd_hdim96_bf16_sm80_cu_58b58f81_28164cuda3std3__467_GLOBAL__N__5e04f295_29_flash_fwd_hdim96_bf16_sm80_cu_58b58f81_28166ignoreE - _ZN65_INTERNAL_5e04f295_29_flash_fwd_hdim96_bf16_sm80_cu_58b58f81_28164cuda3std3__45__cpo5beginE)
_ZN65_INTERNAL_5e04f295_29_flash_fwd_hdim96_bf16_sm80_cu_58b58f81_28164cuda3std3__45__cpo5beginE:
	.zero		1
	.type		_ZN65_INTERNAL_5e04f295_29_flash_fwd_hdim96_bf16_sm80_cu_58b58f81_28164cuda3std3__467_GLOBAL__N__5e04f295_29_flash_fwd_hdim96_bf16_sm80_cu_58b58f81_28166ignoreE,@object
	.size		_ZN65_INTERNAL_5e04f295_29_flash_fwd_hdim96_bf16_sm80_cu_58b58f81_28164cuda3std3__467_GLOBAL__N__5e04f295_29_flash_fwd_hdim96_bf16_sm80_cu_58b58f81_28166ignoreE,(_ZN65_INTERNAL_5e04f295_29_flash_fwd_hdim96_bf16_sm80_cu_58b58f81_28164cute7productE - _ZN65_INTERNAL_5e04f295_29_flash_fwd_hdim96_bf16_sm80_cu_58b58f81_28164cuda3std3__467_GLOBAL__N__5e04f295_29_flash_fwd_hdim96_bf16_sm80_cu_58b58f81_28166ignoreE)
_ZN65_INTERNAL_5e04f295_29_flash_fwd_hdim96_bf16_sm80_cu_58b58f81_28164cuda3std3__467_GLOBAL__N__5e04f295_29_flash_fwd_hdim96_bf16_sm80_cu_58b58f81_28166ignoreE:
	.zero		1
	.type		_ZN65_INTERNAL_5e04f295_29_flash_fwd_hdim96_bf16_sm80_cu_58b58f81_28164cute7productE,@object
	.size		_ZN65_INTERNAL_5e04f295_29_flash_fwd_hdim96_bf16_sm80_cu_58b58f81_28164cute7productE,(_ZN65_INTERNAL_5e04f295_29_flash_fwd_hdim96_bf16_sm80_cu_58b58f81_28164cuda3std3__45__cpo3endE - _ZN65_INTERNAL_5e04f295_29_flash_fwd_hdim96_bf16_sm80_cu_58b58f81_28164cute7productE)
_ZN65_INTERNAL_5e04f295_29_flash_fwd_hdim96_bf16_sm80_cu_58b58f81_28164cute7productE:
	.zero		1
	.type		_ZN65_INTERNAL_5e04f295_29_flash_fwd_hdim96_bf16_sm80_cu_58b58f81_28164cuda3std3__45__cpo3endE,@object
	.size		_ZN65_INTERNAL_5e04f295_29_flash_fwd_hdim96_bf16_sm80_cu_58b58f81_28164cuda3std3__45__cpo3endE,(_ZN65_INTERNAL_5e04f295_29_flash_fwd_hdim96_bf16_sm80_cu_58b58f81_28164cuda3std3__419piecewise_constructE - _ZN65_INTERNAL_5e04f295_29_flash_fwd_hdim96_bf16_sm80_cu_58b58f81_28164cuda3std3__45__cpo3endE)
_ZN65_INTERNAL_5e04f295_29_flash_fwd_hdim96_bf16_sm80_cu_58b58f81_28164cuda3std3__45__cpo3endE:
	.zero		1
	.type		_ZN65_INTERNAL_5e04f295_29_flash_fwd_hdim96_bf16_sm80_cu_58b58f81_28164cuda3std3__419piecewise_constructE,@object
	.size		_ZN65_INTERNAL_5e04f295_29_flash_fwd_hdim96_bf16_sm80_cu_58b58f81_28164cuda3std3__419piecewise_constructE,(_ZN65_INTERNAL_5e04f295_29_flash_fwd_hdim96_bf16_sm80_cu_58b58f81_28164cuda3std3__45__cpo4cendE - _ZN65_INTERNAL_5e04f295_29_flash_fwd_hdim96_bf16_sm80_cu_58b58f81_28164cuda3std3__419piecewise_constructE)
_ZN65_INTERNAL_5e04f295_29_flash_fwd_hdim96_bf16_sm80_cu_58b58f81_28164cuda3std3__419piecewise_constructE:
	.zero		1
	.type		_ZN65_INTERNAL_5e04f295_29_flash_fwd_hdim96_bf16_sm80_cu_58b58f81_28164cuda3std3__45__cpo4cendE,@object
	.size		_ZN65_INTERNAL_5e04f295_29_flash_fwd_hdim96_bf16_sm80_cu_58b58f81_28164cuda3std3__45__cpo4cendE,(_ZN65_INTERNAL_5e04f295_29_flash_fwd_hdim96_bf16_sm80_cu_58b58f81_28164cuda3std6ranges3__45__cpo4swapE - _ZN65_INTERNAL_5e04f295_29_flash_fwd_hdim96_bf16_sm80_cu_58b58f81_28164cuda3std3__45__cpo4cendE)
_ZN65_INTERNAL_5e04f295_29_flash_fwd_hdim96_bf16_sm80_cu_58b58f81_28164cuda3std3__45__cpo4cendE:
	.zero		1
	.type		_ZN65_INTERNAL_5e04f295_29_flash_fwd_hdim96_bf16_sm80_cu_58b58f81_28164cuda3std6ranges3__45__cpo4swapE,@object
	.size		_ZN65_INTERNAL_5e04f295_29_flash_fwd_hdim96_bf16_sm80_cu_58b58f81_28164cuda3std6ranges3__45__cpo4swapE,(.L_7 - _ZN65_INTERNAL_5e04f295_29_flash_fwd_hdim96_bf16_sm80_cu_58b58f81_28164cuda3std6ranges3__45__cpo4swapE)
_ZN65_INTERNAL_5e04f295_29_flash_fwd_hdim96_bf16_sm80_cu_58b58f81_28164cuda3std6ranges3__45__cpo4swapE:
	.zero		1
.L_7:


//--------------------- .nv.shared._ZN7cutlass13device_kernelIN5flash19enable_sm80_to_sm89INS1_16FlashAttnFwdSm80INS1_25CollectiveMainloopFwdSm80ILi4ELi1ELb0EN4cute5tupleIJNS5_1CILi128EEENS7_ILi64EEENS7_ILi96EEEEEELi96ENS_10bfloat16_tEfNS_4arch4Sm80ELb0ELb0ELb0ELb1ELb0ELb0ELb1ELb0EEENS1_21CollectiveEpilogueFwdINS6_IJS8_SA_S9_EEENS6_IJNS7_ILi1EEESI_SI_EEESC_SE_Li128ELb1ELb1ELb0ELb0EEENS1_19SingleTileSchedulerILb1ELb0ELb1ELi128EEEEEEEEEvNT_6ParamsE --------------------------
	.section	.nv.shared._ZN7cutlass13device_kernelIN5flash19enable_sm80_to_sm89INS1_16FlashAttnFwdSm80INS1_25CollectiveMainloopFwdSm80ILi4ELi1ELb0EN4cute5tupleIJNS5_1CILi128EEENS7_ILi64EEENS7_ILi96EEEEEELi96ENS_10bfloat16_tEfNS_4arch4Sm80ELb0ELb0ELb0ELb1ELb0ELb0ELb1ELb0EEENS1_21CollectiveEpilogueFwdINS6_IJS8_SA_S9_EEENS6_IJNS7_ILi1EEESI_SI_EEESC_SE_Li128ELb1ELb1ELb0ELb0EEENS1_19SingleTileSchedulerILb1ELb0ELb1ELi128EEEEEEEEEvNT_6ParamsE,"aw",@nobits
	.sectionflags	@""
	.align	16


//--------------------- .nv.shared._ZN7cutlass13device_kernelIN5flash19enable_sm80_to_sm89INS1_16FlashAttnFwdSm80INS1_25CollectiveMainloopFwdSm80ILi4ELi1ELb0EN4cute5tupleIJNS5_1CILi128EEENS7_ILi64EEENS7_ILi96EEEEEELi96ENS_10bfloat16_tEfNS_4arch4Sm80ELb0ELb0ELb0ELb1ELb0ELb1ELb1ELb0EEENS1_21CollectiveEpilogueFwdINS6_IJS8_SA_S9_EEENS6_IJNS7_ILi1EEESI_SI_EEESC_SE_Li128ELb1ELb1ELb0ELb0EEENS1_19SingleTileSchedulerILb1ELb0ELb1ELi128EEEEEEEEEvNT_6ParamsE --------------------------
	.section	.nv.shared._ZN7cutlass13device_kernelIN5flash19enable_sm80_to_sm89INS1_16FlashAttnFwdSm80INS1_25CollectiveMainloopFwdSm80ILi4ELi1ELb0EN4cute5tupleIJNS5_1CILi128EEENS7_ILi64EEENS7_ILi96EEEEEELi96ENS_10bfloat16_tEfNS_4arch4Sm80ELb0ELb0ELb0ELb1ELb0ELb1ELb1ELb0EEENS1_21CollectiveEpilogueFwdINS6_IJS8_SA_S9_EEENS6_IJNS7_ILi1EEESI_SI_EEESC_SE_Li128ELb1ELb1ELb0ELb0EEENS1_19SingleTileSchedulerILb1ELb0ELb1ELi128EEEEEEEEEvNT_6ParamsE,"aw",@nobits
	.sectionflags	@""
	.align	16


//--------------------- .nv.shared._ZN7cutlass13device_kernelIN5flash19enable_sm80_to_sm89INS1_16FlashAttnFwdSm80INS1_25CollectiveMainloopFwdSm80ILi4ELi1ELb0EN4cute5tupleIJNS5_1CILi128EEENS7_ILi48EEENS7_ILi96EEEEEELi96ENS_10bfloat16_tEfNS_4arch4Sm80ELb0ELb1ELb0ELb0ELb0ELb0ELb1ELb0EEENS1_21CollectiveEpilogueFwdINS6_IJS8_SA_S9_EEENS6_IJNS7_ILi1EEESI_SI_EEESC_SE_Li128ELb0ELb1ELb0ELb0EEENS1_19SingleTileSchedulerILb0ELb0ELb1ELi128EEEEEEEEEvNT_6ParamsE --------------------------
	.section	.nv.shared._ZN7cutlass13device_kernelIN5flash19enable_sm80_to_sm89INS1_16FlashAttnFwdSm80INS1_25CollectiveMainloopFwdSm80ILi4ELi1ELb0EN4cute5tupleIJNS5_1CILi128EEENS7_ILi48EEENS7_ILi96EEEEEELi96ENS_10bfloat16_tEfNS_4arch4Sm80ELb0ELb1ELb0ELb0ELb0ELb0ELb1ELb0EEENS1_21CollectiveEpilogueFwdINS6_IJS8_SA_S9_EEENS6_IJNS7_ILi1EEESI_SI_EEESC_SE_Li128ELb0ELb1ELb0ELb0EEENS1_19SingleTileSchedulerILb0ELb0ELb1ELi128EEEEEEEEEvNT_6ParamsE,"aw",@nobits
	.sectionflags	@""
	.align	16


//--------------------- .nv.shared._ZN7cutlass13device_kernelIN5flash19enable_sm80_to_sm89INS1_16FlashAttnFwdSm80INS1_25CollectiveMainloopFwdSm80ILi4ELi1ELb0EN4cute5tupleIJNS5_1CILi128EEENS7_ILi48EEENS7_ILi96EEEEEELi96ENS_10bfloat16_tEfNS_4arch4Sm80ELb0ELb1ELb0ELb1ELb0ELb0ELb1ELb0EEENS1_21CollectiveEpilogueFwdINS6_IJS8_SA_S9_EEENS6_IJNS7_ILi1EEESI_SI_EEESC_SE_Li128ELb1ELb1ELb0ELb0EEENS1_19SingleTileSchedulerILb1ELb0ELb1ELi128EEEEEEEEEvNT_6ParamsE --------------------------
	.section	.nv.shared._ZN7cutlass13device_kernelIN5flash19enable_sm80_to_sm89INS1_16FlashAttnFwdSm80INS1_25CollectiveMainloopFwdSm80ILi4ELi1ELb0EN4cute5tupleIJNS5_1CILi128EEENS7_ILi48EEENS7_ILi96EEEEEELi96ENS_10bfloat16_tEfNS_4arch4Sm80ELb0ELb1ELb0ELb1ELb0ELb0ELb1ELb0EEENS1_21CollectiveEpilogueFwdINS6_IJS8_SA_S9_EEENS6_IJNS7_ILi1EEESI_SI_EEESC_SE_Li128ELb1ELb1ELb0ELb0EEENS1_19SingleTileSchedulerILb1ELb0ELb1ELi128EEEEEEEEEvNT_6ParamsE,"aw",@nobits
	.sectionflags	@""
	.align	16


//--------------------- .nv.shared._ZN7cutlass13device_kernelIN5flash19enable_sm80_to_sm89INS1_16FlashAttnFwdSm80INS1_25CollectiveMainloopFwdSm80ILi4ELi1ELb0EN4cute5tupleIJNS5_1CILi128EEENS7_ILi48EEENS7_ILi96EEEEEELi96ENS_10bfloat16_tEfNS_4arch4Sm80ELb0ELb1ELb0ELb1ELb0ELb1ELb1ELb0EEENS1_21CollectiveEpilogueFwdINS6_IJS8_SA_S9_EEENS6_IJNS7_ILi1EEESI_SI_EEESC_SE_Li128ELb1ELb1ELb0ELb0EEENS1_19SingleTileSchedulerILb1ELb0ELb1ELi128EEEEEEEEEvNT_6ParamsE --------------------------
	.section	.nv.shared._ZN7cutlass13device_kernelIN5flash19enable_sm80_to_sm89INS1_16FlashAttnFwdSm80INS1_25CollectiveMainloopFwdSm80ILi4ELi1ELb0EN4cute5tupleIJNS5_1CILi128EEENS7_ILi48EEENS7_ILi96EEEEEELi96ENS_10bfloat16_tEfNS_4arch4Sm80ELb0ELb1ELb0ELb1ELb0ELb1ELb1ELb0EEENS1_21CollectiveEpilogueFwdINS6_IJS8_SA_S9_EEENS6_IJNS7_ILi1EEESI_SI_EEESC_SE_Li128ELb1ELb1ELb0ELb0EEENS1_19SingleTileSchedulerILb1ELb0ELb1ELi128EEEEEEEEEvNT_6ParamsE,"aw",@nobits
	.sectionflags	@""
	.align	16


//--------------------- .nv.shared._ZN7cutlass13device_kernelIN5flash19enable_sm80_to_sm89INS1_16FlashAttnFwdSm80INS1_25CollectiveMainloopFwdSm80ILi4ELi1ELb0EN4cute5tupleIJNS5_1CILi128EEENS7_ILi64EEENS7_ILi96EEEEEELi96ENS_10bfloat16_tEfNS_4arch4Sm80ELb1ELb0ELb0ELb0ELb0ELb0ELb1ELb0EEENS1_21CollectiveEpilogueFwdINS6_IJS8_SA_S9_EEENS6_IJNS7_ILi1EEESI_SI_EEESC_SE_Li128ELb0ELb1ELb0ELb0EEENS1_30DynamicPersistentTileSchedulerILi128ELi128ELb0ELb1ELb0EEEEEEEEEvNT_6ParamsE --------------------------
	.section	.nv.shared._ZN7cutlass13device_kernelIN5flash19enable_sm80_to_sm89INS1_16FlashAttnFwdSm80INS1_25CollectiveMainloopFwdSm80ILi4ELi1ELb0EN4cute5tupleIJNS5_1CILi128EEENS7_ILi64EEENS7_ILi96EEEEEELi96ENS_10bfloat16_tEfNS_4arch4Sm80ELb1ELb0ELb0ELb0ELb0ELb0ELb1ELb0EEENS1_21CollectiveEpilogueFwdINS6_IJS8_SA_S9_EEENS6_IJNS7_ILi1EEESI_SI_EEESC_SE_Li128ELb0ELb1ELb0ELb0EEENS1_30DynamicPersistentTileSchedulerILi128ELi128ELb0ELb1ELb0EEEEEEEEEvNT_6ParamsE,"aw",@nobits
	.sectionflags	@""
	.align	16


//--------------------- .nv.shared._ZN7cutlass13device_kernelIN5flash19enable_sm80_to_sm89INS1_16FlashAttnFwdSm80INS1_25CollectiveMainloopFwdSm80ILi4ELi1ELb0EN4cute5tupleIJNS5_1CILi128EEENS7_ILi64EEENS7_ILi96EEEEEELi96ENS_10bfloat16_tEfNS_4arch4Sm80ELb1ELb0ELb0ELb1ELb0ELb0ELb1ELb0EEENS1_21CollectiveEpilogueFwdINS6_IJS8_SA_S9_EEENS6_IJNS7_ILi1EEESI_SI_EEESC_SE_Li128ELb1ELb1ELb0ELb0EEENS1_19SingleTileSchedulerILb1ELb0ELb1ELi128EEEEEEEEEvNT_6ParamsE --------------------------
	.section	.nv.shared._ZN7cutlass13device_kernelIN5flash19enable_sm80_to_sm89INS1_16FlashAttnFwdSm80INS1_25CollectiveMainloopFwdSm80ILi4ELi1ELb0EN4cute5tupleIJNS5_1CILi128EEENS7_ILi64EEENS7_ILi96EEEEEELi96ENS_10bfloat16_tEfNS_4arch4Sm80ELb1ELb0ELb0ELb1ELb0ELb0ELb1ELb0EEENS1_21CollectiveEpilogueFwdINS6_IJS8_SA_S9_EEENS6_IJNS7_ILi1EEESI_SI_EEESC_SE_Li128ELb1ELb1ELb0ELb0EEENS1_19SingleTileSchedulerILb1ELb0ELb1ELi128EEEEEEEEEvNT_6ParamsE,"aw",@nobits
	.sectionflags	@""
	.align	16


//--------------------- .nv.shared._ZN7cutlass13device_kernelIN5flash19enable_sm80_to_sm89INS1_16FlashAttnFwdSm80INS1_25CollectiveMainloopFwdSm80ILi4ELi1ELb0EN4cute5tupleIJNS5_1CILi128EEENS7_ILi64EEENS7_ILi96EEEEEELi96ENS_10bfloat16_tEfNS_4arch4Sm80ELb1ELb0ELb0ELb1ELb0ELb1ELb1ELb0EEENS1_21CollectiveEpilogueFwdINS6_IJS8_SA_S9_EEENS6_IJNS7_ILi1EEESI_SI_EEESC_SE_Li128ELb1ELb1ELb0ELb0EEENS1_19SingleTileSchedulerILb1ELb0ELb1ELi128EEEEEEEEEvNT_6ParamsE --------------------------
	.section	.nv.shared._ZN7cutlass13device_kernelIN5flash19enable_sm80_to_sm89INS1_16FlashAttnFwdSm80INS1_25CollectiveMainloopFwdSm80ILi4ELi1ELb0EN4cute5tupleIJNS5_1CILi128EEENS7_ILi64EEENS7_ILi96EEEEEELi96ENS_10bfloat16_tEfNS_4arch4Sm80ELb1ELb0ELb0ELb1ELb0ELb1ELb1ELb0EEENS1_21CollectiveEpilogueFwdINS6_IJS8_SA_S9_EEENS6_IJNS7_ILi1EEESI_SI_EEESC_SE_Li128ELb1ELb1ELb0ELb0EEENS1_19SingleTileSchedulerILb1ELb0ELb1ELi128EEEEEEEEEvNT_6ParamsE,"aw",@nobits
	.sectionflags	@""
	.align	16
